//
// Generated by NVIDIA NVVM Compiler
//
// Compiler Build ID: CL-36424714
// Cuda compilation tools, release 13.0, V13.0.88
// Based on NVVM 20.0.0
//

.version 9.0
.target sm_100
.address_size 64

	// .globl	main_kernel0
// _ZZ12main_kernel0E15PadInput_shared has been demoted
// _ZZ12main_kernel0E13weight_shared has been demoted

.visible .entry main_kernel0(
	.param .u64 .ptr .align 1 main_kernel0_param_0,
	.param .u64 .ptr .align 1 main_kernel0_param_1,
	.param .u64 .ptr .align 1 main_kernel0_param_2
)
.maxntid 64
{
	.reg .pred 	%p<45>;
	.reg .b16 	%rs<20>;
	.reg .b32 	%r<332>;
	.reg .b32 	%f<3184>;
	.reg .b64 	%rd<162>;
	// demoted variable
	.shared .align 4 .b8 _ZZ12main_kernel0E15PadInput_shared[4608];
	// demoted variable
	.shared .align 4 .b8 _ZZ12main_kernel0E13weight_shared[36864];
	ld.param.u64 	%rd9, [main_kernel0_param_1];
	mov.u32 	%r1, %tid.x;
	mul.wide.u32 	%rd12, %r1, 4;
	mov.u32 	%r47, _ZZ12main_kernel0E15PadInput_shared;
	cvt.u64.u32 	%rd13, %r47;
	cvta.shared.u64 	%rd14, %rd13;
	add.s64 	%rd11, %rd14, %rd12;
	// begin inline asm
	{ .reg .u64 addr; cvta.to.shared.u64 addr, %rd11; cvt.u32.u64 %r45, addr; }

	// end inline asm
	mov.u32 	%r3, %ctaid.x;
	setp.lt.u32 	%p1, %r3, 16;
	mov.b32 	%r328, 0;
	@%p1 bra 	$L__BB0_2;
	shr.u32 	%r48, %r3, 3;
	and.b32  	%r49, %r48, 1;
	setp.eq.b32 	%p2, %r49, 1;
	setp.gt.u32 	%p3, %r1, 7;
	selp.b32 	%r50, 4, 0, %p2;
	selp.b32 	%r328, 4, %r50, %p3;
$L__BB0_2:
	ld.param.u64 	%rd151, [main_kernel0_param_0];
	shr.u32 	%r55, %r3, 4;
	mul.lo.s32 	%r6, %r55, 7168;
	and.b32  	%r7, %r3, 8;
	shl.b32 	%r56, %r3, 28;
	shr.s32 	%r57, %r56, 31;
	and.b32  	%r8, %r57, 1792;
	shl.b32 	%r58, %r1, 5;
	and.b32  	%r59, %r58, 1792;
	add.s32 	%r60, %r59, %r6;
	add.s32 	%r61, %r60, %r8;
	and.b32  	%r9, %r1, 7;
	or.b32  	%r10, %r61, %r9;
	mul.wide.u32 	%rd17, %r10, 4;
	add.s64 	%rd2, %rd151, %rd17;
	add.s64 	%rd15, %rd2, -15360;
	// begin inline asm
	cp.async.ca.shared.global [%r45], [%rd15], 4, %r328;
	// end inline asm
	add.s64 	%rd16, %rd11, 256;
	// begin inline asm
	{ .reg .u64 addr; cvta.to.shared.u64 addr, %rd16; cvt.u32.u64 %r53, addr; }

	// end inline asm
	shr.u32 	%r62, %r3, 3;
	and.b32  	%r12, %r62, 268435454;
	setp.gt.u32 	%p4, %r1, 7;
	selp.u32 	%r63, 1, 0, %p4;
	or.b32  	%r13, %r12, %r63;
	setp.eq.s32 	%p5, %r13, 0;
	mov.b32 	%r329, 0;
	@%p5 bra 	$L__BB0_5;
	shr.u32 	%r65, %r1, 3;
	setp.lt.u32 	%p6, %r1, 8;
	selp.b32 	%r66, 8, -1, %p6;
	add.s32 	%r14, %r66, %r65;
	or.b32  	%r67, %r14, %r7;
	setp.eq.s32 	%p7, %r67, 0;
	@%p7 bra 	$L__BB0_5;
	setp.eq.s32 	%p8, %r7, 0;
	selp.b32 	%r68, 0, 7, %p8;
	add.s32 	%r69, %r68, %r14;
	setp.lt.u32 	%p9, %r69, 15;
	selp.b32 	%r329, 4, 0, %p9;
$L__BB0_5:
	ld.param.u64 	%rd152, [main_kernel0_param_0];
	setp.gt.u32 	%p10, %r1, 7;
	setp.eq.s32 	%p11, %r7, 0;
	selp.b32 	%r77, 3584, 0, %p10;
	add.s32 	%r78, %r6, %r77;
	add.s32 	%r79, %r78, %r8;
	shr.u32 	%r17, %r1, 3;
	setp.lt.u32 	%p12, %r1, 8;
	selp.b32 	%r80, 8, -1, %p12;
	add.s32 	%r18, %r80, %r17;
	shl.b32 	%r81, %r18, 8;
	add.s32 	%r82, %r79, %r81;
	add.s32 	%r83, %r82, %r9;
	mul.wide.u32 	%rd22, %r83, 4;
	add.s64 	%rd3, %rd152, %rd22;
	add.s64 	%rd18, %rd3, -15360;
	// begin inline asm
	cp.async.ca.shared.global [%r53], [%rd18], 4, %r329;
	// end inline asm
	add.s64 	%rd19, %rd11, 512;
	// begin inline asm
	{ .reg .u64 addr; cvta.to.shared.u64 addr, %rd19; cvt.u32.u64 %r72, addr; }

	// end inline asm
	setp.lt.u32 	%p13, %r1, 16;
	selp.b32 	%r84, 7, -2, %p13;
	add.s32 	%r85, %r84, %r17;
	or.b32  	%r86, %r85, %r7;
	setp.eq.s32 	%p14, %r86, 0;
	selp.b32 	%r19, 0, 7, %p11;
	add.s32 	%r87, %r19, %r85;
	setp.lt.u32 	%p15, %r87, 15;
	selp.b32 	%r88, 4, 0, %p15;
	selp.b32 	%r74, 0, %r88, %p14;
	cvt.u16.u32 	%rs1, %r1;
	or.b16  	%rs2, %rs1, 128;
	mul.lo.s16 	%rs3, %rs2, 57;
	shr.u16 	%rs4, %rs3, 12;
	mul.wide.u16 	%r89, %rs4, 3584;
	shl.b32 	%r90, %r85, 8;
	add.s32 	%r21, %r8, %r6;
	add.s32 	%r91, %r21, %r90;
	add.s32 	%r92, %r91, %r89;
	add.s32 	%r22, %r92, %r9;
	mul.wide.u32 	%rd23, %r22, 4;
	add.s64 	%rd4, %rd152, %rd23;
	add.s64 	%rd20, %rd4, -15360;
	// begin inline asm
	cp.async.ca.shared.global [%r72], [%rd20], 4, %r74;
	// end inline asm
	add.s64 	%rd21, %rd11, 768;
	// begin inline asm
	{ .reg .u64 addr; cvta.to.shared.u64 addr, %rd21; cvt.u32.u64 %r75, addr; }

	// end inline asm
	or.b16  	%rs5, %rs1, 192;
	mul.lo.s16 	%rs6, %rs5, 57;
	shr.u16 	%rs7, %rs6, 12;
	cvt.u32.u16 	%r24, %rs7;
	add.s32 	%r25, %r12, %r24;
	setp.gt.u32 	%p16, %r25, 14;
	mov.b32 	%r330, 0;
	@%p16 bra 	$L__BB0_8;
	setp.lt.u32 	%p17, %r1, 24;
	selp.b32 	%r94, 6, -3, %p17;
	add.s32 	%r26, %r94, %r17;
	or.b32  	%r95, %r26, %r7;
	setp.eq.s32 	%p18, %r95, 0;
	@%p18 bra 	$L__BB0_8;
	add.s32 	%r96, %r19, %r26;
	setp.lt.u32 	%p19, %r96, 15;
	selp.b32 	%r330, 4, 0, %p19;
$L__BB0_8:
	ld.param.u64 	%rd153, [main_kernel0_param_0];
	setp.lt.u32 	%p20, %r1, 24;
	selp.b32 	%r99, 6, -3, %p20;
	add.s32 	%r29, %r99, %r17;
	shl.b32 	%r100, %r29, 8;
	add.s32 	%r101, %r21, %r100;
	mad.lo.s32 	%r102, %r24, 3584, %r101;
	add.s32 	%r30, %r102, %r9;
	add.s32 	%r103, %r30, -3840;
	mul.wide.u32 	%rd25, %r103, 4;
	add.s64 	%rd24, %rd153, %rd25;
	// begin inline asm
	cp.async.ca.shared.global [%r75], [%rd24], 4, %r330;
	// end inline asm
	setp.gt.u32 	%p21, %r1, 31;
	@%p21 bra 	$L__BB0_10;
	ld.param.u64 	%rd154, [main_kernel0_param_0];
	add.s64 	%rd26, %rd11, 1024;
	// begin inline asm
	{ .reg .u64 addr; cvta.to.shared.u64 addr, %rd26; cvt.u32.u64 %r104, addr; }

	// end inline asm
	cvt.u16.u32 	%rs8, %r1;
	or.b16  	%rs9, %rs8, 256;
	mul.hi.u16 	%rs10, %rs9, 911;
	cvt.u32.u16 	%r107, %rs10;
	add.s32 	%r108, %r12, %r107;
	setp.lt.u32 	%p22, %r108, 15;
	add.s32 	%r109, %r19, %r17;
	setp.lt.u32 	%p23, %r109, 10;
	selp.b32 	%r111, 4, 0, %p23;
	selp.b32 	%r106, %r111, 0, %p22;
	mul.wide.u16 	%r112, %rs10, 3584;
	add.s32 	%r113, %r10, %r112;
	add.s32 	%r114, %r113, -2560;
	mul.wide.u32 	%rd28, %r114, 4;
	add.s64 	%rd27, %rd154, %rd28;
	// begin inline asm
	cp.async.ca.shared.global [%r104], [%rd27], 4, %r106;
	// end inline asm
$L__BB0_10:
	ld.param.u64 	%rd155, [main_kernel0_param_0];
	setp.eq.s32 	%p26, %r13, 0;
	setp.gt.u32 	%p28, %r3, 15;
	shl.b32 	%r145, %r1, 2;
	mul.wide.u32 	%rd55, %r145, 4;
	mov.u32 	%r146, _ZZ12main_kernel0E13weight_shared;
	cvt.u64.u32 	%rd56, %r146;
	cvta.shared.u64 	%rd57, %rd56;
	add.s64 	%rd29, %rd57, %rd55;
	// begin inline asm
	{ .reg .u64 addr; cvta.to.shared.u64 addr, %rd29; cvt.u32.u64 %r115, addr; }

	// end inline asm
	and.b32  	%r31, %r3, 7;
	and.b32  	%r147, %r1, 56;
	or.b32  	%r148, %r31, %r147;
	shl.b32 	%r149, %r148, 5;
	shl.b32 	%r150, %r9, 2;
	or.b32  	%r151, %r149, %r150;
	mul.wide.u32 	%rd58, %r151, 4;
	add.s64 	%rd30, %rd9, %rd58;
	// begin inline asm
	cp.async.cg.shared.global [%r115], [%rd30], 16;
	// end inline asm
	add.s64 	%rd31, %rd29, 1024;
	// begin inline asm
	{ .reg .u64 addr; cvta.to.shared.u64 addr, %rd31; cvt.u32.u64 %r117, addr; }

	// end inline asm
	add.s64 	%rd32, %rd30, 262144;
	// begin inline asm
	cp.async.cg.shared.global [%r117], [%rd32], 16;
	// end inline asm
	add.s64 	%rd33, %rd29, 2048;
	// begin inline asm
	{ .reg .u64 addr; cvta.to.shared.u64 addr, %rd33; cvt.u32.u64 %r119, addr; }

	// end inline asm
	add.s64 	%rd34, %rd30, 524288;
	// begin inline asm
	cp.async.cg.shared.global [%r119], [%rd34], 16;
	// end inline asm
	add.s64 	%rd35, %rd29, 3072;
	// begin inline asm
	{ .reg .u64 addr; cvta.to.shared.u64 addr, %rd35; cvt.u32.u64 %r121, addr; }

	// end inline asm
	add.s64 	%rd36, %rd30, 786432;
	// begin inline asm
	cp.async.cg.shared.global [%r121], [%rd36], 16;
	// end inline asm
	add.s64 	%rd37, %rd29, 4096;
	// begin inline asm
	{ .reg .u64 addr; cvta.to.shared.u64 addr, %rd37; cvt.u32.u64 %r123, addr; }

	// end inline asm
	add.s64 	%rd38, %rd30, 1048576;
	// begin inline asm
	cp.async.cg.shared.global [%r123], [%rd38], 16;
	// end inline asm
	add.s64 	%rd39, %rd29, 5120;
	// begin inline asm
	{ .reg .u64 addr; cvta.to.shared.u64 addr, %rd39; cvt.u32.u64 %r125, addr; }

	// end inline asm
	add.s64 	%rd40, %rd30, 1310720;
	// begin inline asm
	cp.async.cg.shared.global [%r125], [%rd40], 16;
	// end inline asm
	add.s64 	%rd41, %rd29, 6144;
	// begin inline asm
	{ .reg .u64 addr; cvta.to.shared.u64 addr, %rd41; cvt.u32.u64 %r127, addr; }

	// end inline asm
	add.s64 	%rd42, %rd30, 1572864;
	// begin inline asm
	cp.async.cg.shared.global [%r127], [%rd42], 16;
	// end inline asm
	add.s64 	%rd43, %rd29, 7168;
	// begin inline asm
	{ .reg .u64 addr; cvta.to.shared.u64 addr, %rd43; cvt.u32.u64 %r129, addr; }

	// end inline asm
	add.s64 	%rd44, %rd30, 1835008;
	// begin inline asm
	cp.async.cg.shared.global [%r129], [%rd44], 16;
	// end inline asm
	add.s64 	%rd45, %rd29, 8192;
	// begin inline asm
	{ .reg .u64 addr; cvta.to.shared.u64 addr, %rd45; cvt.u32.u64 %r131, addr; }

	// end inline asm
	add.s64 	%rd46, %rd30, 2097152;
	// begin inline asm
	cp.async.cg.shared.global [%r131], [%rd46], 16;
	// end inline asm
	// begin inline asm
	cp.async.commit_group;
	// end inline asm
	add.s64 	%rd47, %rd11, 1152;
	// begin inline asm
	{ .reg .u64 addr; cvta.to.shared.u64 addr, %rd47; cvt.u32.u64 %r133, addr; }

	// end inline asm
	setp.ne.s32 	%p29, %r7, 0;
	selp.b32 	%r152, 4, 0, %p29;
	selp.b32 	%r153, 4, %r152, %p10;
	selp.b32 	%r32, %r153, 0, %p28;
	add.s64 	%rd48, %rd2, -15328;
	// begin inline asm
	cp.async.ca.shared.global [%r133], [%rd48], 4, %r32;
	// end inline asm
	add.s64 	%rd49, %rd11, 1408;
	// begin inline asm
	{ .reg .u64 addr; cvta.to.shared.u64 addr, %rd49; cvt.u32.u64 %r136, addr; }

	// end inline asm
	or.b32  	%r154, %r18, %r7;
	setp.eq.s32 	%p30, %r154, 0;
	add.s32 	%r156, %r19, %r18;
	setp.lt.u32 	%p31, %r156, 15;
	selp.b32 	%r157, 4, 0, %p31;
	selp.b32 	%r158, 0, %r157, %p30;
	selp.b32 	%r33, 0, %r158, %p26;
	add.s64 	%rd50, %rd3, -15328;
	// begin inline asm
	cp.async.ca.shared.global [%r136], [%rd50], 4, %r33;
	// end inline asm
	add.s64 	%rd51, %rd11, 1664;
	// begin inline asm
	{ .reg .u64 addr; cvta.to.shared.u64 addr, %rd51; cvt.u32.u64 %r139, addr; }

	// end inline asm
	add.s64 	%rd52, %rd4, -15328;
	// begin inline asm
	cp.async.ca.shared.global [%r139], [%rd52], 4, %r74;
	// end inline asm
	add.s64 	%rd53, %rd11, 1920;
	// begin inline asm
	{ .reg .u64 addr; cvta.to.shared.u64 addr, %rd53; cvt.u32.u64 %r142, addr; }

	// end inline asm
	or.b32  	%r159, %r29, %r7;
	setp.eq.s32 	%p32, %r159, 0;
	add.s32 	%r161, %r19, %r29;
	setp.lt.u32 	%p33, %r161, 15;
	selp.b32 	%r162, 4, 0, %p33;
	selp.b32 	%r163, 0, %r162, %p32;
	selp.b32 	%r34, 0, %r163, %p16;
	add.s32 	%r164, %r30, -3832;
	mul.wide.u32 	%rd59, %r164, 4;
	add.s64 	%rd54, %rd155, %rd59;
	// begin inline asm
	cp.async.ca.shared.global [%r142], [%rd54], 4, %r34;
	// end inline asm
	@%p21 bra 	$L__BB0_12;
	ld.param.u64 	%rd156, [main_kernel0_param_0];
	add.s64 	%rd60, %rd11, 2176;
	// begin inline asm
	{ .reg .u64 addr; cvta.to.shared.u64 addr, %rd60; cvt.u32.u64 %r165, addr; }

	// end inline asm
	cvt.u16.u32 	%rs11, %r1;
	or.b16  	%rs12, %rs11, 256;
	mul.hi.u16 	%rs13, %rs12, 911;
	cvt.u32.u16 	%r168, %rs13;
	add.s32 	%r169, %r12, %r168;
	setp.lt.u32 	%p34, %r169, 15;
	add.s32 	%r170, %r19, %r17;
	setp.lt.u32 	%p35, %r170, 10;
	selp.b32 	%r172, 4, 0, %p35;
	selp.b32 	%r167, %r172, 0, %p34;
	mul.wide.u16 	%r173, %rs13, 3584;
	add.s32 	%r174, %r10, %r173;
	add.s32 	%r175, %r174, -2552;
	mul.wide.u32 	%rd62, %r175, 4;
	add.s64 	%rd61, %rd156, %rd62;
	// begin inline asm
	cp.async.ca.shared.global [%r165], [%rd61], 4, %r167;
	// end inline asm
$L__BB0_12:
	ld.param.u64 	%rd157, [main_kernel0_param_0];
	setp.gt.u32 	%p36, %r1, 31;
	add.s64 	%rd63, %rd29, 9216;
	// begin inline asm
	{ .reg .u64 addr; cvta.to.shared.u64 addr, %rd63; cvt.u32.u64 %r176, addr; }

	// end inline asm
	add.s64 	%rd64, %rd30, 8192;
	// begin inline asm
	cp.async.cg.shared.global [%r176], [%rd64], 16;
	// end inline asm
	add.s64 	%rd65, %rd29, 10240;
	// begin inline asm
	{ .reg .u64 addr; cvta.to.shared.u64 addr, %rd65; cvt.u32.u64 %r178, addr; }

	// end inline asm
	add.s64 	%rd66, %rd30, 270336;
	// begin inline asm
	cp.async.cg.shared.global [%r178], [%rd66], 16;
	// end inline asm
	add.s64 	%rd67, %rd29, 11264;
	// begin inline asm
	{ .reg .u64 addr; cvta.to.shared.u64 addr, %rd67; cvt.u32.u64 %r180, addr; }

	// end inline asm
	add.s64 	%rd68, %rd30, 532480;
	// begin inline asm
	cp.async.cg.shared.global [%r180], [%rd68], 16;
	// end inline asm
	add.s64 	%rd69, %rd29, 12288;
	// begin inline asm
	{ .reg .u64 addr; cvta.to.shared.u64 addr, %rd69; cvt.u32.u64 %r182, addr; }

	// end inline asm
	add.s64 	%rd70, %rd30, 794624;
	// begin inline asm
	cp.async.cg.shared.global [%r182], [%rd70], 16;
	// end inline asm
	add.s64 	%rd71, %rd29, 13312;
	// begin inline asm
	{ .reg .u64 addr; cvta.to.shared.u64 addr, %rd71; cvt.u32.u64 %r184, addr; }

	// end inline asm
	add.s64 	%rd72, %rd30, 1056768;
	// begin inline asm
	cp.async.cg.shared.global [%r184], [%rd72], 16;
	// end inline asm
	add.s64 	%rd73, %rd29, 14336;
	// begin inline asm
	{ .reg .u64 addr; cvta.to.shared.u64 addr, %rd73; cvt.u32.u64 %r186, addr; }

	// end inline asm
	add.s64 	%rd74, %rd30, 1318912;
	// begin inline asm
	cp.async.cg.shared.global [%r186], [%rd74], 16;
	// end inline asm
	add.s64 	%rd75, %rd29, 15360;
	// begin inline asm
	{ .reg .u64 addr; cvta.to.shared.u64 addr, %rd75; cvt.u32.u64 %r188, addr; }

	// end inline asm
	add.s64 	%rd76, %rd30, 1581056;
	// begin inline asm
	cp.async.cg.shared.global [%r188], [%rd76], 16;
	// end inline asm
	add.s64 	%rd77, %rd29, 16384;
	// begin inline asm
	{ .reg .u64 addr; cvta.to.shared.u64 addr, %rd77; cvt.u32.u64 %r190, addr; }

	// end inline asm
	add.s64 	%rd78, %rd30, 1843200;
	// begin inline asm
	cp.async.cg.shared.global [%r190], [%rd78], 16;
	// end inline asm
	add.s64 	%rd79, %rd29, 17408;
	// begin inline asm
	{ .reg .u64 addr; cvta.to.shared.u64 addr, %rd79; cvt.u32.u64 %r192, addr; }

	// end inline asm
	add.s64 	%rd80, %rd30, 2105344;
	// begin inline asm
	cp.async.cg.shared.global [%r192], [%rd80], 16;
	// end inline asm
	// begin inline asm
	cp.async.commit_group;
	// end inline asm
	add.s64 	%rd81, %rd11, 2304;
	// begin inline asm
	{ .reg .u64 addr; cvta.to.shared.u64 addr, %rd81; cvt.u32.u64 %r194, addr; }

	// end inline asm
	add.s64 	%rd82, %rd2, -15296;
	// begin inline asm
	cp.async.ca.shared.global [%r194], [%rd82], 4, %r32;
	// end inline asm
	add.s64 	%rd83, %rd11, 2560;
	// begin inline asm
	{ .reg .u64 addr; cvta.to.shared.u64 addr, %rd83; cvt.u32.u64 %r197, addr; }

	// end inline asm
	add.s64 	%rd84, %rd3, -15296;
	// begin inline asm
	cp.async.ca.shared.global [%r197], [%rd84], 4, %r33;
	// end inline asm
	add.s64 	%rd85, %rd11, 2816;
	// begin inline asm
	{ .reg .u64 addr; cvta.to.shared.u64 addr, %rd85; cvt.u32.u64 %r200, addr; }

	// end inline asm
	add.s64 	%rd86, %rd4, -15296;
	// begin inline asm
	cp.async.ca.shared.global [%r200], [%rd86], 4, %r74;
	// end inline asm
	add.s64 	%rd87, %rd11, 3072;
	// begin inline asm
	{ .reg .u64 addr; cvta.to.shared.u64 addr, %rd87; cvt.u32.u64 %r203, addr; }

	// end inline asm
	add.s32 	%r206, %r30, -3824;
	mul.wide.u32 	%rd89, %r206, 4;
	add.s64 	%rd88, %rd157, %rd89;
	// begin inline asm
	cp.async.ca.shared.global [%r203], [%rd88], 4, %r34;
	// end inline asm
	@%p36 bra 	$L__BB0_14;
	ld.param.u64 	%rd158, [main_kernel0_param_0];
	add.s64 	%rd90, %rd11, 3328;
	// begin inline asm
	{ .reg .u64 addr; cvta.to.shared.u64 addr, %rd90; cvt.u32.u64 %r207, addr; }

	// end inline asm
	cvt.u16.u32 	%rs14, %r1;
	or.b16  	%rs15, %rs14, 256;
	mul.hi.u16 	%rs16, %rs15, 911;
	cvt.u32.u16 	%r210, %rs16;
	add.s32 	%r211, %r12, %r210;
	setp.lt.u32 	%p37, %r211, 15;
	add.s32 	%r212, %r19, %r17;
	setp.lt.u32 	%p38, %r212, 10;
	selp.b32 	%r214, 4, 0, %p38;
	selp.b32 	%r209, %r214, 0, %p37;
	mul.wide.u16 	%r215, %rs16, 3584;
	add.s32 	%r216, %r10, %r215;
	add.s32 	%r217, %r216, -2544;
	mul.wide.u32 	%rd92, %r217, 4;
	add.s64 	%rd91, %rd158, %rd92;
	// begin inline asm
	cp.async.ca.shared.global [%r207], [%rd91], 4, %r209;
	// end inline asm
$L__BB0_14:
	add.s64 	%rd93, %rd29, 18432;
	// begin inline asm
	{ .reg .u64 addr; cvta.to.shared.u64 addr, %rd93; cvt.u32.u64 %r218, addr; }

	// end inline asm
	add.s64 	%rd94, %rd30, 16384;
	// begin inline asm
	cp.async.cg.shared.global [%r218], [%rd94], 16;
	// end inline asm
	add.s64 	%rd95, %rd29, 19456;
	// begin inline asm
	{ .reg .u64 addr; cvta.to.shared.u64 addr, %rd95; cvt.u32.u64 %r220, addr; }

	// end inline asm
	add.s64 	%rd96, %rd30, 278528;
	// begin inline asm
	cp.async.cg.shared.global [%r220], [%rd96], 16;
	// end inline asm
	add.s64 	%rd97, %rd29, 20480;
	// begin inline asm
	{ .reg .u64 addr; cvta.to.shared.u64 addr, %rd97; cvt.u32.u64 %r222, addr; }

	// end inline asm
	add.s64 	%rd98, %rd30, 540672;
	// begin inline asm
	cp.async.cg.shared.global [%r222], [%rd98], 16;
	// end inline asm
	add.s64 	%rd99, %rd29, 21504;
	// begin inline asm
	{ .reg .u64 addr; cvta.to.shared.u64 addr, %rd99; cvt.u32.u64 %r224, addr; }

	// end inline asm
	add.s64 	%rd100, %rd30, 802816;
	// begin inline asm
	cp.async.cg.shared.global [%r224], [%rd100], 16;
	// end inline asm
	add.s64 	%rd101, %rd29, 22528;
	// begin inline asm
	{ .reg .u64 addr; cvta.to.shared.u64 addr, %rd101; cvt.u32.u64 %r226, addr; }

	// end inline asm
	add.s64 	%rd102, %rd30, 1064960;
	// begin inline asm
	cp.async.cg.shared.global [%r226], [%rd102], 16;
	// end inline asm
	add.s64 	%rd103, %rd29, 23552;
	// begin inline asm
	{ .reg .u64 addr; cvta.to.shared.u64 addr, %rd103; cvt.u32.u64 %r228, addr; }

	// end inline asm
	add.s64 	%rd104, %rd30, 1327104;
	// begin inline asm
	cp.async.cg.shared.global [%r228], [%rd104], 16;
	// end inline asm
	add.s64 	%rd105, %rd29, 24576;
	// begin inline asm
	{ .reg .u64 addr; cvta.to.shared.u64 addr, %rd105; cvt.u32.u64 %r230, addr; }

	// end inline asm
	add.s64 	%rd106, %rd30, 1589248;
	// begin inline asm
	cp.async.cg.shared.global [%r230], [%rd106], 16;
	// end inline asm
	add.s64 	%rd107, %rd29, 25600;
	// begin inline asm
	{ .reg .u64 addr; cvta.to.shared.u64 addr, %rd107; cvt.u32.u64 %r232, addr; }

	// end inline asm
	add.s64 	%rd108, %rd30, 1851392;
	// begin inline asm
	cp.async.cg.shared.global [%r232], [%rd108], 16;
	// end inline asm
	add.s64 	%rd109, %rd29, 26624;
	// begin inline asm
	{ .reg .u64 addr; cvta.to.shared.u64 addr, %rd109; cvt.u32.u64 %r234, addr; }

	// end inline asm
	add.s64 	%rd110, %rd30, 2113536;
	// begin inline asm
	cp.async.cg.shared.global [%r234], [%rd110], 16;
	// end inline asm
	// begin inline asm
	cp.async.commit_group;
	// end inline asm
	add.s32 	%r35, %r22, -3816;
	add.s32 	%r36, %r30, -3816;
	cvt.u16.u32 	%rs17, %r1;
	or.b16  	%rs18, %rs17, 256;
	mul.hi.u16 	%rs19, %rs18, 911;
	cvt.u32.u16 	%r237, %rs19;
	add.s32 	%r238, %r12, %r237;
	setp.lt.u32 	%p39, %r238, 15;
	add.s32 	%r239, %r19, %r17;
	setp.lt.u32 	%p40, %r239, 10;
	selp.b32 	%r241, 4, 0, %p40;
	selp.b32 	%r37, %r241, 0, %p39;
	mul.wide.u16 	%r242, %rs19, 3584;
	add.s32 	%r243, %r10, %r242;
	add.s32 	%r38, %r243, -2536;
	shr.u32 	%r39, %r1, 5;
	mov.f32 	%f3177, 0f00000000;
	mov.b32 	%r331, 0;
	mov.f32 	%f3178, %f3177;
	mov.f32 	%f3179, %f3177;
	mov.f32 	%f3180, %f3177;
	mov.f32 	%f3181, %f3177;
	mov.f32 	%f3182, %f3177;
	mov.f32 	%f3183, %f3177;
$L__BB0_15:
	ld.param.u64 	%rd159, [main_kernel0_param_0];
	setp.gt.u32 	%p41, %r1, 31;
	bar.sync 	0;
	add.s32 	%r256, %r331, -1;
	and.b32  	%r257, %r256, 3;
	mul.lo.s32 	%r258, %r257, 288;
	mul.wide.u32 	%rd119, %r258, 4;
	add.s64 	%rd111, %rd11, %rd119;
	// begin inline asm
	{ .reg .u64 addr; cvta.to.shared.u64 addr, %rd111; cvt.u32.u64 %r244, addr; }

	// end inline asm
	shl.b32 	%r41, %r331, 3;
	shl.b32 	%r259, %r1, 5;
	and.b32  	%r260, %r259, 1792;
	add.s32 	%r261, %r260, %r6;
	add.s32 	%r262, %r261, %r8;
	and.b32  	%r263, %r1, 7;
	add.s32 	%r264, %r262, %r263;
	add.s32 	%r265, %r264, %r41;
	add.s32 	%r266, %r265, -3816;
	mul.wide.s32 	%rd120, %r266, 4;
	add.s64 	%rd112, %rd159, %rd120;
	// begin inline asm
	cp.async.ca.shared.global [%r244], [%rd112], 4, %r32;
	// end inline asm
	add.s64 	%rd113, %rd111, 256;
	// begin inline asm
	{ .reg .u64 addr; cvta.to.shared.u64 addr, %rd113; cvt.u32.u64 %r247, addr; }

	// end inline asm
	setp.gt.u32 	%p42, %r1, 7;
	selp.b32 	%r267, 3584, 0, %p42;
	add.s32 	%r268, %r6, %r267;
	add.s32 	%r269, %r268, %r8;
	setp.lt.u32 	%p43, %r1, 8;
	selp.b32 	%r270, 8, -1, %p43;
	shr.u32 	%r271, %r1, 3;
	add.s32 	%r272, %r270, %r271;
	shl.b32 	%r273, %r272, 8;
	add.s32 	%r274, %r269, %r273;
	add.s32 	%r275, %r274, %r263;
	add.s32 	%r276, %r275, %r41;
	add.s32 	%r277, %r276, -3816;
	mul.wide.s32 	%rd121, %r277, 4;
	add.s64 	%rd114, %rd159, %rd121;
	// begin inline asm
	cp.async.ca.shared.global [%r247], [%rd114], 4, %r33;
	// end inline asm
	add.s64 	%rd115, %rd111, 512;
	// begin inline asm
	{ .reg .u64 addr; cvta.to.shared.u64 addr, %rd115; cvt.u32.u64 %r250, addr; }

	// end inline asm
	add.s32 	%r278, %r35, %r41;
	mul.wide.s32 	%rd122, %r278, 4;
	add.s64 	%rd116, %rd159, %rd122;
	// begin inline asm
	cp.async.ca.shared.global [%r250], [%rd116], 4, %r74;
	// end inline asm
	add.s64 	%rd117, %rd111, 768;
	// begin inline asm
	{ .reg .u64 addr; cvta.to.shared.u64 addr, %rd117; cvt.u32.u64 %r253, addr; }

	// end inline asm
	add.s32 	%r279, %r36, %r41;
	mul.wide.u32 	%rd123, %r279, 4;
	add.s64 	%rd118, %rd159, %rd123;
	// begin inline asm
	cp.async.ca.shared.global [%r253], [%rd118], 4, %r34;
	// end inline asm
	@%p41 bra 	$L__BB0_17;
	ld.param.u64 	%rd160, [main_kernel0_param_0];
	add.s64 	%rd124, %rd111, 1024;
	// begin inline asm
	{ .reg .u64 addr; cvta.to.shared.u64 addr, %rd124; cvt.u32.u64 %r280, addr; }

	// end inline asm
	add.s32 	%r283, %r38, %r41;
	mul.wide.u32 	%rd126, %r283, 4;
	add.s64 	%rd125, %rd160, %rd126;
	// begin inline asm
	cp.async.ca.shared.global [%r280], [%rd125], 4, %r37;
	// end inline asm
$L__BB0_17:
	add.s32 	%r302, %r331, -1;
	and.b32  	%r303, %r302, 3;
	mul.lo.s32 	%r304, %r303, 2304;
	mul.wide.u32 	%rd145, %r304, 4;
	add.s64 	%rd127, %rd29, %rd145;
	// begin inline asm
	{ .reg .u64 addr; cvta.to.shared.u64 addr, %rd127; cvt.u32.u64 %r284, addr; }

	// end inline asm
	shl.b32 	%r305, %r331, 11;
	mul.wide.s32 	%rd146, %r305, 4;
	add.s64 	%rd147, %rd30, %rd146;
	add.s64 	%rd128, %rd147, 24576;
	// begin inline asm
	cp.async.cg.shared.global [%r284], [%rd128], 16;
	// end inline asm
	add.s64 	%rd129, %rd127, 1024;
	// begin inline asm
	{ .reg .u64 addr; cvta.to.shared.u64 addr, %rd129; cvt.u32.u64 %r286, addr; }

	// end inline asm
	add.s64 	%rd130, %rd147, 286720;
	// begin inline asm
	cp.async.cg.shared.global [%r286], [%rd130], 16;
	// end inline asm
	add.s64 	%rd131, %rd127, 2048;
	// begin inline asm
	{ .reg .u64 addr; cvta.to.shared.u64 addr, %rd131; cvt.u32.u64 %r288, addr; }

	// end inline asm
	add.s64 	%rd132, %rd147, 548864;
	// begin inline asm
	cp.async.cg.shared.global [%r288], [%rd132], 16;
	// end inline asm
	add.s64 	%rd133, %rd127, 3072;
	// begin inline asm
	{ .reg .u64 addr; cvta.to.shared.u64 addr, %rd133; cvt.u32.u64 %r290, addr; }

	// end inline asm
	add.s64 	%rd134, %rd147, 811008;
	// begin inline asm
	cp.async.cg.shared.global [%r290], [%rd134], 16;
	// end inline asm
	add.s64 	%rd135, %rd127, 4096;
	// begin inline asm
	{ .reg .u64 addr; cvta.to.shared.u64 addr, %rd135; cvt.u32.u64 %r292, addr; }

	// end inline asm
	add.s64 	%rd136, %rd147, 1073152;
	// begin inline asm
	cp.async.cg.shared.global [%r292], [%rd136], 16;
	// end inline asm
	add.s64 	%rd137, %rd127, 5120;
	// begin inline asm
	{ .reg .u64 addr; cvta.to.shared.u64 addr, %rd137; cvt.u32.u64 %r294, addr; }

	// end inline asm
	add.s64 	%rd138, %rd147, 1335296;
	// begin inline asm
	cp.async.cg.shared.global [%r294], [%rd138], 16;
	// end inline asm
	add.s64 	%rd139, %rd127, 6144;
	// begin inline asm
	{ .reg .u64 addr; cvta.to.shared.u64 addr, %rd139; cvt.u32.u64 %r296, addr; }

	// end inline asm
	add.s64 	%rd140, %rd147, 1597440;
	// begin inline asm
	cp.async.cg.shared.global [%r296], [%rd140], 16;
	// end inline asm
	add.s64 	%rd141, %rd127, 7168;
	// begin inline asm
	{ .reg .u64 addr; cvta.to.shared.u64 addr, %rd141; cvt.u32.u64 %r298, addr; }

	// end inline asm
	add.s64 	%rd142, %rd147, 1859584;
	// begin inline asm
	cp.async.cg.shared.global [%r298], [%rd142], 16;
	// end inline asm
	add.s64 	%rd143, %rd127, 8192;
	// begin inline asm
	{ .reg .u64 addr; cvta.to.shared.u64 addr, %rd143; cvt.u32.u64 %r300, addr; }

	// end inline asm
	add.s64 	%rd144, %rd147, 2121728;
	// begin inline asm
	cp.async.cg.shared.global [%r300], [%rd144], 16;
	// end inline asm
	// begin inline asm
	cp.async.commit_group;
	// end inline asm
	// begin inline asm
	cp.async.wait_group 3;
	// end inline asm
	bar.sync 	0;
	and.b32  	%r306, %r331, 3;
	mul.lo.s32 	%r42, %r39, 72;
	mad.lo.s32 	%r307, %r306, 288, %r42;
	shl.b32 	%r308, %r307, 2;
	mov.u32 	%r309, _ZZ12main_kernel0E15PadInput_shared;
	add.s32 	%r310, %r309, %r308;
	ld.shared.f32 	%f16, [%r310];
	mul.lo.s32 	%r311, %r306, 2304;
	and.b32  	%r43, %r1, 31;
	or.b32  	%r312, %r311, %r43;
	shl.b32 	%r313, %r312, 2;
	mov.u32 	%r314, _ZZ12main_kernel0E13weight_shared;
	add.s32 	%r315, %r314, %r313;
	ld.shared.f32 	%f17, [%r315];
	fma.rn.f32 	%f18, %f16, %f17, %f3177;
	ld.shared.f32 	%f19, [%r310+4];
	ld.shared.f32 	%f20, [%r315+128];
	fma.rn.f32 	%f21, %f19, %f20, %f18;
	ld.shared.f32 	%f22, [%r310+32];
	ld.shared.f32 	%f23, [%r315+1024];
	fma.rn.f32 	%f24, %f22, %f23, %f21;
	ld.shared.f32 	%f25, [%r310+36];
	ld.shared.f32 	%f26, [%r315+1152];
	fma.rn.f32 	%f27, %f25, %f26, %f24;
	ld.shared.f32 	%f28, [%r310+64];
	ld.shared.f32 	%f29, [%r315+2048];
	fma.rn.f32 	%f30, %f28, %f29, %f27;
	ld.shared.f32 	%f31, [%r310+68];
	ld.shared.f32 	%f32, [%r315+2176];
	fma.rn.f32 	%f33, %f31, %f32, %f30;
	fma.rn.f32 	%f34, %f22, %f17, %f3178;
	fma.rn.f32 	%f35, %f25, %f20, %f34;
	fma.rn.f32 	%f36, %f28, %f23, %f35;
	fma.rn.f32 	%f37, %f31, %f26, %f36;
	ld.shared.f32 	%f38, [%r310+96];
	fma.rn.f32 	%f39, %f38, %f29, %f37;
	ld.shared.f32 	%f40, [%r310+100];
	fma.rn.f32 	%f41, %f40, %f32, %f39;
	fma.rn.f32 	%f42, %f28, %f17, %f3179;
	fma.rn.f32 	%f43, %f31, %f20, %f42;
	fma.rn.f32 	%f44, %f38, %f23, %f43;
	fma.rn.f32 	%f45, %f40, %f26, %f44;
	ld.shared.f32 	%f46, [%r310+128];
	fma.rn.f32 	%f47, %f46, %f29, %f45;
	ld.shared.f32 	%f48, [%r310+132];
	fma.rn.f32 	%f49, %f48, %f32, %f47;
	fma.rn.f32 	%f50, %f38, %f17, %f3180;
	fma.rn.f32 	%f51, %f40, %f20, %f50;
	fma.rn.f32 	%f52, %f46, %f23, %f51;
	fma.rn.f32 	%f53, %f48, %f26, %f52;
	ld.shared.f32 	%f54, [%r310+160];
	fma.rn.f32 	%f55, %f54, %f29, %f53;
	ld.shared.f32 	%f56, [%r310+164];
	fma.rn.f32 	%f57, %f56, %f32, %f55;
	fma.rn.f32 	%f58, %f46, %f17, %f3181;
	fma.rn.f32 	%f59, %f48, %f20, %f58;
	fma.rn.f32 	%f60, %f54, %f23, %f59;
	fma.rn.f32 	%f61, %f56, %f26, %f60;
	ld.shared.f32 	%f62, [%r310+192];
	fma.rn.f32 	%f63, %f62, %f29, %f61;
	ld.shared.f32 	%f64, [%r310+196];
	fma.rn.f32 	%f65, %f64, %f32, %f63;
	fma.rn.f32 	%f66, %f54, %f17, %f3182;
	fma.rn.f32 	%f67, %f56, %f20, %f66;
	fma.rn.f32 	%f68, %f62, %f23, %f67;
	fma.rn.f32 	%f69, %f64, %f26, %f68;
	ld.shared.f32 	%f70, [%r310+224];
	fma.rn.f32 	%f71, %f70, %f29, %f69;
	ld.shared.f32 	%f72, [%r310+228];
	fma.rn.f32 	%f73, %f72, %f32, %f71;
	fma.rn.f32 	%f74, %f62, %f17, %f3183;
	fma.rn.f32 	%f75, %f64, %f20, %f74;
	fma.rn.f32 	%f76, %f70, %f23, %f75;
	fma.rn.f32 	%f77, %f72, %f26, %f76;
	ld.shared.f32 	%f78, [%r310+256];
	fma.rn.f32 	%f79, %f78, %f29, %f77;
	ld.shared.f32 	%f80, [%r310+260];
	fma.rn.f32 	%f81, %f80, %f32, %f79;
	ld.shared.f32 	%f82, [%r310+8];
	ld.shared.f32 	%f83, [%r315+256];
	fma.rn.f32 	%f84, %f82, %f83, %f33;
	ld.shared.f32 	%f85, [%r310+12];
	ld.shared.f32 	%f86, [%r315+384];
	fma.rn.f32 	%f87, %f85, %f86, %f84;
	ld.shared.f32 	%f88, [%r310+40];
	ld.shared.f32 	%f89, [%r315+1280];
	fma.rn.f32 	%f90, %f88, %f89, %f87;
	ld.shared.f32 	%f91, [%r310+44];
	ld.shared.f32 	%f92, [%r315+1408];
	fma.rn.f32 	%f93, %f91, %f92, %f90;
	ld.shared.f32 	%f94, [%r310+72];
	ld.shared.f32 	%f95, [%r315+2304];
	fma.rn.f32 	%f96, %f94, %f95, %f93;
	ld.shared.f32 	%f97, [%r310+76];
	ld.shared.f32 	%f98, [%r315+2432];
	fma.rn.f32 	%f99, %f97, %f98, %f96;
	fma.rn.f32 	%f100, %f88, %f83, %f41;
	fma.rn.f32 	%f101, %f91, %f86, %f100;
	fma.rn.f32 	%f102, %f94, %f89, %f101;
	fma.rn.f32 	%f103, %f97, %f92, %f102;
	ld.shared.f32 	%f104, [%r310+104];
	fma.rn.f32 	%f105, %f104, %f95, %f103;
	ld.shared.f32 	%f106, [%r310+108];
	fma.rn.f32 	%f107, %f106, %f98, %f105;
	fma.rn.f32 	%f108, %f94, %f83, %f49;
	fma.rn.f32 	%f109, %f97, %f86, %f108;
	fma.rn.f32 	%f110, %f104, %f89, %f109;
	fma.rn.f32 	%f111, %f106, %f92, %f110;
	ld.shared.f32 	%f112, [%r310+136];
	fma.rn.f32 	%f113, %f112, %f95, %f111;
	ld.shared.f32 	%f114, [%r310+140];
	fma.rn.f32 	%f115, %f114, %f98, %f113;
	fma.rn.f32 	%f116, %f104, %f83, %f57;
	fma.rn.f32 	%f117, %f106, %f86, %f116;
	fma.rn.f32 	%f118, %f112, %f89, %f117;
	fma.rn.f32 	%f119, %f114, %f92, %f118;
	ld.shared.f32 	%f120, [%r310+168];
	fma.rn.f32 	%f121, %f120, %f95, %f119;
	ld.shared.f32 	%f122, [%r310+172];
	fma.rn.f32 	%f123, %f122, %f98, %f121;
	fma.rn.f32 	%f124, %f112, %f83, %f65;
	fma.rn.f32 	%f125, %f114, %f86, %f124;
	fma.rn.f32 	%f126, %f120, %f89, %f125;
	fma.rn.f32 	%f127, %f122, %f92, %f126;
	ld.shared.f32 	%f128, [%r310+200];
	fma.rn.f32 	%f129, %f128, %f95, %f127;
	ld.shared.f32 	%f130, [%r310+204];
	fma.rn.f32 	%f131, %f130, %f98, %f129;
	fma.rn.f32 	%f132, %f120, %f83, %f73;
	fma.rn.f32 	%f133, %f122, %f86, %f132;
	fma.rn.f32 	%f134, %f128, %f89, %f133;
	fma.rn.f32 	%f135, %f130, %f92, %f134;
	ld.shared.f32 	%f136, [%r310+232];
	fma.rn.f32 	%f137, %f136, %f95, %f135;
	ld.shared.f32 	%f138, [%r310+236];
	fma.rn.f32 	%f139, %f138, %f98, %f137;
	fma.rn.f32 	%f140, %f128, %f83, %f81;
	fma.rn.f32 	%f141, %f130, %f86, %f140;
	fma.rn.f32 	%f142, %f136, %f89, %f141;
	fma.rn.f32 	%f143, %f138, %f92, %f142;
	ld.shared.f32 	%f144, [%r310+264];
	fma.rn.f32 	%f145, %f144, %f95, %f143;
	ld.shared.f32 	%f146, [%r310+268];
	fma.rn.f32 	%f147, %f146, %f98, %f145;
	ld.shared.f32 	%f148, [%r310+16];
	ld.shared.f32 	%f149, [%r315+512];
	fma.rn.f32 	%f150, %f148, %f149, %f99;
	ld.shared.f32 	%f151, [%r310+20];
	ld.shared.f32 	%f152, [%r315+640];
	fma.rn.f32 	%f153, %f151, %f152, %f150;
	ld.shared.f32 	%f154, [%r310+48];
	ld.shared.f32 	%f155, [%r315+1536];
	fma.rn.f32 	%f156, %f154, %f155, %f153;
	ld.shared.f32 	%f157, [%r310+52];
	ld.shared.f32 	%f158, [%r315+1664];
	fma.rn.f32 	%f159, %f157, %f158, %f156;
	ld.shared.f32 	%f160, [%r310+80];
	ld.shared.f32 	%f161, [%r315+2560];
	fma.rn.f32 	%f162, %f160, %f161, %f159;
	ld.shared.f32 	%f163, [%r310+84];
	ld.shared.f32 	%f164, [%r315+2688];
	fma.rn.f32 	%f165, %f163, %f164, %f162;
	fma.rn.f32 	%f166, %f154, %f149, %f107;
	fma.rn.f32 	%f167, %f157, %f152, %f166;
	fma.rn.f32 	%f168, %f160, %f155, %f167;
	fma.rn.f32 	%f169, %f163, %f158, %f168;
	ld.shared.f32 	%f170, [%r310+112];
	fma.rn.f32 	%f171, %f170, %f161, %f169;
	ld.shared.f32 	%f172, [%r310+116];
	fma.rn.f32 	%f173, %f172, %f164, %f171;
	fma.rn.f32 	%f174, %f160, %f149, %f115;
	fma.rn.f32 	%f175, %f163, %f152, %f174;
	fma.rn.f32 	%f176, %f170, %f155, %f175;
	fma.rn.f32 	%f177, %f172, %f158, %f176;
	ld.shared.f32 	%f178, [%r310+144];
	fma.rn.f32 	%f179, %f178, %f161, %f177;
	ld.shared.f32 	%f180, [%r310+148];
	fma.rn.f32 	%f181, %f180, %f164, %f179;
	fma.rn.f32 	%f182, %f170, %f149, %f123;
	fma.rn.f32 	%f183, %f172, %f152, %f182;
	fma.rn.f32 	%f184, %f178, %f155, %f183;
	fma.rn.f32 	%f185, %f180, %f158, %f184;
	ld.shared.f32 	%f186, [%r310+176];
	fma.rn.f32 	%f187, %f186, %f161, %f185;
	ld.shared.f32 	%f188, [%r310+180];
	fma.rn.f32 	%f189, %f188, %f164, %f187;
	fma.rn.f32 	%f190, %f178, %f149, %f131;
	fma.rn.f32 	%f191, %f180, %f152, %f190;
	fma.rn.f32 	%f192, %f186, %f155, %f191;
	fma.rn.f32 	%f193, %f188, %f158, %f192;
	ld.shared.f32 	%f194, [%r310+208];
	fma.rn.f32 	%f195, %f194, %f161, %f193;
	ld.shared.f32 	%f196, [%r310+212];
	fma.rn.f32 	%f197, %f196, %f164, %f195;
	fma.rn.f32 	%f198, %f186, %f149, %f139;
	fma.rn.f32 	%f199, %f188, %f152, %f198;
	fma.rn.f32 	%f200, %f194, %f155, %f199;
	fma.rn.f32 	%f201, %f196, %f158, %f200;
	ld.shared.f32 	%f202, [%r310+240];
	fma.rn.f32 	%f203, %f202, %f161, %f201;
	ld.shared.f32 	%f204, [%r310+244];
	fma.rn.f32 	%f205, %f204, %f164, %f203;
	fma.rn.f32 	%f206, %f194, %f149, %f147;
	fma.rn.f32 	%f207, %f196, %f152, %f206;
	fma.rn.f32 	%f208, %f202, %f155, %f207;
	fma.rn.f32 	%f209, %f204, %f158, %f208;
	ld.shared.f32 	%f210, [%r310+272];
	fma.rn.f32 	%f211, %f210, %f161, %f209;
	ld.shared.f32 	%f212, [%r310+276];
	fma.rn.f32 	%f213, %f212, %f164, %f211;
	ld.shared.f32 	%f214, [%r310+24];
	ld.shared.f32 	%f215, [%r315+768];
	fma.rn.f32 	%f216, %f214, %f215, %f165;
	ld.shared.f32 	%f217, [%r310+28];
	ld.shared.f32 	%f218, [%r315+896];
	fma.rn.f32 	%f219, %f217, %f218, %f216;
	ld.shared.f32 	%f220, [%r310+56];
	ld.shared.f32 	%f221, [%r315+1792];
	fma.rn.f32 	%f222, %f220, %f221, %f219;
	ld.shared.f32 	%f223, [%r310+60];
	ld.shared.f32 	%f224, [%r315+1920];
	fma.rn.f32 	%f225, %f223, %f224, %f222;
	ld.shared.f32 	%f226, [%r310+88];
	ld.shared.f32 	%f227, [%r315+2816];
	fma.rn.f32 	%f228, %f226, %f227, %f225;
	ld.shared.f32 	%f229, [%r310+92];
	ld.shared.f32 	%f230, [%r315+2944];
	fma.rn.f32 	%f231, %f229, %f230, %f228;
	fma.rn.f32 	%f232, %f220, %f215, %f173;
	fma.rn.f32 	%f233, %f223, %f218, %f232;
	fma.rn.f32 	%f234, %f226, %f221, %f233;
	fma.rn.f32 	%f235, %f229, %f224, %f234;
	ld.shared.f32 	%f236, [%r310+120];
	fma.rn.f32 	%f237, %f236, %f227, %f235;
	ld.shared.f32 	%f238, [%r310+124];
	fma.rn.f32 	%f239, %f238, %f230, %f237;
	fma.rn.f32 	%f240, %f226, %f215, %f181;
	fma.rn.f32 	%f241, %f229, %f218, %f240;
	fma.rn.f32 	%f242, %f236, %f221, %f241;
	fma.rn.f32 	%f243, %f238, %f224, %f242;
	ld.shared.f32 	%f244, [%r310+152];
	fma.rn.f32 	%f245, %f244, %f227, %f243;
	ld.shared.f32 	%f246, [%r310+156];
	fma.rn.f32 	%f247, %f246, %f230, %f245;
	fma.rn.f32 	%f248, %f236, %f215, %f189;
	fma.rn.f32 	%f249, %f238, %f218, %f248;
	fma.rn.f32 	%f250, %f244, %f221, %f249;
	fma.rn.f32 	%f251, %f246, %f224, %f250;
	ld.shared.f32 	%f252, [%r310+184];
	fma.rn.f32 	%f253, %f252, %f227, %f251;
	ld.shared.f32 	%f254, [%r310+188];
	fma.rn.f32 	%f255, %f254, %f230, %f253;
	fma.rn.f32 	%f256, %f244, %f215, %f197;
	fma.rn.f32 	%f257, %f246, %f218, %f256;
	fma.rn.f32 	%f258, %f252, %f221, %f257;
	fma.rn.f32 	%f259, %f254, %f224, %f258;
	ld.shared.f32 	%f260, [%r310+216];
	fma.rn.f32 	%f261, %f260, %f227, %f259;
	ld.shared.f32 	%f262, [%r310+220];
	fma.rn.f32 	%f263, %f262, %f230, %f261;
	fma.rn.f32 	%f264, %f252, %f215, %f205;
	fma.rn.f32 	%f265, %f254, %f218, %f264;
	fma.rn.f32 	%f266, %f260, %f221, %f265;
	fma.rn.f32 	%f267, %f262, %f224, %f266;
	ld.shared.f32 	%f268, [%r310+248];
	fma.rn.f32 	%f269, %f268, %f227, %f267;
	ld.shared.f32 	%f270, [%r310+252];
	fma.rn.f32 	%f271, %f270, %f230, %f269;
	fma.rn.f32 	%f272, %f260, %f215, %f213;
	fma.rn.f32 	%f273, %f262, %f218, %f272;
	fma.rn.f32 	%f274, %f268, %f221, %f273;
	fma.rn.f32 	%f275, %f270, %f224, %f274;
	ld.shared.f32 	%f276, [%r310+280];
	fma.rn.f32 	%f277, %f276, %f227, %f275;
	ld.shared.f32 	%f278, [%r310+284];
	fma.rn.f32 	%f279, %f278, %f230, %f277;
	ld.shared.f32 	%f280, [%r310+288];
	ld.shared.f32 	%f281, [%r315+3072];
	fma.rn.f32 	%f282, %f280, %f281, %f231;
	ld.shared.f32 	%f283, [%r310+292];
	ld.shared.f32 	%f284, [%r315+3200];
	fma.rn.f32 	%f285, %f283, %f284, %f282;
	ld.shared.f32 	%f286, [%r310+320];
	ld.shared.f32 	%f287, [%r315+4096];
	fma.rn.f32 	%f288, %f286, %f287, %f285;
	ld.shared.f32 	%f289, [%r310+324];
	ld.shared.f32 	%f290, [%r315+4224];
	fma.rn.f32 	%f291, %f289, %f290, %f288;
	ld.shared.f32 	%f292, [%r310+352];
	ld.shared.f32 	%f293, [%r315+5120];
	fma.rn.f32 	%f294, %f292, %f293, %f291;
	ld.shared.f32 	%f295, [%r310+356];
	ld.shared.f32 	%f296, [%r315+5248];
	fma.rn.f32 	%f297, %f295, %f296, %f294;
	fma.rn.f32 	%f298, %f286, %f281, %f239;
	fma.rn.f32 	%f299, %f289, %f284, %f298;
	fma.rn.f32 	%f300, %f292, %f287, %f299;
	fma.rn.f32 	%f301, %f295, %f290, %f300;
	ld.shared.f32 	%f302, [%r310+384];
	fma.rn.f32 	%f303, %f302, %f293, %f301;
	ld.shared.f32 	%f304, [%r310+388];
	fma.rn.f32 	%f305, %f304, %f296, %f303;
	fma.rn.f32 	%f306, %f292, %f281, %f247;
	fma.rn.f32 	%f307, %f295, %f284, %f306;
	fma.rn.f32 	%f308, %f302, %f287, %f307;
	fma.rn.f32 	%f309, %f304, %f290, %f308;
	ld.shared.f32 	%f310, [%r310+416];
	fma.rn.f32 	%f311, %f310, %f293, %f309;
	ld.shared.f32 	%f312, [%r310+420];
	fma.rn.f32 	%f313, %f312, %f296, %f311;
	fma.rn.f32 	%f314, %f302, %f281, %f255;
	fma.rn.f32 	%f315, %f304, %f284, %f314;
	fma.rn.f32 	%f316, %f310, %f287, %f315;
	fma.rn.f32 	%f317, %f312, %f290, %f316;
	ld.shared.f32 	%f318, [%r310+448];
	fma.rn.f32 	%f319, %f318, %f293, %f317;
	ld.shared.f32 	%f320, [%r310+452];
	fma.rn.f32 	%f321, %f320, %f296, %f319;
	fma.rn.f32 	%f322, %f310, %f281, %f263;
	fma.rn.f32 	%f323, %f312, %f284, %f322;
	fma.rn.f32 	%f324, %f318, %f287, %f323;
	fma.rn.f32 	%f325, %f320, %f290, %f324;
	ld.shared.f32 	%f326, [%r310+480];
	fma.rn.f32 	%f327, %f326, %f293, %f325;
	ld.shared.f32 	%f328, [%r310+484];
	fma.rn.f32 	%f329, %f328, %f296, %f327;
	fma.rn.f32 	%f330, %f318, %f281, %f271;
	fma.rn.f32 	%f331, %f320, %f284, %f330;
	fma.rn.f32 	%f332, %f326, %f287, %f331;
	fma.rn.f32 	%f333, %f328, %f290, %f332;
	ld.shared.f32 	%f334, [%r310+512];
	fma.rn.f32 	%f335, %f334, %f293, %f333;
	ld.shared.f32 	%f336, [%r310+516];
	fma.rn.f32 	%f337, %f336, %f296, %f335;
	fma.rn.f32 	%f338, %f326, %f281, %f279;
	fma.rn.f32 	%f339, %f328, %f284, %f338;
	fma.rn.f32 	%f340, %f334, %f287, %f339;
	fma.rn.f32 	%f341, %f336, %f290, %f340;
	ld.shared.f32 	%f342, [%r310+544];
	fma.rn.f32 	%f343, %f342, %f293, %f341;
	ld.shared.f32 	%f344, [%r310+548];
	fma.rn.f32 	%f345, %f344, %f296, %f343;
	ld.shared.f32 	%f346, [%r310+296];
	ld.shared.f32 	%f347, [%r315+3328];
	fma.rn.f32 	%f348, %f346, %f347, %f297;
	ld.shared.f32 	%f349, [%r310+300];
	ld.shared.f32 	%f350, [%r315+3456];
	fma.rn.f32 	%f351, %f349, %f350, %f348;
	ld.shared.f32 	%f352, [%r310+328];
	ld.shared.f32 	%f353, [%r315+4352];
	fma.rn.f32 	%f354, %f352, %f353, %f351;
	ld.shared.f32 	%f355, [%r310+332];
	ld.shared.f32 	%f356, [%r315+4480];
	fma.rn.f32 	%f357, %f355, %f356, %f354;
	ld.shared.f32 	%f358, [%r310+360];
	ld.shared.f32 	%f359, [%r315+5376];
	fma.rn.f32 	%f360, %f358, %f359, %f357;
	ld.shared.f32 	%f361, [%r310+364];
	ld.shared.f32 	%f362, [%r315+5504];
	fma.rn.f32 	%f363, %f361, %f362, %f360;
	fma.rn.f32 	%f364, %f352, %f347, %f305;
	fma.rn.f32 	%f365, %f355, %f350, %f364;
	fma.rn.f32 	%f366, %f358, %f353, %f365;
	fma.rn.f32 	%f367, %f361, %f356, %f366;
	ld.shared.f32 	%f368, [%r310+392];
	fma.rn.f32 	%f369, %f368, %f359, %f367;
	ld.shared.f32 	%f370, [%r310+396];
	fma.rn.f32 	%f371, %f370, %f362, %f369;
	fma.rn.f32 	%f372, %f358, %f347, %f313;
	fma.rn.f32 	%f373, %f361, %f350, %f372;
	fma.rn.f32 	%f374, %f368, %f353, %f373;
	fma.rn.f32 	%f375, %f370, %f356, %f374;
	ld.shared.f32 	%f376, [%r310+424];
	fma.rn.f32 	%f377, %f376, %f359, %f375;
	ld.shared.f32 	%f378, [%r310+428];
	fma.rn.f32 	%f379, %f378, %f362, %f377;
	fma.rn.f32 	%f380, %f368, %f347, %f321;
	fma.rn.f32 	%f381, %f370, %f350, %f380;
	fma.rn.f32 	%f382, %f376, %f353, %f381;
	fma.rn.f32 	%f383, %f378, %f356, %f382;
	ld.shared.f32 	%f384, [%r310+456];
	fma.rn.f32 	%f385, %f384, %f359, %f383;
	ld.shared.f32 	%f386, [%r310+460];
	fma.rn.f32 	%f387, %f386, %f362, %f385;
	fma.rn.f32 	%f388, %f376, %f347, %f329;
	fma.rn.f32 	%f389, %f378, %f350, %f388;
	fma.rn.f32 	%f390, %f384, %f353, %f389;
	fma.rn.f32 	%f391, %f386, %f356, %f390;
	ld.shared.f32 	%f392, [%r310+488];
	fma.rn.f32 	%f393, %f392, %f359, %f391;
	ld.shared.f32 	%f394, [%r310+492];
	fma.rn.f32 	%f395, %f394, %f362, %f393;
	fma.rn.f32 	%f396, %f384, %f347, %f337;
	fma.rn.f32 	%f397, %f386, %f350, %f396;
	fma.rn.f32 	%f398, %f392, %f353, %f397;
	fma.rn.f32 	%f399, %f394, %f356, %f398;
	ld.shared.f32 	%f400, [%r310+520];
	fma.rn.f32 	%f401, %f400, %f359, %f399;
	ld.shared.f32 	%f402, [%r310+524];
	fma.rn.f32 	%f403, %f402, %f362, %f401;
	fma.rn.f32 	%f404, %f392, %f347, %f345;
	fma.rn.f32 	%f405, %f394, %f350, %f404;
	fma.rn.f32 	%f406, %f400, %f353, %f405;
	fma.rn.f32 	%f407, %f402, %f356, %f406;
	ld.shared.f32 	%f408, [%r310+552];
	fma.rn.f32 	%f409, %f408, %f359, %f407;
	ld.shared.f32 	%f410, [%r310+556];
	fma.rn.f32 	%f411, %f410, %f362, %f409;
	ld.shared.f32 	%f412, [%r310+304];
	ld.shared.f32 	%f413, [%r315+3584];
	fma.rn.f32 	%f414, %f412, %f413, %f363;
	ld.shared.f32 	%f415, [%r310+308];
	ld.shared.f32 	%f416, [%r315+3712];
	fma.rn.f32 	%f417, %f415, %f416, %f414;
	ld.shared.f32 	%f418, [%r310+336];
	ld.shared.f32 	%f419, [%r315+4608];
	fma.rn.f32 	%f420, %f418, %f419, %f417;
	ld.shared.f32 	%f421, [%r310+340];
	ld.shared.f32 	%f422, [%r315+4736];
	fma.rn.f32 	%f423, %f421, %f422, %f420;
	ld.shared.f32 	%f424, [%r310+368];
	ld.shared.f32 	%f425, [%r315+5632];
	fma.rn.f32 	%f426, %f424, %f425, %f423;
	ld.shared.f32 	%f427, [%r310+372];
	ld.shared.f32 	%f428, [%r315+5760];
	fma.rn.f32 	%f429, %f427, %f428, %f426;
	fma.rn.f32 	%f430, %f418, %f413, %f371;
	fma.rn.f32 	%f431, %f421, %f416, %f430;
	fma.rn.f32 	%f432, %f424, %f419, %f431;
	fma.rn.f32 	%f433, %f427, %f422, %f432;
	ld.shared.f32 	%f434, [%r310+400];
	fma.rn.f32 	%f435, %f434, %f425, %f433;
	ld.shared.f32 	%f436, [%r310+404];
	fma.rn.f32 	%f437, %f436, %f428, %f435;
	fma.rn.f32 	%f438, %f424, %f413, %f379;
	fma.rn.f32 	%f439, %f427, %f416, %f438;
	fma.rn.f32 	%f440, %f434, %f419, %f439;
	fma.rn.f32 	%f441, %f436, %f422, %f440;
	ld.shared.f32 	%f442, [%r310+432];
	fma.rn.f32 	%f443, %f442, %f425, %f441;
	ld.shared.f32 	%f444, [%r310+436];
	fma.rn.f32 	%f445, %f444, %f428, %f443;
	fma.rn.f32 	%f446, %f434, %f413, %f387;
	fma.rn.f32 	%f447, %f436, %f416, %f446;
	fma.rn.f32 	%f448, %f442, %f419, %f447;
	fma.rn.f32 	%f449, %f444, %f422, %f448;
	ld.shared.f32 	%f450, [%r310+464];
	fma.rn.f32 	%f451, %f450, %f425, %f449;
	ld.shared.f32 	%f452, [%r310+468];
	fma.rn.f32 	%f453, %f452, %f428, %f451;
	fma.rn.f32 	%f454, %f442, %f413, %f395;
	fma.rn.f32 	%f455, %f444, %f416, %f454;
	fma.rn.f32 	%f456, %f450, %f419, %f455;
	fma.rn.f32 	%f457, %f452, %f422, %f456;
	ld.shared.f32 	%f458, [%r310+496];
	fma.rn.f32 	%f459, %f458, %f425, %f457;
	ld.shared.f32 	%f460, [%r310+500];
	fma.rn.f32 	%f461, %f460, %f428, %f459;
	fma.rn.f32 	%f462, %f450, %f413, %f403;
	fma.rn.f32 	%f463, %f452, %f416, %f462;
	fma.rn.f32 	%f464, %f458, %f419, %f463;
	fma.rn.f32 	%f465, %f460, %f422, %f464;
	ld.shared.f32 	%f466, [%r310+528];
	fma.rn.f32 	%f467, %f466, %f425, %f465;
	ld.shared.f32 	%f468, [%r310+532];
	fma.rn.f32 	%f469, %f468, %f428, %f467;
	fma.rn.f32 	%f470, %f458, %f413, %f411;
	fma.rn.f32 	%f471, %f460, %f416, %f470;
	fma.rn.f32 	%f472, %f466, %f419, %f471;
	fma.rn.f32 	%f473, %f468, %f422, %f472;
	ld.shared.f32 	%f474, [%r310+560];
	fma.rn.f32 	%f475, %f474, %f425, %f473;
	ld.shared.f32 	%f476, [%r310+564];
	fma.rn.f32 	%f477, %f476, %f428, %f475;
	ld.shared.f32 	%f478, [%r310+312];
	ld.shared.f32 	%f479, [%r315+3840];
	fma.rn.f32 	%f480, %f478, %f479, %f429;
	ld.shared.f32 	%f481, [%r310+316];
	ld.shared.f32 	%f482, [%r315+3968];
	fma.rn.f32 	%f483, %f481, %f482, %f480;
	ld.shared.f32 	%f484, [%r310+344];
	ld.shared.f32 	%f485, [%r315+4864];
	fma.rn.f32 	%f486, %f484, %f485, %f483;
	ld.shared.f32 	%f487, [%r310+348];
	ld.shared.f32 	%f488, [%r315+4992];
	fma.rn.f32 	%f489, %f487, %f488, %f486;
	ld.shared.f32 	%f490, [%r310+376];
	ld.shared.f32 	%f491, [%r315+5888];
	fma.rn.f32 	%f492, %f490, %f491, %f489;
	ld.shared.f32 	%f493, [%r310+380];
	ld.shared.f32 	%f494, [%r315+6016];
	fma.rn.f32 	%f495, %f493, %f494, %f492;
	fma.rn.f32 	%f496, %f484, %f479, %f437;
	fma.rn.f32 	%f497, %f487, %f482, %f496;
	fma.rn.f32 	%f498, %f490, %f485, %f497;
	fma.rn.f32 	%f499, %f493, %f488, %f498;
	ld.shared.f32 	%f500, [%r310+408];
	fma.rn.f32 	%f501, %f500, %f491, %f499;
	ld.shared.f32 	%f502, [%r310+412];
	fma.rn.f32 	%f503, %f502, %f494, %f501;
	fma.rn.f32 	%f504, %f490, %f479, %f445;
	fma.rn.f32 	%f505, %f493, %f482, %f504;
	fma.rn.f32 	%f506, %f500, %f485, %f505;
	fma.rn.f32 	%f507, %f502, %f488, %f506;
	ld.shared.f32 	%f508, [%r310+440];
	fma.rn.f32 	%f509, %f508, %f491, %f507;
	ld.shared.f32 	%f510, [%r310+444];
	fma.rn.f32 	%f511, %f510, %f494, %f509;
	fma.rn.f32 	%f512, %f500, %f479, %f453;
	fma.rn.f32 	%f513, %f502, %f482, %f512;
	fma.rn.f32 	%f514, %f508, %f485, %f513;
	fma.rn.f32 	%f515, %f510, %f488, %f514;
	ld.shared.f32 	%f516, [%r310+472];
	fma.rn.f32 	%f517, %f516, %f491, %f515;
	ld.shared.f32 	%f518, [%r310+476];
	fma.rn.f32 	%f519, %f518, %f494, %f517;
	fma.rn.f32 	%f520, %f508, %f479, %f461;
	fma.rn.f32 	%f521, %f510, %f482, %f520;
	fma.rn.f32 	%f522, %f516, %f485, %f521;
	fma.rn.f32 	%f523, %f518, %f488, %f522;
	ld.shared.f32 	%f524, [%r310+504];
	fma.rn.f32 	%f525, %f524, %f491, %f523;
	ld.shared.f32 	%f526, [%r310+508];
	fma.rn.f32 	%f527, %f526, %f494, %f525;
	fma.rn.f32 	%f528, %f516, %f479, %f469;
	fma.rn.f32 	%f529, %f518, %f482, %f528;
	fma.rn.f32 	%f530, %f524, %f485, %f529;
	fma.rn.f32 	%f531, %f526, %f488, %f530;
	ld.shared.f32 	%f532, [%r310+536];
	fma.rn.f32 	%f533, %f532, %f491, %f531;
	ld.shared.f32 	%f534, [%r310+540];
	fma.rn.f32 	%f535, %f534, %f494, %f533;
	fma.rn.f32 	%f536, %f524, %f479, %f477;
	fma.rn.f32 	%f537, %f526, %f482, %f536;
	fma.rn.f32 	%f538, %f532, %f485, %f537;
	fma.rn.f32 	%f539, %f534, %f488, %f538;
	ld.shared.f32 	%f540, [%r310+568];
	fma.rn.f32 	%f541, %f540, %f491, %f539;
	ld.shared.f32 	%f542, [%r310+572];
	fma.rn.f32 	%f543, %f542, %f494, %f541;
	ld.shared.f32 	%f544, [%r310+576];
	ld.shared.f32 	%f545, [%r315+6144];
	fma.rn.f32 	%f546, %f544, %f545, %f495;
	ld.shared.f32 	%f547, [%r310+580];
	ld.shared.f32 	%f548, [%r315+6272];
	fma.rn.f32 	%f549, %f547, %f548, %f546;
	ld.shared.f32 	%f550, [%r310+608];
	ld.shared.f32 	%f551, [%r315+7168];
	fma.rn.f32 	%f552, %f550, %f551, %f549;
	ld.shared.f32 	%f553, [%r310+612];
	ld.shared.f32 	%f554, [%r315+7296];
	fma.rn.f32 	%f555, %f553, %f554, %f552;
	ld.shared.f32 	%f556, [%r310+640];
	ld.shared.f32 	%f557, [%r315+8192];
	fma.rn.f32 	%f558, %f556, %f557, %f555;
	ld.shared.f32 	%f559, [%r310+644];
	ld.shared.f32 	%f560, [%r315+8320];
	fma.rn.f32 	%f561, %f559, %f560, %f558;
	fma.rn.f32 	%f562, %f550, %f545, %f503;
	fma.rn.f32 	%f563, %f553, %f548, %f562;
	fma.rn.f32 	%f564, %f556, %f551, %f563;
	fma.rn.f32 	%f565, %f559, %f554, %f564;
	ld.shared.f32 	%f566, [%r310+672];
	fma.rn.f32 	%f567, %f566, %f557, %f565;
	ld.shared.f32 	%f568, [%r310+676];
	fma.rn.f32 	%f569, %f568, %f560, %f567;
	fma.rn.f32 	%f570, %f556, %f545, %f511;
	fma.rn.f32 	%f571, %f559, %f548, %f570;
	fma.rn.f32 	%f572, %f566, %f551, %f571;
	fma.rn.f32 	%f573, %f568, %f554, %f572;
	ld.shared.f32 	%f574, [%r310+704];
	fma.rn.f32 	%f575, %f574, %f557, %f573;
	ld.shared.f32 	%f576, [%r310+708];
	fma.rn.f32 	%f577, %f576, %f560, %f575;
	fma.rn.f32 	%f578, %f566, %f545, %f519;
	fma.rn.f32 	%f579, %f568, %f548, %f578;
	fma.rn.f32 	%f580, %f574, %f551, %f579;
	fma.rn.f32 	%f581, %f576, %f554, %f580;
	ld.shared.f32 	%f582, [%r310+736];
	fma.rn.f32 	%f583, %f582, %f557, %f581;
	ld.shared.f32 	%f584, [%r310+740];
	fma.rn.f32 	%f585, %f584, %f560, %f583;
	fma.rn.f32 	%f586, %f574, %f545, %f527;
	fma.rn.f32 	%f587, %f576, %f548, %f586;
	fma.rn.f32 	%f588, %f582, %f551, %f587;
	fma.rn.f32 	%f589, %f584, %f554, %f588;
	ld.shared.f32 	%f590, [%r310+768];
	fma.rn.f32 	%f591, %f590, %f557, %f589;
	ld.shared.f32 	%f592, [%r310+772];
	fma.rn.f32 	%f593, %f592, %f560, %f591;
	fma.rn.f32 	%f594, %f582, %f545, %f535;
	fma.rn.f32 	%f595, %f584, %f548, %f594;
	fma.rn.f32 	%f596, %f590, %f551, %f595;
	fma.rn.f32 	%f597, %f592, %f554, %f596;
	ld.shared.f32 	%f598, [%r310+800];
	fma.rn.f32 	%f599, %f598, %f557, %f597;
	ld.shared.f32 	%f600, [%r310+804];
	fma.rn.f32 	%f601, %f600, %f560, %f599;
	fma.rn.f32 	%f602, %f590, %f545, %f543;
	fma.rn.f32 	%f603, %f592, %f548, %f602;
	fma.rn.f32 	%f604, %f598, %f551, %f603;
	fma.rn.f32 	%f605, %f600, %f554, %f604;
	ld.shared.f32 	%f606, [%r310+832];
	fma.rn.f32 	%f607, %f606, %f557, %f605;
	ld.shared.f32 	%f608, [%r310+836];
	fma.rn.f32 	%f609, %f608, %f560, %f607;
	ld.shared.f32 	%f610, [%r310+584];
	ld.shared.f32 	%f611, [%r315+6400];
	fma.rn.f32 	%f612, %f610, %f611, %f561;
	ld.shared.f32 	%f613, [%r310+588];
	ld.shared.f32 	%f614, [%r315+6528];
	fma.rn.f32 	%f615, %f613, %f614, %f612;
	ld.shared.f32 	%f616, [%r310+616];
	ld.shared.f32 	%f617, [%r315+7424];
	fma.rn.f32 	%f618, %f616, %f617, %f615;
	ld.shared.f32 	%f619, [%r310+620];
	ld.shared.f32 	%f620, [%r315+7552];
	fma.rn.f32 	%f621, %f619, %f620, %f618;
	ld.shared.f32 	%f622, [%r310+648];
	ld.shared.f32 	%f623, [%r315+8448];
	fma.rn.f32 	%f624, %f622, %f623, %f621;
	ld.shared.f32 	%f625, [%r310+652];
	ld.shared.f32 	%f626, [%r315+8576];
	fma.rn.f32 	%f627, %f625, %f626, %f624;
	fma.rn.f32 	%f628, %f616, %f611, %f569;
	fma.rn.f32 	%f629, %f619, %f614, %f628;
	fma.rn.f32 	%f630, %f622, %f617, %f629;
	fma.rn.f32 	%f631, %f625, %f620, %f630;
	ld.shared.f32 	%f632, [%r310+680];
	fma.rn.f32 	%f633, %f632, %f623, %f631;
	ld.shared.f32 	%f634, [%r310+684];
	fma.rn.f32 	%f635, %f634, %f626, %f633;
	fma.rn.f32 	%f636, %f622, %f611, %f577;
	fma.rn.f32 	%f637, %f625, %f614, %f636;
	fma.rn.f32 	%f638, %f632, %f617, %f637;
	fma.rn.f32 	%f639, %f634, %f620, %f638;
	ld.shared.f32 	%f640, [%r310+712];
	fma.rn.f32 	%f641, %f640, %f623, %f639;
	ld.shared.f32 	%f642, [%r310+716];
	fma.rn.f32 	%f643, %f642, %f626, %f641;
	fma.rn.f32 	%f644, %f632, %f611, %f585;
	fma.rn.f32 	%f645, %f634, %f614, %f644;
	fma.rn.f32 	%f646, %f640, %f617, %f645;
	fma.rn.f32 	%f647, %f642, %f620, %f646;
	ld.shared.f32 	%f648, [%r310+744];
	fma.rn.f32 	%f649, %f648, %f623, %f647;
	ld.shared.f32 	%f650, [%r310+748];
	fma.rn.f32 	%f651, %f650, %f626, %f649;
	fma.rn.f32 	%f652, %f640, %f611, %f593;
	fma.rn.f32 	%f653, %f642, %f614, %f652;
	fma.rn.f32 	%f654, %f648, %f617, %f653;
	fma.rn.f32 	%f655, %f650, %f620, %f654;
	ld.shared.f32 	%f656, [%r310+776];
	fma.rn.f32 	%f657, %f656, %f623, %f655;
	ld.shared.f32 	%f658, [%r310+780];
	fma.rn.f32 	%f659, %f658, %f626, %f657;
	fma.rn.f32 	%f660, %f648, %f611, %f601;
	fma.rn.f32 	%f661, %f650, %f614, %f660;
	fma.rn.f32 	%f662, %f656, %f617, %f661;
	fma.rn.f32 	%f663, %f658, %f620, %f662;
	ld.shared.f32 	%f664, [%r310+808];
	fma.rn.f32 	%f665, %f664, %f623, %f663;
	ld.shared.f32 	%f666, [%r310+812];
	fma.rn.f32 	%f667, %f666, %f626, %f665;
	fma.rn.f32 	%f668, %f656, %f611, %f609;
	fma.rn.f32 	%f669, %f658, %f614, %f668;
	fma.rn.f32 	%f670, %f664, %f617, %f669;
	fma.rn.f32 	%f671, %f666, %f620, %f670;
	ld.shared.f32 	%f672, [%r310+840];
	fma.rn.f32 	%f673, %f672, %f623, %f671;
	ld.shared.f32 	%f674, [%r310+844];
	fma.rn.f32 	%f675, %f674, %f626, %f673;
	ld.shared.f32 	%f676, [%r310+592];
	ld.shared.f32 	%f677, [%r315+6656];
	fma.rn.f32 	%f678, %f676, %f677, %f627;
	ld.shared.f32 	%f679, [%r310+596];
	ld.shared.f32 	%f680, [%r315+6784];
	fma.rn.f32 	%f681, %f679, %f680, %f678;
	ld.shared.f32 	%f682, [%r310+624];
	ld.shared.f32 	%f683, [%r315+7680];
	fma.rn.f32 	%f684, %f682, %f683, %f681;
	ld.shared.f32 	%f685, [%r310+628];
	ld.shared.f32 	%f686, [%r315+7808];
	fma.rn.f32 	%f687, %f685, %f686, %f684;
	ld.shared.f32 	%f688, [%r310+656];
	ld.shared.f32 	%f689, [%r315+8704];
	fma.rn.f32 	%f690, %f688, %f689, %f687;
	ld.shared.f32 	%f691, [%r310+660];
	ld.shared.f32 	%f692, [%r315+8832];
	fma.rn.f32 	%f693, %f691, %f692, %f690;
	fma.rn.f32 	%f694, %f682, %f677, %f635;
	fma.rn.f32 	%f695, %f685, %f680, %f694;
	fma.rn.f32 	%f696, %f688, %f683, %f695;
	fma.rn.f32 	%f697, %f691, %f686, %f696;
	ld.shared.f32 	%f698, [%r310+688];
	fma.rn.f32 	%f699, %f698, %f689, %f697;
	ld.shared.f32 	%f700, [%r310+692];
	fma.rn.f32 	%f701, %f700, %f692, %f699;
	fma.rn.f32 	%f702, %f688, %f677, %f643;
	fma.rn.f32 	%f703, %f691, %f680, %f702;
	fma.rn.f32 	%f704, %f698, %f683, %f703;
	fma.rn.f32 	%f705, %f700, %f686, %f704;
	ld.shared.f32 	%f706, [%r310+720];
	fma.rn.f32 	%f707, %f706, %f689, %f705;
	ld.shared.f32 	%f708, [%r310+724];
	fma.rn.f32 	%f709, %f708, %f692, %f707;
	fma.rn.f32 	%f710, %f698, %f677, %f651;
	fma.rn.f32 	%f711, %f700, %f680, %f710;
	fma.rn.f32 	%f712, %f706, %f683, %f711;
	fma.rn.f32 	%f713, %f708, %f686, %f712;
	ld.shared.f32 	%f714, [%r310+752];
	fma.rn.f32 	%f715, %f714, %f689, %f713;
	ld.shared.f32 	%f716, [%r310+756];
	fma.rn.f32 	%f717, %f716, %f692, %f715;
	fma.rn.f32 	%f718, %f706, %f677, %f659;
	fma.rn.f32 	%f719, %f708, %f680, %f718;
	fma.rn.f32 	%f720, %f714, %f683, %f719;
	fma.rn.f32 	%f721, %f716, %f686, %f720;
	ld.shared.f32 	%f722, [%r310+784];
	fma.rn.f32 	%f723, %f722, %f689, %f721;
	ld.shared.f32 	%f724, [%r310+788];
	fma.rn.f32 	%f725, %f724, %f692, %f723;
	fma.rn.f32 	%f726, %f714, %f677, %f667;
	fma.rn.f32 	%f727, %f716, %f680, %f726;
	fma.rn.f32 	%f728, %f722, %f683, %f727;
	fma.rn.f32 	%f729, %f724, %f686, %f728;
	ld.shared.f32 	%f730, [%r310+816];
	fma.rn.f32 	%f731, %f730, %f689, %f729;
	ld.shared.f32 	%f732, [%r310+820];
	fma.rn.f32 	%f733, %f732, %f692, %f731;
	fma.rn.f32 	%f734, %f722, %f677, %f675;
	fma.rn.f32 	%f735, %f724, %f680, %f734;
	fma.rn.f32 	%f736, %f730, %f683, %f735;
	fma.rn.f32 	%f737, %f732, %f686, %f736;
	ld.shared.f32 	%f738, [%r310+848];
	fma.rn.f32 	%f739, %f738, %f689, %f737;
	ld.shared.f32 	%f740, [%r310+852];
	fma.rn.f32 	%f741, %f740, %f692, %f739;
	ld.shared.f32 	%f742, [%r310+600];
	ld.shared.f32 	%f743, [%r315+6912];
	fma.rn.f32 	%f744, %f742, %f743, %f693;
	ld.shared.f32 	%f745, [%r310+604];
	ld.shared.f32 	%f746, [%r315+7040];
	fma.rn.f32 	%f747, %f745, %f746, %f744;
	ld.shared.f32 	%f748, [%r310+632];
	ld.shared.f32 	%f749, [%r315+7936];
	fma.rn.f32 	%f750, %f748, %f749, %f747;
	ld.shared.f32 	%f751, [%r310+636];
	ld.shared.f32 	%f752, [%r315+8064];
	fma.rn.f32 	%f753, %f751, %f752, %f750;
	ld.shared.f32 	%f754, [%r310+664];
	ld.shared.f32 	%f755, [%r315+8960];
	fma.rn.f32 	%f756, %f754, %f755, %f753;
	ld.shared.f32 	%f757, [%r310+668];
	ld.shared.f32 	%f758, [%r315+9088];
	fma.rn.f32 	%f3177, %f757, %f758, %f756;
	fma.rn.f32 	%f759, %f748, %f743, %f701;
	fma.rn.f32 	%f760, %f751, %f746, %f759;
	fma.rn.f32 	%f761, %f754, %f749, %f760;
	fma.rn.f32 	%f762, %f757, %f752, %f761;
	ld.shared.f32 	%f763, [%r310+696];
	fma.rn.f32 	%f764, %f763, %f755, %f762;
	ld.shared.f32 	%f765, [%r310+700];
	fma.rn.f32 	%f3178, %f765, %f758, %f764;
	fma.rn.f32 	%f766, %f754, %f743, %f709;
	fma.rn.f32 	%f767, %f757, %f746, %f766;
	fma.rn.f32 	%f768, %f763, %f749, %f767;
	fma.rn.f32 	%f769, %f765, %f752, %f768;
	ld.shared.f32 	%f770, [%r310+728];
	fma.rn.f32 	%f771, %f770, %f755, %f769;
	ld.shared.f32 	%f772, [%r310+732];
	fma.rn.f32 	%f3179, %f772, %f758, %f771;
	fma.rn.f32 	%f773, %f763, %f743, %f717;
	fma.rn.f32 	%f774, %f765, %f746, %f773;
	fma.rn.f32 	%f775, %f770, %f749, %f774;
	fma.rn.f32 	%f776, %f772, %f752, %f775;
	ld.shared.f32 	%f777, [%r310+760];
	fma.rn.f32 	%f778, %f777, %f755, %f776;
	ld.shared.f32 	%f779, [%r310+764];
	fma.rn.f32 	%f3180, %f779, %f758, %f778;
	fma.rn.f32 	%f780, %f770, %f743, %f725;
	fma.rn.f32 	%f781, %f772, %f746, %f780;
	fma.rn.f32 	%f782, %f777, %f749, %f781;
	fma.rn.f32 	%f783, %f779, %f752, %f782;
	ld.shared.f32 	%f784, [%r310+792];
	fma.rn.f32 	%f785, %f784, %f755, %f783;
	ld.shared.f32 	%f786, [%r310+796];
	fma.rn.f32 	%f3181, %f786, %f758, %f785;
	fma.rn.f32 	%f787, %f777, %f743, %f733;
	fma.rn.f32 	%f788, %f779, %f746, %f787;
	fma.rn.f32 	%f789, %f784, %f749, %f788;
	fma.rn.f32 	%f790, %f786, %f752, %f789;
	ld.shared.f32 	%f791, [%r310+824];
	fma.rn.f32 	%f792, %f791, %f755, %f790;
	ld.shared.f32 	%f793, [%r310+828];
	fma.rn.f32 	%f3182, %f793, %f758, %f792;
	fma.rn.f32 	%f794, %f784, %f743, %f741;
	fma.rn.f32 	%f795, %f786, %f746, %f794;
	fma.rn.f32 	%f796, %f791, %f749, %f795;
	fma.rn.f32 	%f797, %f793, %f752, %f796;
	ld.shared.f32 	%f798, [%r310+856];
	fma.rn.f32 	%f799, %f798, %f755, %f797;
	ld.shared.f32 	%f800, [%r310+860];
	fma.rn.f32 	%f3183, %f800, %f758, %f799;
	add.s32 	%r331, %r331, 1;
	setp.ne.s32 	%p44, %r331, 29;
	@%p44 bra 	$L__BB0_15;
	ld.param.u64 	%rd161, [main_kernel0_param_2];
	cvta.to.global.u64 	%rd148, %rd161;
	// begin inline asm
	cp.async.wait_group 2;
	// end inline asm
	bar.sync 	0;
	shl.b32 	%r316, %r42, 2;
	add.s32 	%r318, %r309, %r316;
	ld.shared.f32 	%f801, [%r318+1152];
	shl.b32 	%r319, %r43, 2;
	add.s32 	%r321, %r314, %r319;
	ld.shared.f32 	%f802, [%r321+9216];
	fma.rn.f32 	%f803, %f801, %f802, %f3177;
	ld.shared.f32 	%f804, [%r318+1156];
	ld.shared.f32 	%f805, [%r321+9344];
	fma.rn.f32 	%f806, %f804, %f805, %f803;
	ld.shared.f32 	%f807, [%r318+1184];
	ld.shared.f32 	%f808, [%r321+10240];
	fma.rn.f32 	%f809, %f807, %f808, %f806;
	ld.shared.f32 	%f810, [%r318+1188];
	ld.shared.f32 	%f811, [%r321+10368];
	fma.rn.f32 	%f812, %f810, %f811, %f809;
	ld.shared.f32 	%f813, [%r318+1216];
	ld.shared.f32 	%f814, [%r321+11264];
	fma.rn.f32 	%f815, %f813, %f814, %f812;
	ld.shared.f32 	%f816, [%r318+1220];
	ld.shared.f32 	%f817, [%r321+11392];
	fma.rn.f32 	%f818, %f816, %f817, %f815;
	fma.rn.f32 	%f819, %f807, %f802, %f3178;
	fma.rn.f32 	%f820, %f810, %f805, %f819;
	fma.rn.f32 	%f821, %f813, %f808, %f820;
	fma.rn.f32 	%f822, %f816, %f811, %f821;
	ld.shared.f32 	%f823, [%r318+1248];
	fma.rn.f32 	%f824, %f823, %f814, %f822;
	ld.shared.f32 	%f825, [%r318+1252];
	fma.rn.f32 	%f826, %f825, %f817, %f824;
	fma.rn.f32 	%f827, %f813, %f802, %f3179;
	fma.rn.f32 	%f828, %f816, %f805, %f827;
	fma.rn.f32 	%f829, %f823, %f808, %f828;
	fma.rn.f32 	%f830, %f825, %f811, %f829;
	ld.shared.f32 	%f831, [%r318+1280];
	fma.rn.f32 	%f832, %f831, %f814, %f830;
	ld.shared.f32 	%f833, [%r318+1284];
	fma.rn.f32 	%f834, %f833, %f817, %f832;
	fma.rn.f32 	%f835, %f823, %f802, %f3180;
	fma.rn.f32 	%f836, %f825, %f805, %f835;
	fma.rn.f32 	%f837, %f831, %f808, %f836;
	fma.rn.f32 	%f838, %f833, %f811, %f837;
	ld.shared.f32 	%f839, [%r318+1312];
	fma.rn.f32 	%f840, %f839, %f814, %f838;
	ld.shared.f32 	%f841, [%r318+1316];
	fma.rn.f32 	%f842, %f841, %f817, %f840;
	fma.rn.f32 	%f843, %f831, %f802, %f3181;
	fma.rn.f32 	%f844, %f833, %f805, %f843;
	fma.rn.f32 	%f845, %f839, %f808, %f844;
	fma.rn.f32 	%f846, %f841, %f811, %f845;
	ld.shared.f32 	%f847, [%r318+1344];
	fma.rn.f32 	%f848, %f847, %f814, %f846;
	ld.shared.f32 	%f849, [%r318+1348];
	fma.rn.f32 	%f850, %f849, %f817, %f848;
	fma.rn.f32 	%f851, %f839, %f802, %f3182;
	fma.rn.f32 	%f852, %f841, %f805, %f851;
	fma.rn.f32 	%f853, %f847, %f808, %f852;
	fma.rn.f32 	%f854, %f849, %f811, %f853;
	ld.shared.f32 	%f855, [%r318+1376];
	fma.rn.f32 	%f856, %f855, %f814, %f854;
	ld.shared.f32 	%f857, [%r318+1380];
	fma.rn.f32 	%f858, %f857, %f817, %f856;
	fma.rn.f32 	%f859, %f847, %f802, %f3183;
	fma.rn.f32 	%f860, %f849, %f805, %f859;
	fma.rn.f32 	%f861, %f855, %f808, %f860;
	fma.rn.f32 	%f862, %f857, %f811, %f861;
	ld.shared.f32 	%f863, [%r318+1408];
	fma.rn.f32 	%f864, %f863, %f814, %f862;
	ld.shared.f32 	%f865, [%r318+1412];
	fma.rn.f32 	%f866, %f865, %f817, %f864;
	ld.shared.f32 	%f867, [%r318+1160];
	ld.shared.f32 	%f868, [%r321+9472];
	fma.rn.f32 	%f869, %f867, %f868, %f818;
	ld.shared.f32 	%f870, [%r318+1164];
	ld.shared.f32 	%f871, [%r321+9600];
	fma.rn.f32 	%f872, %f870, %f871, %f869;
	ld.shared.f32 	%f873, [%r318+1192];
	ld.shared.f32 	%f874, [%r321+10496];
	fma.rn.f32 	%f875, %f873, %f874, %f872;
	ld.shared.f32 	%f876, [%r318+1196];
	ld.shared.f32 	%f877, [%r321+10624];
	fma.rn.f32 	%f878, %f876, %f877, %f875;
	ld.shared.f32 	%f879, [%r318+1224];
	ld.shared.f32 	%f880, [%r321+11520];
	fma.rn.f32 	%f881, %f879, %f880, %f878;
	ld.shared.f32 	%f882, [%r318+1228];
	ld.shared.f32 	%f883, [%r321+11648];
	fma.rn.f32 	%f884, %f882, %f883, %f881;
	fma.rn.f32 	%f885, %f873, %f868, %f826;
	fma.rn.f32 	%f886, %f876, %f871, %f885;
	fma.rn.f32 	%f887, %f879, %f874, %f886;
	fma.rn.f32 	%f888, %f882, %f877, %f887;
	ld.shared.f32 	%f889, [%r318+1256];
	fma.rn.f32 	%f890, %f889, %f880, %f888;
	ld.shared.f32 	%f891, [%r318+1260];
	fma.rn.f32 	%f892, %f891, %f883, %f890;
	fma.rn.f32 	%f893, %f879, %f868, %f834;
	fma.rn.f32 	%f894, %f882, %f871, %f893;
	fma.rn.f32 	%f895, %f889, %f874, %f894;
	fma.rn.f32 	%f896, %f891, %f877, %f895;
	ld.shared.f32 	%f897, [%r318+1288];
	fma.rn.f32 	%f898, %f897, %f880, %f896;
	ld.shared.f32 	%f899, [%r318+1292];
	fma.rn.f32 	%f900, %f899, %f883, %f898;
	fma.rn.f32 	%f901, %f889, %f868, %f842;
	fma.rn.f32 	%f902, %f891, %f871, %f901;
	fma.rn.f32 	%f903, %f897, %f874, %f902;
	fma.rn.f32 	%f904, %f899, %f877, %f903;
	ld.shared.f32 	%f905, [%r318+1320];
	fma.rn.f32 	%f906, %f905, %f880, %f904;
	ld.shared.f32 	%f907, [%r318+1324];
	fma.rn.f32 	%f908, %f907, %f883, %f906;
	fma.rn.f32 	%f909, %f897, %f868, %f850;
	fma.rn.f32 	%f910, %f899, %f871, %f909;
	fma.rn.f32 	%f911, %f905, %f874, %f910;
	fma.rn.f32 	%f912, %f907, %f877, %f911;
	ld.shared.f32 	%f913, [%r318+1352];
	fma.rn.f32 	%f914, %f913, %f880, %f912;
	ld.shared.f32 	%f915, [%r318+1356];
	fma.rn.f32 	%f916, %f915, %f883, %f914;
	fma.rn.f32 	%f917, %f905, %f868, %f858;
	fma.rn.f32 	%f918, %f907, %f871, %f917;
	fma.rn.f32 	%f919, %f913, %f874, %f918;
	fma.rn.f32 	%f920, %f915, %f877, %f919;
	ld.shared.f32 	%f921, [%r318+1384];
	fma.rn.f32 	%f922, %f921, %f880, %f920;
	ld.shared.f32 	%f923, [%r318+1388];
	fma.rn.f32 	%f924, %f923, %f883, %f922;
	fma.rn.f32 	%f925, %f913, %f868, %f866;
	fma.rn.f32 	%f926, %f915, %f871, %f925;
	fma.rn.f32 	%f927, %f921, %f874, %f926;
	fma.rn.f32 	%f928, %f923, %f877, %f927;
	ld.shared.f32 	%f929, [%r318+1416];
	fma.rn.f32 	%f930, %f929, %f880, %f928;
	ld.shared.f32 	%f931, [%r318+1420];
	fma.rn.f32 	%f932, %f931, %f883, %f930;
	ld.shared.f32 	%f933, [%r318+1168];
	ld.shared.f32 	%f934, [%r321+9728];
	fma.rn.f32 	%f935, %f933, %f934, %f884;
	ld.shared.f32 	%f936, [%r318+1172];
	ld.shared.f32 	%f937, [%r321+9856];
	fma.rn.f32 	%f938, %f936, %f937, %f935;
	ld.shared.f32 	%f939, [%r318+1200];
	ld.shared.f32 	%f940, [%r321+10752];
	fma.rn.f32 	%f941, %f939, %f940, %f938;
	ld.shared.f32 	%f942, [%r318+1204];
	ld.shared.f32 	%f943, [%r321+10880];
	fma.rn.f32 	%f944, %f942, %f943, %f941;
	ld.shared.f32 	%f945, [%r318+1232];
	ld.shared.f32 	%f946, [%r321+11776];
	fma.rn.f32 	%f947, %f945, %f946, %f944;
	ld.shared.f32 	%f948, [%r318+1236];
	ld.shared.f32 	%f949, [%r321+11904];
	fma.rn.f32 	%f950, %f948, %f949, %f947;
	fma.rn.f32 	%f951, %f939, %f934, %f892;
	fma.rn.f32 	%f952, %f942, %f937, %f951;
	fma.rn.f32 	%f953, %f945, %f940, %f952;
	fma.rn.f32 	%f954, %f948, %f943, %f953;
	ld.shared.f32 	%f955, [%r318+1264];
	fma.rn.f32 	%f956, %f955, %f946, %f954;
	ld.shared.f32 	%f957, [%r318+1268];
	fma.rn.f32 	%f958, %f957, %f949, %f956;
	fma.rn.f32 	%f959, %f945, %f934, %f900;
	fma.rn.f32 	%f960, %f948, %f937, %f959;
	fma.rn.f32 	%f961, %f955, %f940, %f960;
	fma.rn.f32 	%f962, %f957, %f943, %f961;
	ld.shared.f32 	%f963, [%r318+1296];
	fma.rn.f32 	%f964, %f963, %f946, %f962;
	ld.shared.f32 	%f965, [%r318+1300];
	fma.rn.f32 	%f966, %f965, %f949, %f964;
	fma.rn.f32 	%f967, %f955, %f934, %f908;
	fma.rn.f32 	%f968, %f957, %f937, %f967;
	fma.rn.f32 	%f969, %f963, %f940, %f968;
	fma.rn.f32 	%f970, %f965, %f943, %f969;
	ld.shared.f32 	%f971, [%r318+1328];
	fma.rn.f32 	%f972, %f971, %f946, %f970;
	ld.shared.f32 	%f973, [%r318+1332];
	fma.rn.f32 	%f974, %f973, %f949, %f972;
	fma.rn.f32 	%f975, %f963, %f934, %f916;
	fma.rn.f32 	%f976, %f965, %f937, %f975;
	fma.rn.f32 	%f977, %f971, %f940, %f976;
	fma.rn.f32 	%f978, %f973, %f943, %f977;
	ld.shared.f32 	%f979, [%r318+1360];
	fma.rn.f32 	%f980, %f979, %f946, %f978;
	ld.shared.f32 	%f981, [%r318+1364];
	fma.rn.f32 	%f982, %f981, %f949, %f980;
	fma.rn.f32 	%f983, %f971, %f934, %f924;
	fma.rn.f32 	%f984, %f973, %f937, %f983;
	fma.rn.f32 	%f985, %f979, %f940, %f984;
	fma.rn.f32 	%f986, %f981, %f943, %f985;
	ld.shared.f32 	%f987, [%r318+1392];
	fma.rn.f32 	%f988, %f987, %f946, %f986;
	ld.shared.f32 	%f989, [%r318+1396];
	fma.rn.f32 	%f990, %f989, %f949, %f988;
	fma.rn.f32 	%f991, %f979, %f934, %f932;
	fma.rn.f32 	%f992, %f981, %f937, %f991;
	fma.rn.f32 	%f993, %f987, %f940, %f992;
	fma.rn.f32 	%f994, %f989, %f943, %f993;
	ld.shared.f32 	%f995, [%r318+1424];
	fma.rn.f32 	%f996, %f995, %f946, %f994;
	ld.shared.f32 	%f997, [%r318+1428];
	fma.rn.f32 	%f998, %f997, %f949, %f996;
	ld.shared.f32 	%f999, [%r318+1176];
	ld.shared.f32 	%f1000, [%r321+9984];
	fma.rn.f32 	%f1001, %f999, %f1000, %f950;
	ld.shared.f32 	%f1002, [%r318+1180];
	ld.shared.f32 	%f1003, [%r321+10112];
	fma.rn.f32 	%f1004, %f1002, %f1003, %f1001;
	ld.shared.f32 	%f1005, [%r318+1208];
	ld.shared.f32 	%f1006, [%r321+11008];
	fma.rn.f32 	%f1007, %f1005, %f1006, %f1004;
	ld.shared.f32 	%f1008, [%r318+1212];
	ld.shared.f32 	%f1009, [%r321+11136];
	fma.rn.f32 	%f1010, %f1008, %f1009, %f1007;
	ld.shared.f32 	%f1011, [%r318+1240];
	ld.shared.f32 	%f1012, [%r321+12032];
	fma.rn.f32 	%f1013, %f1011, %f1012, %f1010;
	ld.shared.f32 	%f1014, [%r318+1244];
	ld.shared.f32 	%f1015, [%r321+12160];
	fma.rn.f32 	%f1016, %f1014, %f1015, %f1013;
	fma.rn.f32 	%f1017, %f1005, %f1000, %f958;
	fma.rn.f32 	%f1018, %f1008, %f1003, %f1017;
	fma.rn.f32 	%f1019, %f1011, %f1006, %f1018;
	fma.rn.f32 	%f1020, %f1014, %f1009, %f1019;
	ld.shared.f32 	%f1021, [%r318+1272];
	fma.rn.f32 	%f1022, %f1021, %f1012, %f1020;
	ld.shared.f32 	%f1023, [%r318+1276];
	fma.rn.f32 	%f1024, %f1023, %f1015, %f1022;
	fma.rn.f32 	%f1025, %f1011, %f1000, %f966;
	fma.rn.f32 	%f1026, %f1014, %f1003, %f1025;
	fma.rn.f32 	%f1027, %f1021, %f1006, %f1026;
	fma.rn.f32 	%f1028, %f1023, %f1009, %f1027;
	ld.shared.f32 	%f1029, [%r318+1304];
	fma.rn.f32 	%f1030, %f1029, %f1012, %f1028;
	ld.shared.f32 	%f1031, [%r318+1308];
	fma.rn.f32 	%f1032, %f1031, %f1015, %f1030;
	fma.rn.f32 	%f1033, %f1021, %f1000, %f974;
	fma.rn.f32 	%f1034, %f1023, %f1003, %f1033;
	fma.rn.f32 	%f1035, %f1029, %f1006, %f1034;
	fma.rn.f32 	%f1036, %f1031, %f1009, %f1035;
	ld.shared.f32 	%f1037, [%r318+1336];
	fma.rn.f32 	%f1038, %f1037, %f1012, %f1036;
	ld.shared.f32 	%f1039, [%r318+1340];
	fma.rn.f32 	%f1040, %f1039, %f1015, %f1038;
	fma.rn.f32 	%f1041, %f1029, %f1000, %f982;
	fma.rn.f32 	%f1042, %f1031, %f1003, %f1041;
	fma.rn.f32 	%f1043, %f1037, %f1006, %f1042;
	fma.rn.f32 	%f1044, %f1039, %f1009, %f1043;
	ld.shared.f32 	%f1045, [%r318+1368];
	fma.rn.f32 	%f1046, %f1045, %f1012, %f1044;
	ld.shared.f32 	%f1047, [%r318+1372];
	fma.rn.f32 	%f1048, %f1047, %f1015, %f1046;
	fma.rn.f32 	%f1049, %f1037, %f1000, %f990;
	fma.rn.f32 	%f1050, %f1039, %f1003, %f1049;
	fma.rn.f32 	%f1051, %f1045, %f1006, %f1050;
	fma.rn.f32 	%f1052, %f1047, %f1009, %f1051;
	ld.shared.f32 	%f1053, [%r318+1400];
	fma.rn.f32 	%f1054, %f1053, %f1012, %f1052;
	ld.shared.f32 	%f1055, [%r318+1404];
	fma.rn.f32 	%f1056, %f1055, %f1015, %f1054;
	fma.rn.f32 	%f1057, %f1045, %f1000, %f998;
	fma.rn.f32 	%f1058, %f1047, %f1003, %f1057;
	fma.rn.f32 	%f1059, %f1053, %f1006, %f1058;
	fma.rn.f32 	%f1060, %f1055, %f1009, %f1059;
	ld.shared.f32 	%f1061, [%r318+1432];
	fma.rn.f32 	%f1062, %f1061, %f1012, %f1060;
	ld.shared.f32 	%f1063, [%r318+1436];
	fma.rn.f32 	%f1064, %f1063, %f1015, %f1062;
	ld.shared.f32 	%f1065, [%r318+1440];
	ld.shared.f32 	%f1066, [%r321+12288];
	fma.rn.f32 	%f1067, %f1065, %f1066, %f1016;
	ld.shared.f32 	%f1068, [%r318+1444];
	ld.shared.f32 	%f1069, [%r321+12416];
	fma.rn.f32 	%f1070, %f1068, %f1069, %f1067;
	ld.shared.f32 	%f1071, [%r318+1472];
	ld.shared.f32 	%f1072, [%r321+13312];
	fma.rn.f32 	%f1073, %f1071, %f1072, %f1070;
	ld.shared.f32 	%f1074, [%r318+1476];
	ld.shared.f32 	%f1075, [%r321+13440];
	fma.rn.f32 	%f1076, %f1074, %f1075, %f1073;
	ld.shared.f32 	%f1077, [%r318+1504];
	ld.shared.f32 	%f1078, [%r321+14336];
	fma.rn.f32 	%f1079, %f1077, %f1078, %f1076;
	ld.shared.f32 	%f1080, [%r318+1508];
	ld.shared.f32 	%f1081, [%r321+14464];
	fma.rn.f32 	%f1082, %f1080, %f1081, %f1079;
	fma.rn.f32 	%f1083, %f1071, %f1066, %f1024;
	fma.rn.f32 	%f1084, %f1074, %f1069, %f1083;
	fma.rn.f32 	%f1085, %f1077, %f1072, %f1084;
	fma.rn.f32 	%f1086, %f1080, %f1075, %f1085;
	ld.shared.f32 	%f1087, [%r318+1536];
	fma.rn.f32 	%f1088, %f1087, %f1078, %f1086;
	ld.shared.f32 	%f1089, [%r318+1540];
	fma.rn.f32 	%f1090, %f1089, %f1081, %f1088;
	fma.rn.f32 	%f1091, %f1077, %f1066, %f1032;
	fma.rn.f32 	%f1092, %f1080, %f1069, %f1091;
	fma.rn.f32 	%f1093, %f1087, %f1072, %f1092;
	fma.rn.f32 	%f1094, %f1089, %f1075, %f1093;
	ld.shared.f32 	%f1095, [%r318+1568];
	fma.rn.f32 	%f1096, %f1095, %f1078, %f1094;
	ld.shared.f32 	%f1097, [%r318+1572];
	fma.rn.f32 	%f1098, %f1097, %f1081, %f1096;
	fma.rn.f32 	%f1099, %f1087, %f1066, %f1040;
	fma.rn.f32 	%f1100, %f1089, %f1069, %f1099;
	fma.rn.f32 	%f1101, %f1095, %f1072, %f1100;
	fma.rn.f32 	%f1102, %f1097, %f1075, %f1101;
	ld.shared.f32 	%f1103, [%r318+1600];
	fma.rn.f32 	%f1104, %f1103, %f1078, %f1102;
	ld.shared.f32 	%f1105, [%r318+1604];
	fma.rn.f32 	%f1106, %f1105, %f1081, %f1104;
	fma.rn.f32 	%f1107, %f1095, %f1066, %f1048;
	fma.rn.f32 	%f1108, %f1097, %f1069, %f1107;
	fma.rn.f32 	%f1109, %f1103, %f1072, %f1108;
	fma.rn.f32 	%f1110, %f1105, %f1075, %f1109;
	ld.shared.f32 	%f1111, [%r318+1632];
	fma.rn.f32 	%f1112, %f1111, %f1078, %f1110;
	ld.shared.f32 	%f1113, [%r318+1636];
	fma.rn.f32 	%f1114, %f1113, %f1081, %f1112;
	fma.rn.f32 	%f1115, %f1103, %f1066, %f1056;
	fma.rn.f32 	%f1116, %f1105, %f1069, %f1115;
	fma.rn.f32 	%f1117, %f1111, %f1072, %f1116;
	fma.rn.f32 	%f1118, %f1113, %f1075, %f1117;
	ld.shared.f32 	%f1119, [%r318+1664];
	fma.rn.f32 	%f1120, %f1119, %f1078, %f1118;
	ld.shared.f32 	%f1121, [%r318+1668];
	fma.rn.f32 	%f1122, %f1121, %f1081, %f1120;
	fma.rn.f32 	%f1123, %f1111, %f1066, %f1064;
	fma.rn.f32 	%f1124, %f1113, %f1069, %f1123;
	fma.rn.f32 	%f1125, %f1119, %f1072, %f1124;
	fma.rn.f32 	%f1126, %f1121, %f1075, %f1125;
	ld.shared.f32 	%f1127, [%r318+1696];
	fma.rn.f32 	%f1128, %f1127, %f1078, %f1126;
	ld.shared.f32 	%f1129, [%r318+1700];
	fma.rn.f32 	%f1130, %f1129, %f1081, %f1128;
	ld.shared.f32 	%f1131, [%r318+1448];
	ld.shared.f32 	%f1132, [%r321+12544];
	fma.rn.f32 	%f1133, %f1131, %f1132, %f1082;
	ld.shared.f32 	%f1134, [%r318+1452];
	ld.shared.f32 	%f1135, [%r321+12672];
	fma.rn.f32 	%f1136, %f1134, %f1135, %f1133;
	ld.shared.f32 	%f1137, [%r318+1480];
	ld.shared.f32 	%f1138, [%r321+13568];
	fma.rn.f32 	%f1139, %f1137, %f1138, %f1136;
	ld.shared.f32 	%f1140, [%r318+1484];
	ld.shared.f32 	%f1141, [%r321+13696];
	fma.rn.f32 	%f1142, %f1140, %f1141, %f1139;
	ld.shared.f32 	%f1143, [%r318+1512];
	ld.shared.f32 	%f1144, [%r321+14592];
	fma.rn.f32 	%f1145, %f1143, %f1144, %f1142;
	ld.shared.f32 	%f1146, [%r318+1516];
	ld.shared.f32 	%f1147, [%r321+14720];
	fma.rn.f32 	%f1148, %f1146, %f1147, %f1145;
	fma.rn.f32 	%f1149, %f1137, %f1132, %f1090;
	fma.rn.f32 	%f1150, %f1140, %f1135, %f1149;
	fma.rn.f32 	%f1151, %f1143, %f1138, %f1150;
	fma.rn.f32 	%f1152, %f1146, %f1141, %f1151;
	ld.shared.f32 	%f1153, [%r318+1544];
	fma.rn.f32 	%f1154, %f1153, %f1144, %f1152;
	ld.shared.f32 	%f1155, [%r318+1548];
	fma.rn.f32 	%f1156, %f1155, %f1147, %f1154;
	fma.rn.f32 	%f1157, %f1143, %f1132, %f1098;
	fma.rn.f32 	%f1158, %f1146, %f1135, %f1157;
	fma.rn.f32 	%f1159, %f1153, %f1138, %f1158;
	fma.rn.f32 	%f1160, %f1155, %f1141, %f1159;
	ld.shared.f32 	%f1161, [%r318+1576];
	fma.rn.f32 	%f1162, %f1161, %f1144, %f1160;
	ld.shared.f32 	%f1163, [%r318+1580];
	fma.rn.f32 	%f1164, %f1163, %f1147, %f1162;
	fma.rn.f32 	%f1165, %f1153, %f1132, %f1106;
	fma.rn.f32 	%f1166, %f1155, %f1135, %f1165;
	fma.rn.f32 	%f1167, %f1161, %f1138, %f1166;
	fma.rn.f32 	%f1168, %f1163, %f1141, %f1167;
	ld.shared.f32 	%f1169, [%r318+1608];
	fma.rn.f32 	%f1170, %f1169, %f1144, %f1168;
	ld.shared.f32 	%f1171, [%r318+1612];
	fma.rn.f32 	%f1172, %f1171, %f1147, %f1170;
	fma.rn.f32 	%f1173, %f1161, %f1132, %f1114;
	fma.rn.f32 	%f1174, %f1163, %f1135, %f1173;
	fma.rn.f32 	%f1175, %f1169, %f1138, %f1174;
	fma.rn.f32 	%f1176, %f1171, %f1141, %f1175;
	ld.shared.f32 	%f1177, [%r318+1640];
	fma.rn.f32 	%f1178, %f1177, %f1144, %f1176;
	ld.shared.f32 	%f1179, [%r318+1644];
	fma.rn.f32 	%f1180, %f1179, %f1147, %f1178;
	fma.rn.f32 	%f1181, %f1169, %f1132, %f1122;
	fma.rn.f32 	%f1182, %f1171, %f1135, %f1181;
	fma.rn.f32 	%f1183, %f1177, %f1138, %f1182;
	fma.rn.f32 	%f1184, %f1179, %f1141, %f1183;
	ld.shared.f32 	%f1185, [%r318+1672];
	fma.rn.f32 	%f1186, %f1185, %f1144, %f1184;
	ld.shared.f32 	%f1187, [%r318+1676];
	fma.rn.f32 	%f1188, %f1187, %f1147, %f1186;
	fma.rn.f32 	%f1189, %f1177, %f1132, %f1130;
	fma.rn.f32 	%f1190, %f1179, %f1135, %f1189;
	fma.rn.f32 	%f1191, %f1185, %f1138, %f1190;
	fma.rn.f32 	%f1192, %f1187, %f1141, %f1191;
	ld.shared.f32 	%f1193, [%r318+1704];
	fma.rn.f32 	%f1194, %f1193, %f1144, %f1192;
	ld.shared.f32 	%f1195, [%r318+1708];
	fma.rn.f32 	%f1196, %f1195, %f1147, %f1194;
	ld.shared.f32 	%f1197, [%r318+1456];
	ld.shared.f32 	%f1198, [%r321+12800];
	fma.rn.f32 	%f1199, %f1197, %f1198, %f1148;
	ld.shared.f32 	%f1200, [%r318+1460];
	ld.shared.f32 	%f1201, [%r321+12928];
	fma.rn.f32 	%f1202, %f1200, %f1201, %f1199;
	ld.shared.f32 	%f1203, [%r318+1488];
	ld.shared.f32 	%f1204, [%r321+13824];
	fma.rn.f32 	%f1205, %f1203, %f1204, %f1202;
	ld.shared.f32 	%f1206, [%r318+1492];
	ld.shared.f32 	%f1207, [%r321+13952];
	fma.rn.f32 	%f1208, %f1206, %f1207, %f1205;
	ld.shared.f32 	%f1209, [%r318+1520];
	ld.shared.f32 	%f1210, [%r321+14848];
	fma.rn.f32 	%f1211, %f1209, %f1210, %f1208;
	ld.shared.f32 	%f1212, [%r318+1524];
	ld.shared.f32 	%f1213, [%r321+14976];
	fma.rn.f32 	%f1214, %f1212, %f1213, %f1211;
	fma.rn.f32 	%f1215, %f1203, %f1198, %f1156;
	fma.rn.f32 	%f1216, %f1206, %f1201, %f1215;
	fma.rn.f32 	%f1217, %f1209, %f1204, %f1216;
	fma.rn.f32 	%f1218, %f1212, %f1207, %f1217;
	ld.shared.f32 	%f1219, [%r318+1552];
	fma.rn.f32 	%f1220, %f1219, %f1210, %f1218;
	ld.shared.f32 	%f1221, [%r318+1556];
	fma.rn.f32 	%f1222, %f1221, %f1213, %f1220;
	fma.rn.f32 	%f1223, %f1209, %f1198, %f1164;
	fma.rn.f32 	%f1224, %f1212, %f1201, %f1223;
	fma.rn.f32 	%f1225, %f1219, %f1204, %f1224;
	fma.rn.f32 	%f1226, %f1221, %f1207, %f1225;
	ld.shared.f32 	%f1227, [%r318+1584];
	fma.rn.f32 	%f1228, %f1227, %f1210, %f1226;
	ld.shared.f32 	%f1229, [%r318+1588];
	fma.rn.f32 	%f1230, %f1229, %f1213, %f1228;
	fma.rn.f32 	%f1231, %f1219, %f1198, %f1172;
	fma.rn.f32 	%f1232, %f1221, %f1201, %f1231;
	fma.rn.f32 	%f1233, %f1227, %f1204, %f1232;
	fma.rn.f32 	%f1234, %f1229, %f1207, %f1233;
	ld.shared.f32 	%f1235, [%r318+1616];
	fma.rn.f32 	%f1236, %f1235, %f1210, %f1234;
	ld.shared.f32 	%f1237, [%r318+1620];
	fma.rn.f32 	%f1238, %f1237, %f1213, %f1236;
	fma.rn.f32 	%f1239, %f1227, %f1198, %f1180;
	fma.rn.f32 	%f1240, %f1229, %f1201, %f1239;
	fma.rn.f32 	%f1241, %f1235, %f1204, %f1240;
	fma.rn.f32 	%f1242, %f1237, %f1207, %f1241;
	ld.shared.f32 	%f1243, [%r318+1648];
	fma.rn.f32 	%f1244, %f1243, %f1210, %f1242;
	ld.shared.f32 	%f1245, [%r318+1652];
	fma.rn.f32 	%f1246, %f1245, %f1213, %f1244;
	fma.rn.f32 	%f1247, %f1235, %f1198, %f1188;
	fma.rn.f32 	%f1248, %f1237, %f1201, %f1247;
	fma.rn.f32 	%f1249, %f1243, %f1204, %f1248;
	fma.rn.f32 	%f1250, %f1245, %f1207, %f1249;
	ld.shared.f32 	%f1251, [%r318+1680];
	fma.rn.f32 	%f1252, %f1251, %f1210, %f1250;
	ld.shared.f32 	%f1253, [%r318+1684];
	fma.rn.f32 	%f1254, %f1253, %f1213, %f1252;
	fma.rn.f32 	%f1255, %f1243, %f1198, %f1196;
	fma.rn.f32 	%f1256, %f1245, %f1201, %f1255;
	fma.rn.f32 	%f1257, %f1251, %f1204, %f1256;
	fma.rn.f32 	%f1258, %f1253, %f1207, %f1257;
	ld.shared.f32 	%f1259, [%r318+1712];
	fma.rn.f32 	%f1260, %f1259, %f1210, %f1258;
	ld.shared.f32 	%f1261, [%r318+1716];
	fma.rn.f32 	%f1262, %f1261, %f1213, %f1260;
	ld.shared.f32 	%f1263, [%r318+1464];
	ld.shared.f32 	%f1264, [%r321+13056];
	fma.rn.f32 	%f1265, %f1263, %f1264, %f1214;
	ld.shared.f32 	%f1266, [%r318+1468];
	ld.shared.f32 	%f1267, [%r321+13184];
	fma.rn.f32 	%f1268, %f1266, %f1267, %f1265;
	ld.shared.f32 	%f1269, [%r318+1496];
	ld.shared.f32 	%f1270, [%r321+14080];
	fma.rn.f32 	%f1271, %f1269, %f1270, %f1268;
	ld.shared.f32 	%f1272, [%r318+1500];
	ld.shared.f32 	%f1273, [%r321+14208];
	fma.rn.f32 	%f1274, %f1272, %f1273, %f1271;
	ld.shared.f32 	%f1275, [%r318+1528];
	ld.shared.f32 	%f1276, [%r321+15104];
	fma.rn.f32 	%f1277, %f1275, %f1276, %f1274;
	ld.shared.f32 	%f1278, [%r318+1532];
	ld.shared.f32 	%f1279, [%r321+15232];
	fma.rn.f32 	%f1280, %f1278, %f1279, %f1277;
	fma.rn.f32 	%f1281, %f1269, %f1264, %f1222;
	fma.rn.f32 	%f1282, %f1272, %f1267, %f1281;
	fma.rn.f32 	%f1283, %f1275, %f1270, %f1282;
	fma.rn.f32 	%f1284, %f1278, %f1273, %f1283;
	ld.shared.f32 	%f1285, [%r318+1560];
	fma.rn.f32 	%f1286, %f1285, %f1276, %f1284;
	ld.shared.f32 	%f1287, [%r318+1564];
	fma.rn.f32 	%f1288, %f1287, %f1279, %f1286;
	fma.rn.f32 	%f1289, %f1275, %f1264, %f1230;
	fma.rn.f32 	%f1290, %f1278, %f1267, %f1289;
	fma.rn.f32 	%f1291, %f1285, %f1270, %f1290;
	fma.rn.f32 	%f1292, %f1287, %f1273, %f1291;
	ld.shared.f32 	%f1293, [%r318+1592];
	fma.rn.f32 	%f1294, %f1293, %f1276, %f1292;
	ld.shared.f32 	%f1295, [%r318+1596];
	fma.rn.f32 	%f1296, %f1295, %f1279, %f1294;
	fma.rn.f32 	%f1297, %f1285, %f1264, %f1238;
	fma.rn.f32 	%f1298, %f1287, %f1267, %f1297;
	fma.rn.f32 	%f1299, %f1293, %f1270, %f1298;
	fma.rn.f32 	%f1300, %f1295, %f1273, %f1299;
	ld.shared.f32 	%f1301, [%r318+1624];
	fma.rn.f32 	%f1302, %f1301, %f1276, %f1300;
	ld.shared.f32 	%f1303, [%r318+1628];
	fma.rn.f32 	%f1304, %f1303, %f1279, %f1302;
	fma.rn.f32 	%f1305, %f1293, %f1264, %f1246;
	fma.rn.f32 	%f1306, %f1295, %f1267, %f1305;
	fma.rn.f32 	%f1307, %f1301, %f1270, %f1306;
	fma.rn.f32 	%f1308, %f1303, %f1273, %f1307;
	ld.shared.f32 	%f1309, [%r318+1656];
	fma.rn.f32 	%f1310, %f1309, %f1276, %f1308;
	ld.shared.f32 	%f1311, [%r318+1660];
	fma.rn.f32 	%f1312, %f1311, %f1279, %f1310;
	fma.rn.f32 	%f1313, %f1301, %f1264, %f1254;
	fma.rn.f32 	%f1314, %f1303, %f1267, %f1313;
	fma.rn.f32 	%f1315, %f1309, %f1270, %f1314;
	fma.rn.f32 	%f1316, %f1311, %f1273, %f1315;
	ld.shared.f32 	%f1317, [%r318+1688];
	fma.rn.f32 	%f1318, %f1317, %f1276, %f1316;
	ld.shared.f32 	%f1319, [%r318+1692];
	fma.rn.f32 	%f1320, %f1319, %f1279, %f1318;
	fma.rn.f32 	%f1321, %f1309, %f1264, %f1262;
	fma.rn.f32 	%f1322, %f1311, %f1267, %f1321;
	fma.rn.f32 	%f1323, %f1317, %f1270, %f1322;
	fma.rn.f32 	%f1324, %f1319, %f1273, %f1323;
	ld.shared.f32 	%f1325, [%r318+1720];
	fma.rn.f32 	%f1326, %f1325, %f1276, %f1324;
	ld.shared.f32 	%f1327, [%r318+1724];
	fma.rn.f32 	%f1328, %f1327, %f1279, %f1326;
	ld.shared.f32 	%f1329, [%r318+1728];
	ld.shared.f32 	%f1330, [%r321+15360];
	fma.rn.f32 	%f1331, %f1329, %f1330, %f1280;
	ld.shared.f32 	%f1332, [%r318+1732];
	ld.shared.f32 	%f1333, [%r321+15488];
	fma.rn.f32 	%f1334, %f1332, %f1333, %f1331;
	ld.shared.f32 	%f1335, [%r318+1760];
	ld.shared.f32 	%f1336, [%r321+16384];
	fma.rn.f32 	%f1337, %f1335, %f1336, %f1334;
	ld.shared.f32 	%f1338, [%r318+1764];
	ld.shared.f32 	%f1339, [%r321+16512];
	fma.rn.f32 	%f1340, %f1338, %f1339, %f1337;
	ld.shared.f32 	%f1341, [%r318+1792];
	ld.shared.f32 	%f1342, [%r321+17408];
	fma.rn.f32 	%f1343, %f1341, %f1342, %f1340;
	ld.shared.f32 	%f1344, [%r318+1796];
	ld.shared.f32 	%f1345, [%r321+17536];
	fma.rn.f32 	%f1346, %f1344, %f1345, %f1343;
	fma.rn.f32 	%f1347, %f1335, %f1330, %f1288;
	fma.rn.f32 	%f1348, %f1338, %f1333, %f1347;
	fma.rn.f32 	%f1349, %f1341, %f1336, %f1348;
	fma.rn.f32 	%f1350, %f1344, %f1339, %f1349;
	ld.shared.f32 	%f1351, [%r318+1824];
	fma.rn.f32 	%f1352, %f1351, %f1342, %f1350;
	ld.shared.f32 	%f1353, [%r318+1828];
	fma.rn.f32 	%f1354, %f1353, %f1345, %f1352;
	fma.rn.f32 	%f1355, %f1341, %f1330, %f1296;
	fma.rn.f32 	%f1356, %f1344, %f1333, %f1355;
	fma.rn.f32 	%f1357, %f1351, %f1336, %f1356;
	fma.rn.f32 	%f1358, %f1353, %f1339, %f1357;
	ld.shared.f32 	%f1359, [%r318+1856];
	fma.rn.f32 	%f1360, %f1359, %f1342, %f1358;
	ld.shared.f32 	%f1361, [%r318+1860];
	fma.rn.f32 	%f1362, %f1361, %f1345, %f1360;
	fma.rn.f32 	%f1363, %f1351, %f1330, %f1304;
	fma.rn.f32 	%f1364, %f1353, %f1333, %f1363;
	fma.rn.f32 	%f1365, %f1359, %f1336, %f1364;
	fma.rn.f32 	%f1366, %f1361, %f1339, %f1365;
	ld.shared.f32 	%f1367, [%r318+1888];
	fma.rn.f32 	%f1368, %f1367, %f1342, %f1366;
	ld.shared.f32 	%f1369, [%r318+1892];
	fma.rn.f32 	%f1370, %f1369, %f1345, %f1368;
	fma.rn.f32 	%f1371, %f1359, %f1330, %f1312;
	fma.rn.f32 	%f1372, %f1361, %f1333, %f1371;
	fma.rn.f32 	%f1373, %f1367, %f1336, %f1372;
	fma.rn.f32 	%f1374, %f1369, %f1339, %f1373;
	ld.shared.f32 	%f1375, [%r318+1920];
	fma.rn.f32 	%f1376, %f1375, %f1342, %f1374;
	ld.shared.f32 	%f1377, [%r318+1924];
	fma.rn.f32 	%f1378, %f1377, %f1345, %f1376;
	fma.rn.f32 	%f1379, %f1367, %f1330, %f1320;
	fma.rn.f32 	%f1380, %f1369, %f1333, %f1379;
	fma.rn.f32 	%f1381, %f1375, %f1336, %f1380;
	fma.rn.f32 	%f1382, %f1377, %f1339, %f1381;
	ld.shared.f32 	%f1383, [%r318+1952];
	fma.rn.f32 	%f1384, %f1383, %f1342, %f1382;
	ld.shared.f32 	%f1385, [%r318+1956];
	fma.rn.f32 	%f1386, %f1385, %f1345, %f1384;
	fma.rn.f32 	%f1387, %f1375, %f1330, %f1328;
	fma.rn.f32 	%f1388, %f1377, %f1333, %f1387;
	fma.rn.f32 	%f1389, %f1383, %f1336, %f1388;
	fma.rn.f32 	%f1390, %f1385, %f1339, %f1389;
	ld.shared.f32 	%f1391, [%r318+1984];
	fma.rn.f32 	%f1392, %f1391, %f1342, %f1390;
	ld.shared.f32 	%f1393, [%r318+1988];
	fma.rn.f32 	%f1394, %f1393, %f1345, %f1392;
	ld.shared.f32 	%f1395, [%r318+1736];
	ld.shared.f32 	%f1396, [%r321+15616];
	fma.rn.f32 	%f1397, %f1395, %f1396, %f1346;
	ld.shared.f32 	%f1398, [%r318+1740];
	ld.shared.f32 	%f1399, [%r321+15744];
	fma.rn.f32 	%f1400, %f1398, %f1399, %f1397;
	ld.shared.f32 	%f1401, [%r318+1768];
	ld.shared.f32 	%f1402, [%r321+16640];
	fma.rn.f32 	%f1403, %f1401, %f1402, %f1400;
	ld.shared.f32 	%f1404, [%r318+1772];
	ld.shared.f32 	%f1405, [%r321+16768];
	fma.rn.f32 	%f1406, %f1404, %f1405, %f1403;
	ld.shared.f32 	%f1407, [%r318+1800];
	ld.shared.f32 	%f1408, [%r321+17664];
	fma.rn.f32 	%f1409, %f1407, %f1408, %f1406;
	ld.shared.f32 	%f1410, [%r318+1804];
	ld.shared.f32 	%f1411, [%r321+17792];
	fma.rn.f32 	%f1412, %f1410, %f1411, %f1409;
	fma.rn.f32 	%f1413, %f1401, %f1396, %f1354;
	fma.rn.f32 	%f1414, %f1404, %f1399, %f1413;
	fma.rn.f32 	%f1415, %f1407, %f1402, %f1414;
	fma.rn.f32 	%f1416, %f1410, %f1405, %f1415;
	ld.shared.f32 	%f1417, [%r318+1832];
	fma.rn.f32 	%f1418, %f1417, %f1408, %f1416;
	ld.shared.f32 	%f1419, [%r318+1836];
	fma.rn.f32 	%f1420, %f1419, %f1411, %f1418;
	fma.rn.f32 	%f1421, %f1407, %f1396, %f1362;
	fma.rn.f32 	%f1422, %f1410, %f1399, %f1421;
	fma.rn.f32 	%f1423, %f1417, %f1402, %f1422;
	fma.rn.f32 	%f1424, %f1419, %f1405, %f1423;
	ld.shared.f32 	%f1425, [%r318+1864];
	fma.rn.f32 	%f1426, %f1425, %f1408, %f1424;
	ld.shared.f32 	%f1427, [%r318+1868];
	fma.rn.f32 	%f1428, %f1427, %f1411, %f1426;
	fma.rn.f32 	%f1429, %f1417, %f1396, %f1370;
	fma.rn.f32 	%f1430, %f1419, %f1399, %f1429;
	fma.rn.f32 	%f1431, %f1425, %f1402, %f1430;
	fma.rn.f32 	%f1432, %f1427, %f1405, %f1431;
	ld.shared.f32 	%f1433, [%r318+1896];
	fma.rn.f32 	%f1434, %f1433, %f1408, %f1432;
	ld.shared.f32 	%f1435, [%r318+1900];
	fma.rn.f32 	%f1436, %f1435, %f1411, %f1434;
	fma.rn.f32 	%f1437, %f1425, %f1396, %f1378;
	fma.rn.f32 	%f1438, %f1427, %f1399, %f1437;
	fma.rn.f32 	%f1439, %f1433, %f1402, %f1438;
	fma.rn.f32 	%f1440, %f1435, %f1405, %f1439;
	ld.shared.f32 	%f1441, [%r318+1928];
	fma.rn.f32 	%f1442, %f1441, %f1408, %f1440;
	ld.shared.f32 	%f1443, [%r318+1932];
	fma.rn.f32 	%f1444, %f1443, %f1411, %f1442;
	fma.rn.f32 	%f1445, %f1433, %f1396, %f1386;
	fma.rn.f32 	%f1446, %f1435, %f1399, %f1445;
	fma.rn.f32 	%f1447, %f1441, %f1402, %f1446;
	fma.rn.f32 	%f1448, %f1443, %f1405, %f1447;
	ld.shared.f32 	%f1449, [%r318+1960];
	fma.rn.f32 	%f1450, %f1449, %f1408, %f1448;
	ld.shared.f32 	%f1451, [%r318+1964];
	fma.rn.f32 	%f1452, %f1451, %f1411, %f1450;
	fma.rn.f32 	%f1453, %f1441, %f1396, %f1394;
	fma.rn.f32 	%f1454, %f1443, %f1399, %f1453;
	fma.rn.f32 	%f1455, %f1449, %f1402, %f1454;
	fma.rn.f32 	%f1456, %f1451, %f1405, %f1455;
	ld.shared.f32 	%f1457, [%r318+1992];
	fma.rn.f32 	%f1458, %f1457, %f1408, %f1456;
	ld.shared.f32 	%f1459, [%r318+1996];
	fma.rn.f32 	%f1460, %f1459, %f1411, %f1458;
	ld.shared.f32 	%f1461, [%r318+1744];
	ld.shared.f32 	%f1462, [%r321+15872];
	fma.rn.f32 	%f1463, %f1461, %f1462, %f1412;
	ld.shared.f32 	%f1464, [%r318+1748];
	ld.shared.f32 	%f1465, [%r321+16000];
	fma.rn.f32 	%f1466, %f1464, %f1465, %f1463;
	ld.shared.f32 	%f1467, [%r318+1776];
	ld.shared.f32 	%f1468, [%r321+16896];
	fma.rn.f32 	%f1469, %f1467, %f1468, %f1466;
	ld.shared.f32 	%f1470, [%r318+1780];
	ld.shared.f32 	%f1471, [%r321+17024];
	fma.rn.f32 	%f1472, %f1470, %f1471, %f1469;
	ld.shared.f32 	%f1473, [%r318+1808];
	ld.shared.f32 	%f1474, [%r321+17920];
	fma.rn.f32 	%f1475, %f1473, %f1474, %f1472;
	ld.shared.f32 	%f1476, [%r318+1812];
	ld.shared.f32 	%f1477, [%r321+18048];
	fma.rn.f32 	%f1478, %f1476, %f1477, %f1475;
	fma.rn.f32 	%f1479, %f1467, %f1462, %f1420;
	fma.rn.f32 	%f1480, %f1470, %f1465, %f1479;
	fma.rn.f32 	%f1481, %f1473, %f1468, %f1480;
	fma.rn.f32 	%f1482, %f1476, %f1471, %f1481;
	ld.shared.f32 	%f1483, [%r318+1840];
	fma.rn.f32 	%f1484, %f1483, %f1474, %f1482;
	ld.shared.f32 	%f1485, [%r318+1844];
	fma.rn.f32 	%f1486, %f1485, %f1477, %f1484;
	fma.rn.f32 	%f1487, %f1473, %f1462, %f1428;
	fma.rn.f32 	%f1488, %f1476, %f1465, %f1487;
	fma.rn.f32 	%f1489, %f1483, %f1468, %f1488;
	fma.rn.f32 	%f1490, %f1485, %f1471, %f1489;
	ld.shared.f32 	%f1491, [%r318+1872];
	fma.rn.f32 	%f1492, %f1491, %f1474, %f1490;
	ld.shared.f32 	%f1493, [%r318+1876];
	fma.rn.f32 	%f1494, %f1493, %f1477, %f1492;
	fma.rn.f32 	%f1495, %f1483, %f1462, %f1436;
	fma.rn.f32 	%f1496, %f1485, %f1465, %f1495;
	fma.rn.f32 	%f1497, %f1491, %f1468, %f1496;
	fma.rn.f32 	%f1498, %f1493, %f1471, %f1497;
	ld.shared.f32 	%f1499, [%r318+1904];
	fma.rn.f32 	%f1500, %f1499, %f1474, %f1498;
	ld.shared.f32 	%f1501, [%r318+1908];
	fma.rn.f32 	%f1502, %f1501, %f1477, %f1500;
	fma.rn.f32 	%f1503, %f1491, %f1462, %f1444;
	fma.rn.f32 	%f1504, %f1493, %f1465, %f1503;
	fma.rn.f32 	%f1505, %f1499, %f1468, %f1504;
	fma.rn.f32 	%f1506, %f1501, %f1471, %f1505;
	ld.shared.f32 	%f1507, [%r318+1936];
	fma.rn.f32 	%f1508, %f1507, %f1474, %f1506;
	ld.shared.f32 	%f1509, [%r318+1940];
	fma.rn.f32 	%f1510, %f1509, %f1477, %f1508;
	fma.rn.f32 	%f1511, %f1499, %f1462, %f1452;
	fma.rn.f32 	%f1512, %f1501, %f1465, %f1511;
	fma.rn.f32 	%f1513, %f1507, %f1468, %f1512;
	fma.rn.f32 	%f1514, %f1509, %f1471, %f1513;
	ld.shared.f32 	%f1515, [%r318+1968];
	fma.rn.f32 	%f1516, %f1515, %f1474, %f1514;
	ld.shared.f32 	%f1517, [%r318+1972];
	fma.rn.f32 	%f1518, %f1517, %f1477, %f1516;
	fma.rn.f32 	%f1519, %f1507, %f1462, %f1460;
	fma.rn.f32 	%f1520, %f1509, %f1465, %f1519;
	fma.rn.f32 	%f1521, %f1515, %f1468, %f1520;
	fma.rn.f32 	%f1522, %f1517, %f1471, %f1521;
	ld.shared.f32 	%f1523, [%r318+2000];
	fma.rn.f32 	%f1524, %f1523, %f1474, %f1522;
	ld.shared.f32 	%f1525, [%r318+2004];
	fma.rn.f32 	%f1526, %f1525, %f1477, %f1524;
	ld.shared.f32 	%f1527, [%r318+1752];
	ld.shared.f32 	%f1528, [%r321+16128];
	fma.rn.f32 	%f1529, %f1527, %f1528, %f1478;
	ld.shared.f32 	%f1530, [%r318+1756];
	ld.shared.f32 	%f1531, [%r321+16256];
	fma.rn.f32 	%f1532, %f1530, %f1531, %f1529;
	ld.shared.f32 	%f1533, [%r318+1784];
	ld.shared.f32 	%f1534, [%r321+17152];
	fma.rn.f32 	%f1535, %f1533, %f1534, %f1532;
	ld.shared.f32 	%f1536, [%r318+1788];
	ld.shared.f32 	%f1537, [%r321+17280];
	fma.rn.f32 	%f1538, %f1536, %f1537, %f1535;
	ld.shared.f32 	%f1539, [%r318+1816];
	ld.shared.f32 	%f1540, [%r321+18176];
	fma.rn.f32 	%f1541, %f1539, %f1540, %f1538;
	ld.shared.f32 	%f1542, [%r318+1820];
	ld.shared.f32 	%f1543, [%r321+18304];
	fma.rn.f32 	%f1544, %f1542, %f1543, %f1541;
	fma.rn.f32 	%f1545, %f1533, %f1528, %f1486;
	fma.rn.f32 	%f1546, %f1536, %f1531, %f1545;
	fma.rn.f32 	%f1547, %f1539, %f1534, %f1546;
	fma.rn.f32 	%f1548, %f1542, %f1537, %f1547;
	ld.shared.f32 	%f1549, [%r318+1848];
	fma.rn.f32 	%f1550, %f1549, %f1540, %f1548;
	ld.shared.f32 	%f1551, [%r318+1852];
	fma.rn.f32 	%f1552, %f1551, %f1543, %f1550;
	fma.rn.f32 	%f1553, %f1539, %f1528, %f1494;
	fma.rn.f32 	%f1554, %f1542, %f1531, %f1553;
	fma.rn.f32 	%f1555, %f1549, %f1534, %f1554;
	fma.rn.f32 	%f1556, %f1551, %f1537, %f1555;
	ld.shared.f32 	%f1557, [%r318+1880];
	fma.rn.f32 	%f1558, %f1557, %f1540, %f1556;
	ld.shared.f32 	%f1559, [%r318+1884];
	fma.rn.f32 	%f1560, %f1559, %f1543, %f1558;
	fma.rn.f32 	%f1561, %f1549, %f1528, %f1502;
	fma.rn.f32 	%f1562, %f1551, %f1531, %f1561;
	fma.rn.f32 	%f1563, %f1557, %f1534, %f1562;
	fma.rn.f32 	%f1564, %f1559, %f1537, %f1563;
	ld.shared.f32 	%f1565, [%r318+1912];
	fma.rn.f32 	%f1566, %f1565, %f1540, %f1564;
	ld.shared.f32 	%f1567, [%r318+1916];
	fma.rn.f32 	%f1568, %f1567, %f1543, %f1566;
	fma.rn.f32 	%f1569, %f1557, %f1528, %f1510;
	fma.rn.f32 	%f1570, %f1559, %f1531, %f1569;
	fma.rn.f32 	%f1571, %f1565, %f1534, %f1570;
	fma.rn.f32 	%f1572, %f1567, %f1537, %f1571;
	ld.shared.f32 	%f1573, [%r318+1944];
	fma.rn.f32 	%f1574, %f1573, %f1540, %f1572;
	ld.shared.f32 	%f1575, [%r318+1948];
	fma.rn.f32 	%f1576, %f1575, %f1543, %f1574;
	fma.rn.f32 	%f1577, %f1565, %f1528, %f1518;
	fma.rn.f32 	%f1578, %f1567, %f1531, %f1577;
	fma.rn.f32 	%f1579, %f1573, %f1534, %f1578;
	fma.rn.f32 	%f1580, %f1575, %f1537, %f1579;
	ld.shared.f32 	%f1581, [%r318+1976];
	fma.rn.f32 	%f1582, %f1581, %f1540, %f1580;
	ld.shared.f32 	%f1583, [%r318+1980];
	fma.rn.f32 	%f1584, %f1583, %f1543, %f1582;
	fma.rn.f32 	%f1585, %f1573, %f1528, %f1526;
	fma.rn.f32 	%f1586, %f1575, %f1531, %f1585;
	fma.rn.f32 	%f1587, %f1581, %f1534, %f1586;
	fma.rn.f32 	%f1588, %f1583, %f1537, %f1587;
	ld.shared.f32 	%f1589, [%r318+2008];
	fma.rn.f32 	%f1590, %f1589, %f1540, %f1588;
	ld.shared.f32 	%f1591, [%r318+2012];
	fma.rn.f32 	%f1592, %f1591, %f1543, %f1590;
	// begin inline asm
	cp.async.wait_group 1;
	// end inline asm
	bar.sync 	0;
	ld.shared.f32 	%f1593, [%r318+2304];
	ld.shared.f32 	%f1594, [%r321+18432];
	fma.rn.f32 	%f1595, %f1593, %f1594, %f1544;
	ld.shared.f32 	%f1596, [%r318+2308];
	ld.shared.f32 	%f1597, [%r321+18560];
	fma.rn.f32 	%f1598, %f1596, %f1597, %f1595;
	ld.shared.f32 	%f1599, [%r318+2336];
	ld.shared.f32 	%f1600, [%r321+19456];
	fma.rn.f32 	%f1601, %f1599, %f1600, %f1598;
	ld.shared.f32 	%f1602, [%r318+2340];
	ld.shared.f32 	%f1603, [%r321+19584];
	fma.rn.f32 	%f1604, %f1602, %f1603, %f1601;
	ld.shared.f32 	%f1605, [%r318+2368];
	ld.shared.f32 	%f1606, [%r321+20480];
	fma.rn.f32 	%f1607, %f1605, %f1606, %f1604;
	ld.shared.f32 	%f1608, [%r318+2372];
	ld.shared.f32 	%f1609, [%r321+20608];
	fma.rn.f32 	%f1610, %f1608, %f1609, %f1607;
	fma.rn.f32 	%f1611, %f1599, %f1594, %f1552;
	fma.rn.f32 	%f1612, %f1602, %f1597, %f1611;
	fma.rn.f32 	%f1613, %f1605, %f1600, %f1612;
	fma.rn.f32 	%f1614, %f1608, %f1603, %f1613;
	ld.shared.f32 	%f1615, [%r318+2400];
	fma.rn.f32 	%f1616, %f1615, %f1606, %f1614;
	ld.shared.f32 	%f1617, [%r318+2404];
	fma.rn.f32 	%f1618, %f1617, %f1609, %f1616;
	fma.rn.f32 	%f1619, %f1605, %f1594, %f1560;
	fma.rn.f32 	%f1620, %f1608, %f1597, %f1619;
	fma.rn.f32 	%f1621, %f1615, %f1600, %f1620;
	fma.rn.f32 	%f1622, %f1617, %f1603, %f1621;
	ld.shared.f32 	%f1623, [%r318+2432];
	fma.rn.f32 	%f1624, %f1623, %f1606, %f1622;
	ld.shared.f32 	%f1625, [%r318+2436];
	fma.rn.f32 	%f1626, %f1625, %f1609, %f1624;
	fma.rn.f32 	%f1627, %f1615, %f1594, %f1568;
	fma.rn.f32 	%f1628, %f1617, %f1597, %f1627;
	fma.rn.f32 	%f1629, %f1623, %f1600, %f1628;
	fma.rn.f32 	%f1630, %f1625, %f1603, %f1629;
	ld.shared.f32 	%f1631, [%r318+2464];
	fma.rn.f32 	%f1632, %f1631, %f1606, %f1630;
	ld.shared.f32 	%f1633, [%r318+2468];
	fma.rn.f32 	%f1634, %f1633, %f1609, %f1632;
	fma.rn.f32 	%f1635, %f1623, %f1594, %f1576;
	fma.rn.f32 	%f1636, %f1625, %f1597, %f1635;
	fma.rn.f32 	%f1637, %f1631, %f1600, %f1636;
	fma.rn.f32 	%f1638, %f1633, %f1603, %f1637;
	ld.shared.f32 	%f1639, [%r318+2496];
	fma.rn.f32 	%f1640, %f1639, %f1606, %f1638;
	ld.shared.f32 	%f1641, [%r318+2500];
	fma.rn.f32 	%f1642, %f1641, %f1609, %f1640;
	fma.rn.f32 	%f1643, %f1631, %f1594, %f1584;
	fma.rn.f32 	%f1644, %f1633, %f1597, %f1643;
	fma.rn.f32 	%f1645, %f1639, %f1600, %f1644;
	fma.rn.f32 	%f1646, %f1641, %f1603, %f1645;
	ld.shared.f32 	%f1647, [%r318+2528];
	fma.rn.f32 	%f1648, %f1647, %f1606, %f1646;
	ld.shared.f32 	%f1649, [%r318+2532];
	fma.rn.f32 	%f1650, %f1649, %f1609, %f1648;
	fma.rn.f32 	%f1651, %f1639, %f1594, %f1592;
	fma.rn.f32 	%f1652, %f1641, %f1597, %f1651;
	fma.rn.f32 	%f1653, %f1647, %f1600, %f1652;
	fma.rn.f32 	%f1654, %f1649, %f1603, %f1653;
	ld.shared.f32 	%f1655, [%r318+2560];
	fma.rn.f32 	%f1656, %f1655, %f1606, %f1654;
	ld.shared.f32 	%f1657, [%r318+2564];
	fma.rn.f32 	%f1658, %f1657, %f1609, %f1656;
	ld.shared.f32 	%f1659, [%r318+2312];
	ld.shared.f32 	%f1660, [%r321+18688];
	fma.rn.f32 	%f1661, %f1659, %f1660, %f1610;
	ld.shared.f32 	%f1662, [%r318+2316];
	ld.shared.f32 	%f1663, [%r321+18816];
	fma.rn.f32 	%f1664, %f1662, %f1663, %f1661;
	ld.shared.f32 	%f1665, [%r318+2344];
	ld.shared.f32 	%f1666, [%r321+19712];
	fma.rn.f32 	%f1667, %f1665, %f1666, %f1664;
	ld.shared.f32 	%f1668, [%r318+2348];
	ld.shared.f32 	%f1669, [%r321+19840];
	fma.rn.f32 	%f1670, %f1668, %f1669, %f1667;
	ld.shared.f32 	%f1671, [%r318+2376];
	ld.shared.f32 	%f1672, [%r321+20736];
	fma.rn.f32 	%f1673, %f1671, %f1672, %f1670;
	ld.shared.f32 	%f1674, [%r318+2380];
	ld.shared.f32 	%f1675, [%r321+20864];
	fma.rn.f32 	%f1676, %f1674, %f1675, %f1673;
	fma.rn.f32 	%f1677, %f1665, %f1660, %f1618;
	fma.rn.f32 	%f1678, %f1668, %f1663, %f1677;
	fma.rn.f32 	%f1679, %f1671, %f1666, %f1678;
	fma.rn.f32 	%f1680, %f1674, %f1669, %f1679;
	ld.shared.f32 	%f1681, [%r318+2408];
	fma.rn.f32 	%f1682, %f1681, %f1672, %f1680;
	ld.shared.f32 	%f1683, [%r318+2412];
	fma.rn.f32 	%f1684, %f1683, %f1675, %f1682;
	fma.rn.f32 	%f1685, %f1671, %f1660, %f1626;
	fma.rn.f32 	%f1686, %f1674, %f1663, %f1685;
	fma.rn.f32 	%f1687, %f1681, %f1666, %f1686;
	fma.rn.f32 	%f1688, %f1683, %f1669, %f1687;
	ld.shared.f32 	%f1689, [%r318+2440];
	fma.rn.f32 	%f1690, %f1689, %f1672, %f1688;
	ld.shared.f32 	%f1691, [%r318+2444];
	fma.rn.f32 	%f1692, %f1691, %f1675, %f1690;
	fma.rn.f32 	%f1693, %f1681, %f1660, %f1634;
	fma.rn.f32 	%f1694, %f1683, %f1663, %f1693;
	fma.rn.f32 	%f1695, %f1689, %f1666, %f1694;
	fma.rn.f32 	%f1696, %f1691, %f1669, %f1695;
	ld.shared.f32 	%f1697, [%r318+2472];
	fma.rn.f32 	%f1698, %f1697, %f1672, %f1696;
	ld.shared.f32 	%f1699, [%r318+2476];
	fma.rn.f32 	%f1700, %f1699, %f1675, %f1698;
	fma.rn.f32 	%f1701, %f1689, %f1660, %f1642;
	fma.rn.f32 	%f1702, %f1691, %f1663, %f1701;
	fma.rn.f32 	%f1703, %f1697, %f1666, %f1702;
	fma.rn.f32 	%f1704, %f1699, %f1669, %f1703;
	ld.shared.f32 	%f1705, [%r318+2504];
	fma.rn.f32 	%f1706, %f1705, %f1672, %f1704;
	ld.shared.f32 	%f1707, [%r318+2508];
	fma.rn.f32 	%f1708, %f1707, %f1675, %f1706;
	fma.rn.f32 	%f1709, %f1697, %f1660, %f1650;
	fma.rn.f32 	%f1710, %f1699, %f1663, %f1709;
	fma.rn.f32 	%f1711, %f1705, %f1666, %f1710;
	fma.rn.f32 	%f1712, %f1707, %f1669, %f1711;
	ld.shared.f32 	%f1713, [%r318+2536];
	fma.rn.f32 	%f1714, %f1713, %f1672, %f1712;
	ld.shared.f32 	%f1715, [%r318+2540];
	fma.rn.f32 	%f1716, %f1715, %f1675, %f1714;
	fma.rn.f32 	%f1717, %f1705, %f1660, %f1658;
	fma.rn.f32 	%f1718, %f1707, %f1663, %f1717;
	fma.rn.f32 	%f1719, %f1713, %f1666, %f1718;
	fma.rn.f32 	%f1720, %f1715, %f1669, %f1719;
	ld.shared.f32 	%f1721, [%r318+2568];
	fma.rn.f32 	%f1722, %f1721, %f1672, %f1720;
	ld.shared.f32 	%f1723, [%r318+2572];
	fma.rn.f32 	%f1724, %f1723, %f1675, %f1722;
	ld.shared.f32 	%f1725, [%r318+2320];
	ld.shared.f32 	%f1726, [%r321+18944];
	fma.rn.f32 	%f1727, %f1725, %f1726, %f1676;
	ld.shared.f32 	%f1728, [%r318+2324];
	ld.shared.f32 	%f1729, [%r321+19072];
	fma.rn.f32 	%f1730, %f1728, %f1729, %f1727;
	ld.shared.f32 	%f1731, [%r318+2352];
	ld.shared.f32 	%f1732, [%r321+19968];
	fma.rn.f32 	%f1733, %f1731, %f1732, %f1730;
	ld.shared.f32 	%f1734, [%r318+2356];
	ld.shared.f32 	%f1735, [%r321+20096];
	fma.rn.f32 	%f1736, %f1734, %f1735, %f1733;
	ld.shared.f32 	%f1737, [%r318+2384];
	ld.shared.f32 	%f1738, [%r321+20992];
	fma.rn.f32 	%f1739, %f1737, %f1738, %f1736;
	ld.shared.f32 	%f1740, [%r318+2388];
	ld.shared.f32 	%f1741, [%r321+21120];
	fma.rn.f32 	%f1742, %f1740, %f1741, %f1739;
	fma.rn.f32 	%f1743, %f1731, %f1726, %f1684;
	fma.rn.f32 	%f1744, %f1734, %f1729, %f1743;
	fma.rn.f32 	%f1745, %f1737, %f1732, %f1744;
	fma.rn.f32 	%f1746, %f1740, %f1735, %f1745;
	ld.shared.f32 	%f1747, [%r318+2416];
	fma.rn.f32 	%f1748, %f1747, %f1738, %f1746;
	ld.shared.f32 	%f1749, [%r318+2420];
	fma.rn.f32 	%f1750, %f1749, %f1741, %f1748;
	fma.rn.f32 	%f1751, %f1737, %f1726, %f1692;
	fma.rn.f32 	%f1752, %f1740, %f1729, %f1751;
	fma.rn.f32 	%f1753, %f1747, %f1732, %f1752;
	fma.rn.f32 	%f1754, %f1749, %f1735, %f1753;
	ld.shared.f32 	%f1755, [%r318+2448];
	fma.rn.f32 	%f1756, %f1755, %f1738, %f1754;
	ld.shared.f32 	%f1757, [%r318+2452];
	fma.rn.f32 	%f1758, %f1757, %f1741, %f1756;
	fma.rn.f32 	%f1759, %f1747, %f1726, %f1700;
	fma.rn.f32 	%f1760, %f1749, %f1729, %f1759;
	fma.rn.f32 	%f1761, %f1755, %f1732, %f1760;
	fma.rn.f32 	%f1762, %f1757, %f1735, %f1761;
	ld.shared.f32 	%f1763, [%r318+2480];
	fma.rn.f32 	%f1764, %f1763, %f1738, %f1762;
	ld.shared.f32 	%f1765, [%r318+2484];
	fma.rn.f32 	%f1766, %f1765, %f1741, %f1764;
	fma.rn.f32 	%f1767, %f1755, %f1726, %f1708;
	fma.rn.f32 	%f1768, %f1757, %f1729, %f1767;
	fma.rn.f32 	%f1769, %f1763, %f1732, %f1768;
	fma.rn.f32 	%f1770, %f1765, %f1735, %f1769;
	ld.shared.f32 	%f1771, [%r318+2512];
	fma.rn.f32 	%f1772, %f1771, %f1738, %f1770;
	ld.shared.f32 	%f1773, [%r318+2516];
	fma.rn.f32 	%f1774, %f1773, %f1741, %f1772;
	fma.rn.f32 	%f1775, %f1763, %f1726, %f1716;
	fma.rn.f32 	%f1776, %f1765, %f1729, %f1775;
	fma.rn.f32 	%f1777, %f1771, %f1732, %f1776;
	fma.rn.f32 	%f1778, %f1773, %f1735, %f1777;
	ld.shared.f32 	%f1779, [%r318+2544];
	fma.rn.f32 	%f1780, %f1779, %f1738, %f1778;
	ld.shared.f32 	%f1781, [%r318+2548];
	fma.rn.f32 	%f1782, %f1781, %f1741, %f1780;
	fma.rn.f32 	%f1783, %f1771, %f1726, %f1724;
	fma.rn.f32 	%f1784, %f1773, %f1729, %f1783;
	fma.rn.f32 	%f1785, %f1779, %f1732, %f1784;
	fma.rn.f32 	%f1786, %f1781, %f1735, %f1785;
	ld.shared.f32 	%f1787, [%r318+2576];
	fma.rn.f32 	%f1788, %f1787, %f1738, %f1786;
	ld.shared.f32 	%f1789, [%r318+2580];
	fma.rn.f32 	%f1790, %f1789, %f1741, %f1788;
	ld.shared.f32 	%f1791, [%r318+2328];
	ld.shared.f32 	%f1792, [%r321+19200];
	fma.rn.f32 	%f1793, %f1791, %f1792, %f1742;
	ld.shared.f32 	%f1794, [%r318+2332];
	ld.shared.f32 	%f1795, [%r321+19328];
	fma.rn.f32 	%f1796, %f1794, %f1795, %f1793;
	ld.shared.f32 	%f1797, [%r318+2360];
	ld.shared.f32 	%f1798, [%r321+20224];
	fma.rn.f32 	%f1799, %f1797, %f1798, %f1796;
	ld.shared.f32 	%f1800, [%r318+2364];
	ld.shared.f32 	%f1801, [%r321+20352];
	fma.rn.f32 	%f1802, %f1800, %f1801, %f1799;
	ld.shared.f32 	%f1803, [%r318+2392];
	ld.shared.f32 	%f1804, [%r321+21248];
	fma.rn.f32 	%f1805, %f1803, %f1804, %f1802;
	ld.shared.f32 	%f1806, [%r318+2396];
	ld.shared.f32 	%f1807, [%r321+21376];
	fma.rn.f32 	%f1808, %f1806, %f1807, %f1805;
	fma.rn.f32 	%f1809, %f1797, %f1792, %f1750;
	fma.rn.f32 	%f1810, %f1800, %f1795, %f1809;
	fma.rn.f32 	%f1811, %f1803, %f1798, %f1810;
	fma.rn.f32 	%f1812, %f1806, %f1801, %f1811;
	ld.shared.f32 	%f1813, [%r318+2424];
	fma.rn.f32 	%f1814, %f1813, %f1804, %f1812;
	ld.shared.f32 	%f1815, [%r318+2428];
	fma.rn.f32 	%f1816, %f1815, %f1807, %f1814;
	fma.rn.f32 	%f1817, %f1803, %f1792, %f1758;
	fma.rn.f32 	%f1818, %f1806, %f1795, %f1817;
	fma.rn.f32 	%f1819, %f1813, %f1798, %f1818;
	fma.rn.f32 	%f1820, %f1815, %f1801, %f1819;
	ld.shared.f32 	%f1821, [%r318+2456];
	fma.rn.f32 	%f1822, %f1821, %f1804, %f1820;
	ld.shared.f32 	%f1823, [%r318+2460];
	fma.rn.f32 	%f1824, %f1823, %f1807, %f1822;
	fma.rn.f32 	%f1825, %f1813, %f1792, %f1766;
	fma.rn.f32 	%f1826, %f1815, %f1795, %f1825;
	fma.rn.f32 	%f1827, %f1821, %f1798, %f1826;
	fma.rn.f32 	%f1828, %f1823, %f1801, %f1827;
	ld.shared.f32 	%f1829, [%r318+2488];
	fma.rn.f32 	%f1830, %f1829, %f1804, %f1828;
	ld.shared.f32 	%f1831, [%r318+2492];
	fma.rn.f32 	%f1832, %f1831, %f1807, %f1830;
	fma.rn.f32 	%f1833, %f1821, %f1792, %f1774;
	fma.rn.f32 	%f1834, %f1823, %f1795, %f1833;
	fma.rn.f32 	%f1835, %f1829, %f1798, %f1834;
	fma.rn.f32 	%f1836, %f1831, %f1801, %f1835;
	ld.shared.f32 	%f1837, [%r318+2520];
	fma.rn.f32 	%f1838, %f1837, %f1804, %f1836;
	ld.shared.f32 	%f1839, [%r318+2524];
	fma.rn.f32 	%f1840, %f1839, %f1807, %f1838;
	fma.rn.f32 	%f1841, %f1829, %f1792, %f1782;
	fma.rn.f32 	%f1842, %f1831, %f1795, %f1841;
	fma.rn.f32 	%f1843, %f1837, %f1798, %f1842;
	fma.rn.f32 	%f1844, %f1839, %f1801, %f1843;
	ld.shared.f32 	%f1845, [%r318+2552];
	fma.rn.f32 	%f1846, %f1845, %f1804, %f1844;
	ld.shared.f32 	%f1847, [%r318+2556];
	fma.rn.f32 	%f1848, %f1847, %f1807, %f1846;
	fma.rn.f32 	%f1849, %f1837, %f1792, %f1790;
	fma.rn.f32 	%f1850, %f1839, %f1795, %f1849;
	fma.rn.f32 	%f1851, %f1845, %f1798, %f1850;
	fma.rn.f32 	%f1852, %f1847, %f1801, %f1851;
	ld.shared.f32 	%f1853, [%r318+2584];
	fma.rn.f32 	%f1854, %f1853, %f1804, %f1852;
	ld.shared.f32 	%f1855, [%r318+2588];
	fma.rn.f32 	%f1856, %f1855, %f1807, %f1854;
	ld.shared.f32 	%f1857, [%r318+2592];
	ld.shared.f32 	%f1858, [%r321+21504];
	fma.rn.f32 	%f1859, %f1857, %f1858, %f1808;
	ld.shared.f32 	%f1860, [%r318+2596];
	ld.shared.f32 	%f1861, [%r321+21632];
	fma.rn.f32 	%f1862, %f1860, %f1861, %f1859;
	ld.shared.f32 	%f1863, [%r318+2624];
	ld.shared.f32 	%f1864, [%r321+22528];
	fma.rn.f32 	%f1865, %f1863, %f1864, %f1862;
	ld.shared.f32 	%f1866, [%r318+2628];
	ld.shared.f32 	%f1867, [%r321+22656];
	fma.rn.f32 	%f1868, %f1866, %f1867, %f1865;
	ld.shared.f32 	%f1869, [%r318+2656];
	ld.shared.f32 	%f1870, [%r321+23552];
	fma.rn.f32 	%f1871, %f1869, %f1870, %f1868;
	ld.shared.f32 	%f1872, [%r318+2660];
	ld.shared.f32 	%f1873, [%r321+23680];
	fma.rn.f32 	%f1874, %f1872, %f1873, %f1871;
	fma.rn.f32 	%f1875, %f1863, %f1858, %f1816;
	fma.rn.f32 	%f1876, %f1866, %f1861, %f1875;
	fma.rn.f32 	%f1877, %f1869, %f1864, %f1876;
	fma.rn.f32 	%f1878, %f1872, %f1867, %f1877;
	ld.shared.f32 	%f1879, [%r318+2688];
	fma.rn.f32 	%f1880, %f1879, %f1870, %f1878;
	ld.shared.f32 	%f1881, [%r318+2692];
	fma.rn.f32 	%f1882, %f1881, %f1873, %f1880;
	fma.rn.f32 	%f1883, %f1869, %f1858, %f1824;
	fma.rn.f32 	%f1884, %f1872, %f1861, %f1883;
	fma.rn.f32 	%f1885, %f1879, %f1864, %f1884;
	fma.rn.f32 	%f1886, %f1881, %f1867, %f1885;
	ld.shared.f32 	%f1887, [%r318+2720];
	fma.rn.f32 	%f1888, %f1887, %f1870, %f1886;
	ld.shared.f32 	%f1889, [%r318+2724];
	fma.rn.f32 	%f1890, %f1889, %f1873, %f1888;
	fma.rn.f32 	%f1891, %f1879, %f1858, %f1832;
	fma.rn.f32 	%f1892, %f1881, %f1861, %f1891;
	fma.rn.f32 	%f1893, %f1887, %f1864, %f1892;
	fma.rn.f32 	%f1894, %f1889, %f1867, %f1893;
	ld.shared.f32 	%f1895, [%r318+2752];
	fma.rn.f32 	%f1896, %f1895, %f1870, %f1894;
	ld.shared.f32 	%f1897, [%r318+2756];
	fma.rn.f32 	%f1898, %f1897, %f1873, %f1896;
	fma.rn.f32 	%f1899, %f1887, %f1858, %f1840;
	fma.rn.f32 	%f1900, %f1889, %f1861, %f1899;
	fma.rn.f32 	%f1901, %f1895, %f1864, %f1900;
	fma.rn.f32 	%f1902, %f1897, %f1867, %f1901;
	ld.shared.f32 	%f1903, [%r318+2784];
	fma.rn.f32 	%f1904, %f1903, %f1870, %f1902;
	ld.shared.f32 	%f1905, [%r318+2788];
	fma.rn.f32 	%f1906, %f1905, %f1873, %f1904;
	fma.rn.f32 	%f1907, %f1895, %f1858, %f1848;
	fma.rn.f32 	%f1908, %f1897, %f1861, %f1907;
	fma.rn.f32 	%f1909, %f1903, %f1864, %f1908;
	fma.rn.f32 	%f1910, %f1905, %f1867, %f1909;
	ld.shared.f32 	%f1911, [%r318+2816];
	fma.rn.f32 	%f1912, %f1911, %f1870, %f1910;
	ld.shared.f32 	%f1913, [%r318+2820];
	fma.rn.f32 	%f1914, %f1913, %f1873, %f1912;
	fma.rn.f32 	%f1915, %f1903, %f1858, %f1856;
	fma.rn.f32 	%f1916, %f1905, %f1861, %f1915;
	fma.rn.f32 	%f1917, %f1911, %f1864, %f1916;
	fma.rn.f32 	%f1918, %f1913, %f1867, %f1917;
	ld.shared.f32 	%f1919, [%r318+2848];
	fma.rn.f32 	%f1920, %f1919, %f1870, %f1918;
	ld.shared.f32 	%f1921, [%r318+2852];
	fma.rn.f32 	%f1922, %f1921, %f1873, %f1920;
	ld.shared.f32 	%f1923, [%r318+2600];
	ld.shared.f32 	%f1924, [%r321+21760];
	fma.rn.f32 	%f1925, %f1923, %f1924, %f1874;
	ld.shared.f32 	%f1926, [%r318+2604];
	ld.shared.f32 	%f1927, [%r321+21888];
	fma.rn.f32 	%f1928, %f1926, %f1927, %f1925;
	ld.shared.f32 	%f1929, [%r318+2632];
	ld.shared.f32 	%f1930, [%r321+22784];
	fma.rn.f32 	%f1931, %f1929, %f1930, %f1928;
	ld.shared.f32 	%f1932, [%r318+2636];
	ld.shared.f32 	%f1933, [%r321+22912];
	fma.rn.f32 	%f1934, %f1932, %f1933, %f1931;
	ld.shared.f32 	%f1935, [%r318+2664];
	ld.shared.f32 	%f1936, [%r321+23808];
	fma.rn.f32 	%f1937, %f1935, %f1936, %f1934;
	ld.shared.f32 	%f1938, [%r318+2668];
	ld.shared.f32 	%f1939, [%r321+23936];
	fma.rn.f32 	%f1940, %f1938, %f1939, %f1937;
	fma.rn.f32 	%f1941, %f1929, %f1924, %f1882;
	fma.rn.f32 	%f1942, %f1932, %f1927, %f1941;
	fma.rn.f32 	%f1943, %f1935, %f1930, %f1942;
	fma.rn.f32 	%f1944, %f1938, %f1933, %f1943;
	ld.shared.f32 	%f1945, [%r318+2696];
	fma.rn.f32 	%f1946, %f1945, %f1936, %f1944;
	ld.shared.f32 	%f1947, [%r318+2700];
	fma.rn.f32 	%f1948, %f1947, %f1939, %f1946;
	fma.rn.f32 	%f1949, %f1935, %f1924, %f1890;
	fma.rn.f32 	%f1950, %f1938, %f1927, %f1949;
	fma.rn.f32 	%f1951, %f1945, %f1930, %f1950;
	fma.rn.f32 	%f1952, %f1947, %f1933, %f1951;
	ld.shared.f32 	%f1953, [%r318+2728];
	fma.rn.f32 	%f1954, %f1953, %f1936, %f1952;
	ld.shared.f32 	%f1955, [%r318+2732];
	fma.rn.f32 	%f1956, %f1955, %f1939, %f1954;
	fma.rn.f32 	%f1957, %f1945, %f1924, %f1898;
	fma.rn.f32 	%f1958, %f1947, %f1927, %f1957;
	fma.rn.f32 	%f1959, %f1953, %f1930, %f1958;
	fma.rn.f32 	%f1960, %f1955, %f1933, %f1959;
	ld.shared.f32 	%f1961, [%r318+2760];
	fma.rn.f32 	%f1962, %f1961, %f1936, %f1960;
	ld.shared.f32 	%f1963, [%r318+2764];
	fma.rn.f32 	%f1964, %f1963, %f1939, %f1962;
	fma.rn.f32 	%f1965, %f1953, %f1924, %f1906;
	fma.rn.f32 	%f1966, %f1955, %f1927, %f1965;
	fma.rn.f32 	%f1967, %f1961, %f1930, %f1966;
	fma.rn.f32 	%f1968, %f1963, %f1933, %f1967;
	ld.shared.f32 	%f1969, [%r318+2792];
	fma.rn.f32 	%f1970, %f1969, %f1936, %f1968;
	ld.shared.f32 	%f1971, [%r318+2796];
	fma.rn.f32 	%f1972, %f1971, %f1939, %f1970;
	fma.rn.f32 	%f1973, %f1961, %f1924, %f1914;
	fma.rn.f32 	%f1974, %f1963, %f1927, %f1973;
	fma.rn.f32 	%f1975, %f1969, %f1930, %f1974;
	fma.rn.f32 	%f1976, %f1971, %f1933, %f1975;
	ld.shared.f32 	%f1977, [%r318+2824];
	fma.rn.f32 	%f1978, %f1977, %f1936, %f1976;
	ld.shared.f32 	%f1979, [%r318+2828];
	fma.rn.f32 	%f1980, %f1979, %f1939, %f1978;
	fma.rn.f32 	%f1981, %f1969, %f1924, %f1922;
	fma.rn.f32 	%f1982, %f1971, %f1927, %f1981;
	fma.rn.f32 	%f1983, %f1977, %f1930, %f1982;
	fma.rn.f32 	%f1984, %f1979, %f1933, %f1983;
	ld.shared.f32 	%f1985, [%r318+2856];
	fma.rn.f32 	%f1986, %f1985, %f1936, %f1984;
	ld.shared.f32 	%f1987, [%r318+2860];
	fma.rn.f32 	%f1988, %f1987, %f1939, %f1986;
	ld.shared.f32 	%f1989, [%r318+2608];
	ld.shared.f32 	%f1990, [%r321+22016];
	fma.rn.f32 	%f1991, %f1989, %f1990, %f1940;
	ld.shared.f32 	%f1992, [%r318+2612];
	ld.shared.f32 	%f1993, [%r321+22144];
	fma.rn.f32 	%f1994, %f1992, %f1993, %f1991;
	ld.shared.f32 	%f1995, [%r318+2640];
	ld.shared.f32 	%f1996, [%r321+23040];
	fma.rn.f32 	%f1997, %f1995, %f1996, %f1994;
	ld.shared.f32 	%f1998, [%r318+2644];
	ld.shared.f32 	%f1999, [%r321+23168];
	fma.rn.f32 	%f2000, %f1998, %f1999, %f1997;
	ld.shared.f32 	%f2001, [%r318+2672];
	ld.shared.f32 	%f2002, [%r321+24064];
	fma.rn.f32 	%f2003, %f2001, %f2002, %f2000;
	ld.shared.f32 	%f2004, [%r318+2676];
	ld.shared.f32 	%f2005, [%r321+24192];
	fma.rn.f32 	%f2006, %f2004, %f2005, %f2003;
	fma.rn.f32 	%f2007, %f1995, %f1990, %f1948;
	fma.rn.f32 	%f2008, %f1998, %f1993, %f2007;
	fma.rn.f32 	%f2009, %f2001, %f1996, %f2008;
	fma.rn.f32 	%f2010, %f2004, %f1999, %f2009;
	ld.shared.f32 	%f2011, [%r318+2704];
	fma.rn.f32 	%f2012, %f2011, %f2002, %f2010;
	ld.shared.f32 	%f2013, [%r318+2708];
	fma.rn.f32 	%f2014, %f2013, %f2005, %f2012;
	fma.rn.f32 	%f2015, %f2001, %f1990, %f1956;
	fma.rn.f32 	%f2016, %f2004, %f1993, %f2015;
	fma.rn.f32 	%f2017, %f2011, %f1996, %f2016;
	fma.rn.f32 	%f2018, %f2013, %f1999, %f2017;
	ld.shared.f32 	%f2019, [%r318+2736];
	fma.rn.f32 	%f2020, %f2019, %f2002, %f2018;
	ld.shared.f32 	%f2021, [%r318+2740];
	fma.rn.f32 	%f2022, %f2021, %f2005, %f2020;
	fma.rn.f32 	%f2023, %f2011, %f1990, %f1964;
	fma.rn.f32 	%f2024, %f2013, %f1993, %f2023;
	fma.rn.f32 	%f2025, %f2019, %f1996, %f2024;
	fma.rn.f32 	%f2026, %f2021, %f1999, %f2025;
	ld.shared.f32 	%f2027, [%r318+2768];
	fma.rn.f32 	%f2028, %f2027, %f2002, %f2026;
	ld.shared.f32 	%f2029, [%r318+2772];
	fma.rn.f32 	%f2030, %f2029, %f2005, %f2028;
	fma.rn.f32 	%f2031, %f2019, %f1990, %f1972;
	fma.rn.f32 	%f2032, %f2021, %f1993, %f2031;
	fma.rn.f32 	%f2033, %f2027, %f1996, %f2032;
	fma.rn.f32 	%f2034, %f2029, %f1999, %f2033;
	ld.shared.f32 	%f2035, [%r318+2800];
	fma.rn.f32 	%f2036, %f2035, %f2002, %f2034;
	ld.shared.f32 	%f2037, [%r318+2804];
	fma.rn.f32 	%f2038, %f2037, %f2005, %f2036;
	fma.rn.f32 	%f2039, %f2027, %f1990, %f1980;
	fma.rn.f32 	%f2040, %f2029, %f1993, %f2039;
	fma.rn.f32 	%f2041, %f2035, %f1996, %f2040;
	fma.rn.f32 	%f2042, %f2037, %f1999, %f2041;
	ld.shared.f32 	%f2043, [%r318+2832];
	fma.rn.f32 	%f2044, %f2043, %f2002, %f2042;
	ld.shared.f32 	%f2045, [%r318+2836];
	fma.rn.f32 	%f2046, %f2045, %f2005, %f2044;
	fma.rn.f32 	%f2047, %f2035, %f1990, %f1988;
	fma.rn.f32 	%f2048, %f2037, %f1993, %f2047;
	fma.rn.f32 	%f2049, %f2043, %f1996, %f2048;
	fma.rn.f32 	%f2050, %f2045, %f1999, %f2049;
	ld.shared.f32 	%f2051, [%r318+2864];
	fma.rn.f32 	%f2052, %f2051, %f2002, %f2050;
	ld.shared.f32 	%f2053, [%r318+2868];
	fma.rn.f32 	%f2054, %f2053, %f2005, %f2052;
	ld.shared.f32 	%f2055, [%r318+2616];
	ld.shared.f32 	%f2056, [%r321+22272];
	fma.rn.f32 	%f2057, %f2055, %f2056, %f2006;
	ld.shared.f32 	%f2058, [%r318+2620];
	ld.shared.f32 	%f2059, [%r321+22400];
	fma.rn.f32 	%f2060, %f2058, %f2059, %f2057;
	ld.shared.f32 	%f2061, [%r318+2648];
	ld.shared.f32 	%f2062, [%r321+23296];
	fma.rn.f32 	%f2063, %f2061, %f2062, %f2060;
	ld.shared.f32 	%f2064, [%r318+2652];
	ld.shared.f32 	%f2065, [%r321+23424];
	fma.rn.f32 	%f2066, %f2064, %f2065, %f2063;
	ld.shared.f32 	%f2067, [%r318+2680];
	ld.shared.f32 	%f2068, [%r321+24320];
	fma.rn.f32 	%f2069, %f2067, %f2068, %f2066;
	ld.shared.f32 	%f2070, [%r318+2684];
	ld.shared.f32 	%f2071, [%r321+24448];
	fma.rn.f32 	%f2072, %f2070, %f2071, %f2069;
	fma.rn.f32 	%f2073, %f2061, %f2056, %f2014;
	fma.rn.f32 	%f2074, %f2064, %f2059, %f2073;
	fma.rn.f32 	%f2075, %f2067, %f2062, %f2074;
	fma.rn.f32 	%f2076, %f2070, %f2065, %f2075;
	ld.shared.f32 	%f2077, [%r318+2712];
	fma.rn.f32 	%f2078, %f2077, %f2068, %f2076;
	ld.shared.f32 	%f2079, [%r318+2716];
	fma.rn.f32 	%f2080, %f2079, %f2071, %f2078;
	fma.rn.f32 	%f2081, %f2067, %f2056, %f2022;
	fma.rn.f32 	%f2082, %f2070, %f2059, %f2081;
	fma.rn.f32 	%f2083, %f2077, %f2062, %f2082;
	fma.rn.f32 	%f2084, %f2079, %f2065, %f2083;
	ld.shared.f32 	%f2085, [%r318+2744];
	fma.rn.f32 	%f2086, %f2085, %f2068, %f2084;
	ld.shared.f32 	%f2087, [%r318+2748];
	fma.rn.f32 	%f2088, %f2087, %f2071, %f2086;
	fma.rn.f32 	%f2089, %f2077, %f2056, %f2030;
	fma.rn.f32 	%f2090, %f2079, %f2059, %f2089;
	fma.rn.f32 	%f2091, %f2085, %f2062, %f2090;
	fma.rn.f32 	%f2092, %f2087, %f2065, %f2091;
	ld.shared.f32 	%f2093, [%r318+2776];
	fma.rn.f32 	%f2094, %f2093, %f2068, %f2092;
	ld.shared.f32 	%f2095, [%r318+2780];
	fma.rn.f32 	%f2096, %f2095, %f2071, %f2094;
	fma.rn.f32 	%f2097, %f2085, %f2056, %f2038;
	fma.rn.f32 	%f2098, %f2087, %f2059, %f2097;
	fma.rn.f32 	%f2099, %f2093, %f2062, %f2098;
	fma.rn.f32 	%f2100, %f2095, %f2065, %f2099;
	ld.shared.f32 	%f2101, [%r318+2808];
	fma.rn.f32 	%f2102, %f2101, %f2068, %f2100;
	ld.shared.f32 	%f2103, [%r318+2812];
	fma.rn.f32 	%f2104, %f2103, %f2071, %f2102;
	fma.rn.f32 	%f2105, %f2093, %f2056, %f2046;
	fma.rn.f32 	%f2106, %f2095, %f2059, %f2105;
	fma.rn.f32 	%f2107, %f2101, %f2062, %f2106;
	fma.rn.f32 	%f2108, %f2103, %f2065, %f2107;
	ld.shared.f32 	%f2109, [%r318+2840];
	fma.rn.f32 	%f2110, %f2109, %f2068, %f2108;
	ld.shared.f32 	%f2111, [%r318+2844];
	fma.rn.f32 	%f2112, %f2111, %f2071, %f2110;
	fma.rn.f32 	%f2113, %f2101, %f2056, %f2054;
	fma.rn.f32 	%f2114, %f2103, %f2059, %f2113;
	fma.rn.f32 	%f2115, %f2109, %f2062, %f2114;
	fma.rn.f32 	%f2116, %f2111, %f2065, %f2115;
	ld.shared.f32 	%f2117, [%r318+2872];
	fma.rn.f32 	%f2118, %f2117, %f2068, %f2116;
	ld.shared.f32 	%f2119, [%r318+2876];
	fma.rn.f32 	%f2120, %f2119, %f2071, %f2118;
	ld.shared.f32 	%f2121, [%r318+2880];
	ld.shared.f32 	%f2122, [%r321+24576];
	fma.rn.f32 	%f2123, %f2121, %f2122, %f2072;
	ld.shared.f32 	%f2124, [%r318+2884];
	ld.shared.f32 	%f2125, [%r321+24704];
	fma.rn.f32 	%f2126, %f2124, %f2125, %f2123;
	ld.shared.f32 	%f2127, [%r318+2912];
	ld.shared.f32 	%f2128, [%r321+25600];
	fma.rn.f32 	%f2129, %f2127, %f2128, %f2126;
	ld.shared.f32 	%f2130, [%r318+2916];
	ld.shared.f32 	%f2131, [%r321+25728];
	fma.rn.f32 	%f2132, %f2130, %f2131, %f2129;
	ld.shared.f32 	%f2133, [%r318+2944];
	ld.shared.f32 	%f2134, [%r321+26624];
	fma.rn.f32 	%f2135, %f2133, %f2134, %f2132;
	ld.shared.f32 	%f2136, [%r318+2948];
	ld.shared.f32 	%f2137, [%r321+26752];
	fma.rn.f32 	%f2138, %f2136, %f2137, %f2135;
	fma.rn.f32 	%f2139, %f2127, %f2122, %f2080;
	fma.rn.f32 	%f2140, %f2130, %f2125, %f2139;
	fma.rn.f32 	%f2141, %f2133, %f2128, %f2140;
	fma.rn.f32 	%f2142, %f2136, %f2131, %f2141;
	ld.shared.f32 	%f2143, [%r318+2976];
	fma.rn.f32 	%f2144, %f2143, %f2134, %f2142;
	ld.shared.f32 	%f2145, [%r318+2980];
	fma.rn.f32 	%f2146, %f2145, %f2137, %f2144;
	fma.rn.f32 	%f2147, %f2133, %f2122, %f2088;
	fma.rn.f32 	%f2148, %f2136, %f2125, %f2147;
	fma.rn.f32 	%f2149, %f2143, %f2128, %f2148;
	fma.rn.f32 	%f2150, %f2145, %f2131, %f2149;
	ld.shared.f32 	%f2151, [%r318+3008];
	fma.rn.f32 	%f2152, %f2151, %f2134, %f2150;
	ld.shared.f32 	%f2153, [%r318+3012];
	fma.rn.f32 	%f2154, %f2153, %f2137, %f2152;
	fma.rn.f32 	%f2155, %f2143, %f2122, %f2096;
	fma.rn.f32 	%f2156, %f2145, %f2125, %f2155;
	fma.rn.f32 	%f2157, %f2151, %f2128, %f2156;
	fma.rn.f32 	%f2158, %f2153, %f2131, %f2157;
	ld.shared.f32 	%f2159, [%r318+3040];
	fma.rn.f32 	%f2160, %f2159, %f2134, %f2158;
	ld.shared.f32 	%f2161, [%r318+3044];
	fma.rn.f32 	%f2162, %f2161, %f2137, %f2160;
	fma.rn.f32 	%f2163, %f2151, %f2122, %f2104;
	fma.rn.f32 	%f2164, %f2153, %f2125, %f2163;
	fma.rn.f32 	%f2165, %f2159, %f2128, %f2164;
	fma.rn.f32 	%f2166, %f2161, %f2131, %f2165;
	ld.shared.f32 	%f2167, [%r318+3072];
	fma.rn.f32 	%f2168, %f2167, %f2134, %f2166;
	ld.shared.f32 	%f2169, [%r318+3076];
	fma.rn.f32 	%f2170, %f2169, %f2137, %f2168;
	fma.rn.f32 	%f2171, %f2159, %f2122, %f2112;
	fma.rn.f32 	%f2172, %f2161, %f2125, %f2171;
	fma.rn.f32 	%f2173, %f2167, %f2128, %f2172;
	fma.rn.f32 	%f2174, %f2169, %f2131, %f2173;
	ld.shared.f32 	%f2175, [%r318+3104];
	fma.rn.f32 	%f2176, %f2175, %f2134, %f2174;
	ld.shared.f32 	%f2177, [%r318+3108];
	fma.rn.f32 	%f2178, %f2177, %f2137, %f2176;
	fma.rn.f32 	%f2179, %f2167, %f2122, %f2120;
	fma.rn.f32 	%f2180, %f2169, %f2125, %f2179;
	fma.rn.f32 	%f2181, %f2175, %f2128, %f2180;
	fma.rn.f32 	%f2182, %f2177, %f2131, %f2181;
	ld.shared.f32 	%f2183, [%r318+3136];
	fma.rn.f32 	%f2184, %f2183, %f2134, %f2182;
	ld.shared.f32 	%f2185, [%r318+3140];
	fma.rn.f32 	%f2186, %f2185, %f2137, %f2184;
	ld.shared.f32 	%f2187, [%r318+2888];
	ld.shared.f32 	%f2188, [%r321+24832];
	fma.rn.f32 	%f2189, %f2187, %f2188, %f2138;
	ld.shared.f32 	%f2190, [%r318+2892];
	ld.shared.f32 	%f2191, [%r321+24960];
	fma.rn.f32 	%f2192, %f2190, %f2191, %f2189;
	ld.shared.f32 	%f2193, [%r318+2920];
	ld.shared.f32 	%f2194, [%r321+25856];
	fma.rn.f32 	%f2195, %f2193, %f2194, %f2192;
	ld.shared.f32 	%f2196, [%r318+2924];
	ld.shared.f32 	%f2197, [%r321+25984];
	fma.rn.f32 	%f2198, %f2196, %f2197, %f2195;
	ld.shared.f32 	%f2199, [%r318+2952];
	ld.shared.f32 	%f2200, [%r321+26880];
	fma.rn.f32 	%f2201, %f2199, %f2200, %f2198;
	ld.shared.f32 	%f2202, [%r318+2956];
	ld.shared.f32 	%f2203, [%r321+27008];
	fma.rn.f32 	%f2204, %f2202, %f2203, %f2201;
	fma.rn.f32 	%f2205, %f2193, %f2188, %f2146;
	fma.rn.f32 	%f2206, %f2196, %f2191, %f2205;
	fma.rn.f32 	%f2207, %f2199, %f2194, %f2206;
	fma.rn.f32 	%f2208, %f2202, %f2197, %f2207;
	ld.shared.f32 	%f2209, [%r318+2984];
	fma.rn.f32 	%f2210, %f2209, %f2200, %f2208;
	ld.shared.f32 	%f2211, [%r318+2988];
	fma.rn.f32 	%f2212, %f2211, %f2203, %f2210;
	fma.rn.f32 	%f2213, %f2199, %f2188, %f2154;
	fma.rn.f32 	%f2214, %f2202, %f2191, %f2213;
	fma.rn.f32 	%f2215, %f2209, %f2194, %f2214;
	fma.rn.f32 	%f2216, %f2211, %f2197, %f2215;
	ld.shared.f32 	%f2217, [%r318+3016];
	fma.rn.f32 	%f2218, %f2217, %f2200, %f2216;
	ld.shared.f32 	%f2219, [%r318+3020];
	fma.rn.f32 	%f2220, %f2219, %f2203, %f2218;
	fma.rn.f32 	%f2221, %f2209, %f2188, %f2162;
	fma.rn.f32 	%f2222, %f2211, %f2191, %f2221;
	fma.rn.f32 	%f2223, %f2217, %f2194, %f2222;
	fma.rn.f32 	%f2224, %f2219, %f2197, %f2223;
	ld.shared.f32 	%f2225, [%r318+3048];
	fma.rn.f32 	%f2226, %f2225, %f2200, %f2224;
	ld.shared.f32 	%f2227, [%r318+3052];
	fma.rn.f32 	%f2228, %f2227, %f2203, %f2226;
	fma.rn.f32 	%f2229, %f2217, %f2188, %f2170;
	fma.rn.f32 	%f2230, %f2219, %f2191, %f2229;
	fma.rn.f32 	%f2231, %f2225, %f2194, %f2230;
	fma.rn.f32 	%f2232, %f2227, %f2197, %f2231;
	ld.shared.f32 	%f2233, [%r318+3080];
	fma.rn.f32 	%f2234, %f2233, %f2200, %f2232;
	ld.shared.f32 	%f2235, [%r318+3084];
	fma.rn.f32 	%f2236, %f2235, %f2203, %f2234;
	fma.rn.f32 	%f2237, %f2225, %f2188, %f2178;
	fma.rn.f32 	%f2238, %f2227, %f2191, %f2237;
	fma.rn.f32 	%f2239, %f2233, %f2194, %f2238;
	fma.rn.f32 	%f2240, %f2235, %f2197, %f2239;
	ld.shared.f32 	%f2241, [%r318+3112];
	fma.rn.f32 	%f2242, %f2241, %f2200, %f2240;
	ld.shared.f32 	%f2243, [%r318+3116];
	fma.rn.f32 	%f2244, %f2243, %f2203, %f2242;
	fma.rn.f32 	%f2245, %f2233, %f2188, %f2186;
	fma.rn.f32 	%f2246, %f2235, %f2191, %f2245;
	fma.rn.f32 	%f2247, %f2241, %f2194, %f2246;
	fma.rn.f32 	%f2248, %f2243, %f2197, %f2247;
	ld.shared.f32 	%f2249, [%r318+3144];
	fma.rn.f32 	%f2250, %f2249, %f2200, %f2248;
	ld.shared.f32 	%f2251, [%r318+3148];
	fma.rn.f32 	%f2252, %f2251, %f2203, %f2250;
	ld.shared.f32 	%f2253, [%r318+2896];
	ld.shared.f32 	%f2254, [%r321+25088];
	fma.rn.f32 	%f2255, %f2253, %f2254, %f2204;
	ld.shared.f32 	%f2256, [%r318+2900];
	ld.shared.f32 	%f2257, [%r321+25216];
	fma.rn.f32 	%f2258, %f2256, %f2257, %f2255;
	ld.shared.f32 	%f2259, [%r318+2928];
	ld.shared.f32 	%f2260, [%r321+26112];
	fma.rn.f32 	%f2261, %f2259, %f2260, %f2258;
	ld.shared.f32 	%f2262, [%r318+2932];
	ld.shared.f32 	%f2263, [%r321+26240];
	fma.rn.f32 	%f2264, %f2262, %f2263, %f2261;
	ld.shared.f32 	%f2265, [%r318+2960];
	ld.shared.f32 	%f2266, [%r321+27136];
	fma.rn.f32 	%f2267, %f2265, %f2266, %f2264;
	ld.shared.f32 	%f2268, [%r318+2964];
	ld.shared.f32 	%f2269, [%r321+27264];
	fma.rn.f32 	%f2270, %f2268, %f2269, %f2267;
	fma.rn.f32 	%f2271, %f2259, %f2254, %f2212;
	fma.rn.f32 	%f2272, %f2262, %f2257, %f2271;
	fma.rn.f32 	%f2273, %f2265, %f2260, %f2272;
	fma.rn.f32 	%f2274, %f2268, %f2263, %f2273;
	ld.shared.f32 	%f2275, [%r318+2992];
	fma.rn.f32 	%f2276, %f2275, %f2266, %f2274;
	ld.shared.f32 	%f2277, [%r318+2996];
	fma.rn.f32 	%f2278, %f2277, %f2269, %f2276;
	fma.rn.f32 	%f2279, %f2265, %f2254, %f2220;
	fma.rn.f32 	%f2280, %f2268, %f2257, %f2279;
	fma.rn.f32 	%f2281, %f2275, %f2260, %f2280;
	fma.rn.f32 	%f2282, %f2277, %f2263, %f2281;
	ld.shared.f32 	%f2283, [%r318+3024];
	fma.rn.f32 	%f2284, %f2283, %f2266, %f2282;
	ld.shared.f32 	%f2285, [%r318+3028];
	fma.rn.f32 	%f2286, %f2285, %f2269, %f2284;
	fma.rn.f32 	%f2287, %f2275, %f2254, %f2228;
	fma.rn.f32 	%f2288, %f2277, %f2257, %f2287;
	fma.rn.f32 	%f2289, %f2283, %f2260, %f2288;
	fma.rn.f32 	%f2290, %f2285, %f2263, %f2289;
	ld.shared.f32 	%f2291, [%r318+3056];
	fma.rn.f32 	%f2292, %f2291, %f2266, %f2290;
	ld.shared.f32 	%f2293, [%r318+3060];
	fma.rn.f32 	%f2294, %f2293, %f2269, %f2292;
	fma.rn.f32 	%f2295, %f2283, %f2254, %f2236;
	fma.rn.f32 	%f2296, %f2285, %f2257, %f2295;
	fma.rn.f32 	%f2297, %f2291, %f2260, %f2296;
	fma.rn.f32 	%f2298, %f2293, %f2263, %f2297;
	ld.shared.f32 	%f2299, [%r318+3088];
	fma.rn.f32 	%f2300, %f2299, %f2266, %f2298;
	ld.shared.f32 	%f2301, [%r318+3092];
	fma.rn.f32 	%f2302, %f2301, %f2269, %f2300;
	fma.rn.f32 	%f2303, %f2291, %f2254, %f2244;
	fma.rn.f32 	%f2304, %f2293, %f2257, %f2303;
	fma.rn.f32 	%f2305, %f2299, %f2260, %f2304;
	fma.rn.f32 	%f2306, %f2301, %f2263, %f2305;
	ld.shared.f32 	%f2307, [%r318+3120];
	fma.rn.f32 	%f2308, %f2307, %f2266, %f2306;
	ld.shared.f32 	%f2309, [%r318+3124];
	fma.rn.f32 	%f2310, %f2309, %f2269, %f2308;
	fma.rn.f32 	%f2311, %f2299, %f2254, %f2252;
	fma.rn.f32 	%f2312, %f2301, %f2257, %f2311;
	fma.rn.f32 	%f2313, %f2307, %f2260, %f2312;
	fma.rn.f32 	%f2314, %f2309, %f2263, %f2313;
	ld.shared.f32 	%f2315, [%r318+3152];
	fma.rn.f32 	%f2316, %f2315, %f2266, %f2314;
	ld.shared.f32 	%f2317, [%r318+3156];
	fma.rn.f32 	%f2318, %f2317, %f2269, %f2316;
	ld.shared.f32 	%f2319, [%r318+2904];
	ld.shared.f32 	%f2320, [%r321+25344];
	fma.rn.f32 	%f2321, %f2319, %f2320, %f2270;
	ld.shared.f32 	%f2322, [%r318+2908];
	ld.shared.f32 	%f2323, [%r321+25472];
	fma.rn.f32 	%f2324, %f2322, %f2323, %f2321;
	ld.shared.f32 	%f2325, [%r318+2936];
	ld.shared.f32 	%f2326, [%r321+26368];
	fma.rn.f32 	%f2327, %f2325, %f2326, %f2324;
	ld.shared.f32 	%f2328, [%r318+2940];
	ld.shared.f32 	%f2329, [%r321+26496];
	fma.rn.f32 	%f2330, %f2328, %f2329, %f2327;
	ld.shared.f32 	%f2331, [%r318+2968];
	ld.shared.f32 	%f2332, [%r321+27392];
	fma.rn.f32 	%f2333, %f2331, %f2332, %f2330;
	ld.shared.f32 	%f2334, [%r318+2972];
	ld.shared.f32 	%f2335, [%r321+27520];
	fma.rn.f32 	%f2336, %f2334, %f2335, %f2333;
	fma.rn.f32 	%f2337, %f2325, %f2320, %f2278;
	fma.rn.f32 	%f2338, %f2328, %f2323, %f2337;
	fma.rn.f32 	%f2339, %f2331, %f2326, %f2338;
	fma.rn.f32 	%f2340, %f2334, %f2329, %f2339;
	ld.shared.f32 	%f2341, [%r318+3000];
	fma.rn.f32 	%f2342, %f2341, %f2332, %f2340;
	ld.shared.f32 	%f2343, [%r318+3004];
	fma.rn.f32 	%f2344, %f2343, %f2335, %f2342;
	fma.rn.f32 	%f2345, %f2331, %f2320, %f2286;
	fma.rn.f32 	%f2346, %f2334, %f2323, %f2345;
	fma.rn.f32 	%f2347, %f2341, %f2326, %f2346;
	fma.rn.f32 	%f2348, %f2343, %f2329, %f2347;
	ld.shared.f32 	%f2349, [%r318+3032];
	fma.rn.f32 	%f2350, %f2349, %f2332, %f2348;
	ld.shared.f32 	%f2351, [%r318+3036];
	fma.rn.f32 	%f2352, %f2351, %f2335, %f2350;
	fma.rn.f32 	%f2353, %f2341, %f2320, %f2294;
	fma.rn.f32 	%f2354, %f2343, %f2323, %f2353;
	fma.rn.f32 	%f2355, %f2349, %f2326, %f2354;
	fma.rn.f32 	%f2356, %f2351, %f2329, %f2355;
	ld.shared.f32 	%f2357, [%r318+3064];
	fma.rn.f32 	%f2358, %f2357, %f2332, %f2356;
	ld.shared.f32 	%f2359, [%r318+3068];
	fma.rn.f32 	%f2360, %f2359, %f2335, %f2358;
	fma.rn.f32 	%f2361, %f2349, %f2320, %f2302;
	fma.rn.f32 	%f2362, %f2351, %f2323, %f2361;
	fma.rn.f32 	%f2363, %f2357, %f2326, %f2362;
	fma.rn.f32 	%f2364, %f2359, %f2329, %f2363;
	ld.shared.f32 	%f2365, [%r318+3096];
	fma.rn.f32 	%f2366, %f2365, %f2332, %f2364;
	ld.shared.f32 	%f2367, [%r318+3100];
	fma.rn.f32 	%f2368, %f2367, %f2335, %f2366;
	fma.rn.f32 	%f2369, %f2357, %f2320, %f2310;
	fma.rn.f32 	%f2370, %f2359, %f2323, %f2369;
	fma.rn.f32 	%f2371, %f2365, %f2326, %f2370;
	fma.rn.f32 	%f2372, %f2367, %f2329, %f2371;
	ld.shared.f32 	%f2373, [%r318+3128];
	fma.rn.f32 	%f2374, %f2373, %f2332, %f2372;
	ld.shared.f32 	%f2375, [%r318+3132];
	fma.rn.f32 	%f2376, %f2375, %f2335, %f2374;
	fma.rn.f32 	%f2377, %f2365, %f2320, %f2318;
	fma.rn.f32 	%f2378, %f2367, %f2323, %f2377;
	fma.rn.f32 	%f2379, %f2373, %f2326, %f2378;
	fma.rn.f32 	%f2380, %f2375, %f2329, %f2379;
	ld.shared.f32 	%f2381, [%r318+3160];
	fma.rn.f32 	%f2382, %f2381, %f2332, %f2380;
	ld.shared.f32 	%f2383, [%r318+3164];
	fma.rn.f32 	%f2384, %f2383, %f2335, %f2382;
	// begin inline asm
	cp.async.wait_group 0;
	// end inline asm
	bar.sync 	0;
	ld.shared.f32 	%f2385, [%r318+3456];
	ld.shared.f32 	%f2386, [%r321+27648];
	fma.rn.f32 	%f2387, %f2385, %f2386, %f2336;
	ld.shared.f32 	%f2388, [%r318+3460];
	ld.shared.f32 	%f2389, [%r321+27776];
	fma.rn.f32 	%f2390, %f2388, %f2389, %f2387;
	ld.shared.f32 	%f2391, [%r318+3488];
	ld.shared.f32 	%f2392, [%r321+28672];
	fma.rn.f32 	%f2393, %f2391, %f2392, %f2390;
	ld.shared.f32 	%f2394, [%r318+3492];
	ld.shared.f32 	%f2395, [%r321+28800];
	fma.rn.f32 	%f2396, %f2394, %f2395, %f2393;
	ld.shared.f32 	%f2397, [%r318+3520];
	ld.shared.f32 	%f2398, [%r321+29696];
	fma.rn.f32 	%f2399, %f2397, %f2398, %f2396;
	ld.shared.f32 	%f2400, [%r318+3524];
	ld.shared.f32 	%f2401, [%r321+29824];
	fma.rn.f32 	%f2402, %f2400, %f2401, %f2399;
	fma.rn.f32 	%f2403, %f2391, %f2386, %f2344;
	fma.rn.f32 	%f2404, %f2394, %f2389, %f2403;
	fma.rn.f32 	%f2405, %f2397, %f2392, %f2404;
	fma.rn.f32 	%f2406, %f2400, %f2395, %f2405;
	ld.shared.f32 	%f2407, [%r318+3552];
	fma.rn.f32 	%f2408, %f2407, %f2398, %f2406;
	ld.shared.f32 	%f2409, [%r318+3556];
	fma.rn.f32 	%f2410, %f2409, %f2401, %f2408;
	fma.rn.f32 	%f2411, %f2397, %f2386, %f2352;
	fma.rn.f32 	%f2412, %f2400, %f2389, %f2411;
	fma.rn.f32 	%f2413, %f2407, %f2392, %f2412;
	fma.rn.f32 	%f2414, %f2409, %f2395, %f2413;
	ld.shared.f32 	%f2415, [%r318+3584];
	fma.rn.f32 	%f2416, %f2415, %f2398, %f2414;
	ld.shared.f32 	%f2417, [%r318+3588];
	fma.rn.f32 	%f2418, %f2417, %f2401, %f2416;
	fma.rn.f32 	%f2419, %f2407, %f2386, %f2360;
	fma.rn.f32 	%f2420, %f2409, %f2389, %f2419;
	fma.rn.f32 	%f2421, %f2415, %f2392, %f2420;
	fma.rn.f32 	%f2422, %f2417, %f2395, %f2421;
	ld.shared.f32 	%f2423, [%r318+3616];
	fma.rn.f32 	%f2424, %f2423, %f2398, %f2422;
	ld.shared.f32 	%f2425, [%r318+3620];
	fma.rn.f32 	%f2426, %f2425, %f2401, %f2424;
	fma.rn.f32 	%f2427, %f2415, %f2386, %f2368;
	fma.rn.f32 	%f2428, %f2417, %f2389, %f2427;
	fma.rn.f32 	%f2429, %f2423, %f2392, %f2428;
	fma.rn.f32 	%f2430, %f2425, %f2395, %f2429;
	ld.shared.f32 	%f2431, [%r318+3648];
	fma.rn.f32 	%f2432, %f2431, %f2398, %f2430;
	ld.shared.f32 	%f2433, [%r318+3652];
	fma.rn.f32 	%f2434, %f2433, %f2401, %f2432;
	fma.rn.f32 	%f2435, %f2423, %f2386, %f2376;
	fma.rn.f32 	%f2436, %f2425, %f2389, %f2435;
	fma.rn.f32 	%f2437, %f2431, %f2392, %f2436;
	fma.rn.f32 	%f2438, %f2433, %f2395, %f2437;
	ld.shared.f32 	%f2439, [%r318+3680];
	fma.rn.f32 	%f2440, %f2439, %f2398, %f2438;
	ld.shared.f32 	%f2441, [%r318+3684];
	fma.rn.f32 	%f2442, %f2441, %f2401, %f2440;
	fma.rn.f32 	%f2443, %f2431, %f2386, %f2384;
	fma.rn.f32 	%f2444, %f2433, %f2389, %f2443;
	fma.rn.f32 	%f2445, %f2439, %f2392, %f2444;
	fma.rn.f32 	%f2446, %f2441, %f2395, %f2445;
	ld.shared.f32 	%f2447, [%r318+3712];
	fma.rn.f32 	%f2448, %f2447, %f2398, %f2446;
	ld.shared.f32 	%f2449, [%r318+3716];
	fma.rn.f32 	%f2450, %f2449, %f2401, %f2448;
	ld.shared.f32 	%f2451, [%r318+3464];
	ld.shared.f32 	%f2452, [%r321+27904];
	fma.rn.f32 	%f2453, %f2451, %f2452, %f2402;
	ld.shared.f32 	%f2454, [%r318+3468];
	ld.shared.f32 	%f2455, [%r321+28032];
	fma.rn.f32 	%f2456, %f2454, %f2455, %f2453;
	ld.shared.f32 	%f2457, [%r318+3496];
	ld.shared.f32 	%f2458, [%r321+28928];
	fma.rn.f32 	%f2459, %f2457, %f2458, %f2456;
	ld.shared.f32 	%f2460, [%r318+3500];
	ld.shared.f32 	%f2461, [%r321+29056];
	fma.rn.f32 	%f2462, %f2460, %f2461, %f2459;
	ld.shared.f32 	%f2463, [%r318+3528];
	ld.shared.f32 	%f2464, [%r321+29952];
	fma.rn.f32 	%f2465, %f2463, %f2464, %f2462;
	ld.shared.f32 	%f2466, [%r318+3532];
	ld.shared.f32 	%f2467, [%r321+30080];
	fma.rn.f32 	%f2468, %f2466, %f2467, %f2465;
	fma.rn.f32 	%f2469, %f2457, %f2452, %f2410;
	fma.rn.f32 	%f2470, %f2460, %f2455, %f2469;
	fma.rn.f32 	%f2471, %f2463, %f2458, %f2470;
	fma.rn.f32 	%f2472, %f2466, %f2461, %f2471;
	ld.shared.f32 	%f2473, [%r318+3560];
	fma.rn.f32 	%f2474, %f2473, %f2464, %f2472;
	ld.shared.f32 	%f2475, [%r318+3564];
	fma.rn.f32 	%f2476, %f2475, %f2467, %f2474;
	fma.rn.f32 	%f2477, %f2463, %f2452, %f2418;
	fma.rn.f32 	%f2478, %f2466, %f2455, %f2477;
	fma.rn.f32 	%f2479, %f2473, %f2458, %f2478;
	fma.rn.f32 	%f2480, %f2475, %f2461, %f2479;
	ld.shared.f32 	%f2481, [%r318+3592];
	fma.rn.f32 	%f2482, %f2481, %f2464, %f2480;
	ld.shared.f32 	%f2483, [%r318+3596];
	fma.rn.f32 	%f2484, %f2483, %f2467, %f2482;
	fma.rn.f32 	%f2485, %f2473, %f2452, %f2426;
	fma.rn.f32 	%f2486, %f2475, %f2455, %f2485;
	fma.rn.f32 	%f2487, %f2481, %f2458, %f2486;
	fma.rn.f32 	%f2488, %f2483, %f2461, %f2487;
	ld.shared.f32 	%f2489, [%r318+3624];
	fma.rn.f32 	%f2490, %f2489, %f2464, %f2488;
	ld.shared.f32 	%f2491, [%r318+3628];
	fma.rn.f32 	%f2492, %f2491, %f2467, %f2490;
	fma.rn.f32 	%f2493, %f2481, %f2452, %f2434;
	fma.rn.f32 	%f2494, %f2483, %f2455, %f2493;
	fma.rn.f32 	%f2495, %f2489, %f2458, %f2494;
	fma.rn.f32 	%f2496, %f2491, %f2461, %f2495;
	ld.shared.f32 	%f2497, [%r318+3656];
	fma.rn.f32 	%f2498, %f2497, %f2464, %f2496;
	ld.shared.f32 	%f2499, [%r318+3660];
	fma.rn.f32 	%f2500, %f2499, %f2467, %f2498;
	fma.rn.f32 	%f2501, %f2489, %f2452, %f2442;
	fma.rn.f32 	%f2502, %f2491, %f2455, %f2501;
	fma.rn.f32 	%f2503, %f2497, %f2458, %f2502;
	fma.rn.f32 	%f2504, %f2499, %f2461, %f2503;
	ld.shared.f32 	%f2505, [%r318+3688];
	fma.rn.f32 	%f2506, %f2505, %f2464, %f2504;
	ld.shared.f32 	%f2507, [%r318+3692];
	fma.rn.f32 	%f2508, %f2507, %f2467, %f2506;
	fma.rn.f32 	%f2509, %f2497, %f2452, %f2450;
	fma.rn.f32 	%f2510, %f2499, %f2455, %f2509;
	fma.rn.f32 	%f2511, %f2505, %f2458, %f2510;
	fma.rn.f32 	%f2512, %f2507, %f2461, %f2511;
	ld.shared.f32 	%f2513, [%r318+3720];
	fma.rn.f32 	%f2514, %f2513, %f2464, %f2512;
	ld.shared.f32 	%f2515, [%r318+3724];
	fma.rn.f32 	%f2516, %f2515, %f2467, %f2514;
	ld.shared.f32 	%f2517, [%r318+3472];
	ld.shared.f32 	%f2518, [%r321+28160];
	fma.rn.f32 	%f2519, %f2517, %f2518, %f2468;
	ld.shared.f32 	%f2520, [%r318+3476];
	ld.shared.f32 	%f2521, [%r321+28288];
	fma.rn.f32 	%f2522, %f2520, %f2521, %f2519;
	ld.shared.f32 	%f2523, [%r318+3504];
	ld.shared.f32 	%f2524, [%r321+29184];
	fma.rn.f32 	%f2525, %f2523, %f2524, %f2522;
	ld.shared.f32 	%f2526, [%r318+3508];
	ld.shared.f32 	%f2527, [%r321+29312];
	fma.rn.f32 	%f2528, %f2526, %f2527, %f2525;
	ld.shared.f32 	%f2529, [%r318+3536];
	ld.shared.f32 	%f2530, [%r321+30208];
	fma.rn.f32 	%f2531, %f2529, %f2530, %f2528;
	ld.shared.f32 	%f2532, [%r318+3540];
	ld.shared.f32 	%f2533, [%r321+30336];
	fma.rn.f32 	%f2534, %f2532, %f2533, %f2531;
	fma.rn.f32 	%f2535, %f2523, %f2518, %f2476;
	fma.rn.f32 	%f2536, %f2526, %f2521, %f2535;
	fma.rn.f32 	%f2537, %f2529, %f2524, %f2536;
	fma.rn.f32 	%f2538, %f2532, %f2527, %f2537;
	ld.shared.f32 	%f2539, [%r318+3568];
	fma.rn.f32 	%f2540, %f2539, %f2530, %f2538;
	ld.shared.f32 	%f2541, [%r318+3572];
	fma.rn.f32 	%f2542, %f2541, %f2533, %f2540;
	fma.rn.f32 	%f2543, %f2529, %f2518, %f2484;
	fma.rn.f32 	%f2544, %f2532, %f2521, %f2543;
	fma.rn.f32 	%f2545, %f2539, %f2524, %f2544;
	fma.rn.f32 	%f2546, %f2541, %f2527, %f2545;
	ld.shared.f32 	%f2547, [%r318+3600];
	fma.rn.f32 	%f2548, %f2547, %f2530, %f2546;
	ld.shared.f32 	%f2549, [%r318+3604];
	fma.rn.f32 	%f2550, %f2549, %f2533, %f2548;
	fma.rn.f32 	%f2551, %f2539, %f2518, %f2492;
	fma.rn.f32 	%f2552, %f2541, %f2521, %f2551;
	fma.rn.f32 	%f2553, %f2547, %f2524, %f2552;
	fma.rn.f32 	%f2554, %f2549, %f2527, %f2553;
	ld.shared.f32 	%f2555, [%r318+3632];
	fma.rn.f32 	%f2556, %f2555, %f2530, %f2554;
	ld.shared.f32 	%f2557, [%r318+3636];
	fma.rn.f32 	%f2558, %f2557, %f2533, %f2556;
	fma.rn.f32 	%f2559, %f2547, %f2518, %f2500;
	fma.rn.f32 	%f2560, %f2549, %f2521, %f2559;
	fma.rn.f32 	%f2561, %f2555, %f2524, %f2560;
	fma.rn.f32 	%f2562, %f2557, %f2527, %f2561;
	ld.shared.f32 	%f2563, [%r318+3664];
	fma.rn.f32 	%f2564, %f2563, %f2530, %f2562;
	ld.shared.f32 	%f2565, [%r318+3668];
	fma.rn.f32 	%f2566, %f2565, %f2533, %f2564;
	fma.rn.f32 	%f2567, %f2555, %f2518, %f2508;
	fma.rn.f32 	%f2568, %f2557, %f2521, %f2567;
	fma.rn.f32 	%f2569, %f2563, %f2524, %f2568;
	fma.rn.f32 	%f2570, %f2565, %f2527, %f2569;
	ld.shared.f32 	%f2571, [%r318+3696];
	fma.rn.f32 	%f2572, %f2571, %f2530, %f2570;
	ld.shared.f32 	%f2573, [%r318+3700];
	fma.rn.f32 	%f2574, %f2573, %f2533, %f2572;
	fma.rn.f32 	%f2575, %f2563, %f2518, %f2516;
	fma.rn.f32 	%f2576, %f2565, %f2521, %f2575;
	fma.rn.f32 	%f2577, %f2571, %f2524, %f2576;
	fma.rn.f32 	%f2578, %f2573, %f2527, %f2577;
	ld.shared.f32 	%f2579, [%r318+3728];
	fma.rn.f32 	%f2580, %f2579, %f2530, %f2578;
	ld.shared.f32 	%f2581, [%r318+3732];
	fma.rn.f32 	%f2582, %f2581, %f2533, %f2580;
	ld.shared.f32 	%f2583, [%r318+3480];
	ld.shared.f32 	%f2584, [%r321+28416];
	fma.rn.f32 	%f2585, %f2583, %f2584, %f2534;
	ld.shared.f32 	%f2586, [%r318+3484];
	ld.shared.f32 	%f2587, [%r321+28544];
	fma.rn.f32 	%f2588, %f2586, %f2587, %f2585;
	ld.shared.f32 	%f2589, [%r318+3512];
	ld.shared.f32 	%f2590, [%r321+29440];
	fma.rn.f32 	%f2591, %f2589, %f2590, %f2588;
	ld.shared.f32 	%f2592, [%r318+3516];
	ld.shared.f32 	%f2593, [%r321+29568];
	fma.rn.f32 	%f2594, %f2592, %f2593, %f2591;
	ld.shared.f32 	%f2595, [%r318+3544];
	ld.shared.f32 	%f2596, [%r321+30464];
	fma.rn.f32 	%f2597, %f2595, %f2596, %f2594;
	ld.shared.f32 	%f2598, [%r318+3548];
	ld.shared.f32 	%f2599, [%r321+30592];
	fma.rn.f32 	%f2600, %f2598, %f2599, %f2597;
	fma.rn.f32 	%f2601, %f2589, %f2584, %f2542;
	fma.rn.f32 	%f2602, %f2592, %f2587, %f2601;
	fma.rn.f32 	%f2603, %f2595, %f2590, %f2602;
	fma.rn.f32 	%f2604, %f2598, %f2593, %f2603;
	ld.shared.f32 	%f2605, [%r318+3576];
	fma.rn.f32 	%f2606, %f2605, %f2596, %f2604;
	ld.shared.f32 	%f2607, [%r318+3580];
	fma.rn.f32 	%f2608, %f2607, %f2599, %f2606;
	fma.rn.f32 	%f2609, %f2595, %f2584, %f2550;
	fma.rn.f32 	%f2610, %f2598, %f2587, %f2609;
	fma.rn.f32 	%f2611, %f2605, %f2590, %f2610;
	fma.rn.f32 	%f2612, %f2607, %f2593, %f2611;
	ld.shared.f32 	%f2613, [%r318+3608];
	fma.rn.f32 	%f2614, %f2613, %f2596, %f2612;
	ld.shared.f32 	%f2615, [%r318+3612];
	fma.rn.f32 	%f2616, %f2615, %f2599, %f2614;
	fma.rn.f32 	%f2617, %f2605, %f2584, %f2558;
	fma.rn.f32 	%f2618, %f2607, %f2587, %f2617;
	fma.rn.f32 	%f2619, %f2613, %f2590, %f2618;
	fma.rn.f32 	%f2620, %f2615, %f2593, %f2619;
	ld.shared.f32 	%f2621, [%r318+3640];
	fma.rn.f32 	%f2622, %f2621, %f2596, %f2620;
	ld.shared.f32 	%f2623, [%r318+3644];
	fma.rn.f32 	%f2624, %f2623, %f2599, %f2622;
	fma.rn.f32 	%f2625, %f2613, %f2584, %f2566;
	fma.rn.f32 	%f2626, %f2615, %f2587, %f2625;
	fma.rn.f32 	%f2627, %f2621, %f2590, %f2626;
	fma.rn.f32 	%f2628, %f2623, %f2593, %f2627;
	ld.shared.f32 	%f2629, [%r318+3672];
	fma.rn.f32 	%f2630, %f2629, %f2596, %f2628;
	ld.shared.f32 	%f2631, [%r318+3676];
	fma.rn.f32 	%f2632, %f2631, %f2599, %f2630;
	fma.rn.f32 	%f2633, %f2621, %f2584, %f2574;
	fma.rn.f32 	%f2634, %f2623, %f2587, %f2633;
	fma.rn.f32 	%f2635, %f2629, %f2590, %f2634;
	fma.rn.f32 	%f2636, %f2631, %f2593, %f2635;
	ld.shared.f32 	%f2637, [%r318+3704];
	fma.rn.f32 	%f2638, %f2637, %f2596, %f2636;
	ld.shared.f32 	%f2639, [%r318+3708];
	fma.rn.f32 	%f2640, %f2639, %f2599, %f2638;
	fma.rn.f32 	%f2641, %f2629, %f2584, %f2582;
	fma.rn.f32 	%f2642, %f2631, %f2587, %f2641;
	fma.rn.f32 	%f2643, %f2637, %f2590, %f2642;
	fma.rn.f32 	%f2644, %f2639, %f2593, %f2643;
	ld.shared.f32 	%f2645, [%r318+3736];
	fma.rn.f32 	%f2646, %f2645, %f2596, %f2644;
	ld.shared.f32 	%f2647, [%r318+3740];
	fma.rn.f32 	%f2648, %f2647, %f2599, %f2646;
	ld.shared.f32 	%f2649, [%r318+3744];
	ld.shared.f32 	%f2650, [%r321+30720];
	fma.rn.f32 	%f2651, %f2649, %f2650, %f2600;
	ld.shared.f32 	%f2652, [%r318+3748];
	ld.shared.f32 	%f2653, [%r321+30848];
	fma.rn.f32 	%f2654, %f2652, %f2653, %f2651;
	ld.shared.f32 	%f2655, [%r318+3776];
	ld.shared.f32 	%f2656, [%r321+31744];
	fma.rn.f32 	%f2657, %f2655, %f2656, %f2654;
	ld.shared.f32 	%f2658, [%r318+3780];
	ld.shared.f32 	%f2659, [%r321+31872];
	fma.rn.f32 	%f2660, %f2658, %f2659, %f2657;
	ld.shared.f32 	%f2661, [%r318+3808];
	ld.shared.f32 	%f2662, [%r321+32768];
	fma.rn.f32 	%f2663, %f2661, %f2662, %f2660;
	ld.shared.f32 	%f2664, [%r318+3812];
	ld.shared.f32 	%f2665, [%r321+32896];
	fma.rn.f32 	%f2666, %f2664, %f2665, %f2663;
	fma.rn.f32 	%f2667, %f2655, %f2650, %f2608;
	fma.rn.f32 	%f2668, %f2658, %f2653, %f2667;
	fma.rn.f32 	%f2669, %f2661, %f2656, %f2668;
	fma.rn.f32 	%f2670, %f2664, %f2659, %f2669;
	ld.shared.f32 	%f2671, [%r318+3840];
	fma.rn.f32 	%f2672, %f2671, %f2662, %f2670;
	ld.shared.f32 	%f2673, [%r318+3844];
	fma.rn.f32 	%f2674, %f2673, %f2665, %f2672;
	fma.rn.f32 	%f2675, %f2661, %f2650, %f2616;
	fma.rn.f32 	%f2676, %f2664, %f2653, %f2675;
	fma.rn.f32 	%f2677, %f2671, %f2656, %f2676;
	fma.rn.f32 	%f2678, %f2673, %f2659, %f2677;
	ld.shared.f32 	%f2679, [%r318+3872];
	fma.rn.f32 	%f2680, %f2679, %f2662, %f2678;
	ld.shared.f32 	%f2681, [%r318+3876];
	fma.rn.f32 	%f2682, %f2681, %f2665, %f2680;
	fma.rn.f32 	%f2683, %f2671, %f2650, %f2624;
	fma.rn.f32 	%f2684, %f2673, %f2653, %f2683;
	fma.rn.f32 	%f2685, %f2679, %f2656, %f2684;
	fma.rn.f32 	%f2686, %f2681, %f2659, %f2685;
	ld.shared.f32 	%f2687, [%r318+3904];
	fma.rn.f32 	%f2688, %f2687, %f2662, %f2686;
	ld.shared.f32 	%f2689, [%r318+3908];
	fma.rn.f32 	%f2690, %f2689, %f2665, %f2688;
	fma.rn.f32 	%f2691, %f2679, %f2650, %f2632;
	fma.rn.f32 	%f2692, %f2681, %f2653, %f2691;
	fma.rn.f32 	%f2693, %f2687, %f2656, %f2692;
	fma.rn.f32 	%f2694, %f2689, %f2659, %f2693;
	ld.shared.f32 	%f2695, [%r318+3936];
	fma.rn.f32 	%f2696, %f2695, %f2662, %f2694;
	ld.shared.f32 	%f2697, [%r318+3940];
	fma.rn.f32 	%f2698, %f2697, %f2665, %f2696;
	fma.rn.f32 	%f2699, %f2687, %f2650, %f2640;
	fma.rn.f32 	%f2700, %f2689, %f2653, %f2699;
	fma.rn.f32 	%f2701, %f2695, %f2656, %f2700;
	fma.rn.f32 	%f2702, %f2697, %f2659, %f2701;
	ld.shared.f32 	%f2703, [%r318+3968];
	fma.rn.f32 	%f2704, %f2703, %f2662, %f2702;
	ld.shared.f32 	%f2705, [%r318+3972];
	fma.rn.f32 	%f2706, %f2705, %f2665, %f2704;
	fma.rn.f32 	%f2707, %f2695, %f2650, %f2648;
	fma.rn.f32 	%f2708, %f2697, %f2653, %f2707;
	fma.rn.f32 	%f2709, %f2703, %f2656, %f2708;
	fma.rn.f32 	%f2710, %f2705, %f2659, %f2709;
	ld.shared.f32 	%f2711, [%r318+4000];
	fma.rn.f32 	%f2712, %f2711, %f2662, %f2710;
	ld.shared.f32 	%f2713, [%r318+4004];
	fma.rn.f32 	%f2714, %f2713, %f2665, %f2712;
	ld.shared.f32 	%f2715, [%r318+3752];
	ld.shared.f32 	%f2716, [%r321+30976];
	fma.rn.f32 	%f2717, %f2715, %f2716, %f2666;
	ld.shared.f32 	%f2718, [%r318+3756];
	ld.shared.f32 	%f2719, [%r321+31104];
	fma.rn.f32 	%f2720, %f2718, %f2719, %f2717;
	ld.shared.f32 	%f2721, [%r318+3784];
	ld.shared.f32 	%f2722, [%r321+32000];
	fma.rn.f32 	%f2723, %f2721, %f2722, %f2720;
	ld.shared.f32 	%f2724, [%r318+3788];
	ld.shared.f32 	%f2725, [%r321+32128];
	fma.rn.f32 	%f2726, %f2724, %f2725, %f2723;
	ld.shared.f32 	%f2727, [%r318+3816];
	ld.shared.f32 	%f2728, [%r321+33024];
	fma.rn.f32 	%f2729, %f2727, %f2728, %f2726;
	ld.shared.f32 	%f2730, [%r318+3820];
	ld.shared.f32 	%f2731, [%r321+33152];
	fma.rn.f32 	%f2732, %f2730, %f2731, %f2729;
	fma.rn.f32 	%f2733, %f2721, %f2716, %f2674;
	fma.rn.f32 	%f2734, %f2724, %f2719, %f2733;
	fma.rn.f32 	%f2735, %f2727, %f2722, %f2734;
	fma.rn.f32 	%f2736, %f2730, %f2725, %f2735;
	ld.shared.f32 	%f2737, [%r318+3848];
	fma.rn.f32 	%f2738, %f2737, %f2728, %f2736;
	ld.shared.f32 	%f2739, [%r318+3852];
	fma.rn.f32 	%f2740, %f2739, %f2731, %f2738;
	fma.rn.f32 	%f2741, %f2727, %f2716, %f2682;
	fma.rn.f32 	%f2742, %f2730, %f2719, %f2741;
	fma.rn.f32 	%f2743, %f2737, %f2722, %f2742;
	fma.rn.f32 	%f2744, %f2739, %f2725, %f2743;
	ld.shared.f32 	%f2745, [%r318+3880];
	fma.rn.f32 	%f2746, %f2745, %f2728, %f2744;
	ld.shared.f32 	%f2747, [%r318+3884];
	fma.rn.f32 	%f2748, %f2747, %f2731, %f2746;
	fma.rn.f32 	%f2749, %f2737, %f2716, %f2690;
	fma.rn.f32 	%f2750, %f2739, %f2719, %f2749;
	fma.rn.f32 	%f2751, %f2745, %f2722, %f2750;
	fma.rn.f32 	%f2752, %f2747, %f2725, %f2751;
	ld.shared.f32 	%f2753, [%r318+3912];
	fma.rn.f32 	%f2754, %f2753, %f2728, %f2752;
	ld.shared.f32 	%f2755, [%r318+3916];
	fma.rn.f32 	%f2756, %f2755, %f2731, %f2754;
	fma.rn.f32 	%f2757, %f2745, %f2716, %f2698;
	fma.rn.f32 	%f2758, %f2747, %f2719, %f2757;
	fma.rn.f32 	%f2759, %f2753, %f2722, %f2758;
	fma.rn.f32 	%f2760, %f2755, %f2725, %f2759;
	ld.shared.f32 	%f2761, [%r318+3944];
	fma.rn.f32 	%f2762, %f2761, %f2728, %f2760;
	ld.shared.f32 	%f2763, [%r318+3948];
	fma.rn.f32 	%f2764, %f2763, %f2731, %f2762;
	fma.rn.f32 	%f2765, %f2753, %f2716, %f2706;
	fma.rn.f32 	%f2766, %f2755, %f2719, %f2765;
	fma.rn.f32 	%f2767, %f2761, %f2722, %f2766;
	fma.rn.f32 	%f2768, %f2763, %f2725, %f2767;
	ld.shared.f32 	%f2769, [%r318+3976];
	fma.rn.f32 	%f2770, %f2769, %f2728, %f2768;
	ld.shared.f32 	%f2771, [%r318+3980];
	fma.rn.f32 	%f2772, %f2771, %f2731, %f2770;
	fma.rn.f32 	%f2773, %f2761, %f2716, %f2714;
	fma.rn.f32 	%f2774, %f2763, %f2719, %f2773;
	fma.rn.f32 	%f2775, %f2769, %f2722, %f2774;
	fma.rn.f32 	%f2776, %f2771, %f2725, %f2775;
	ld.shared.f32 	%f2777, [%r318+4008];
	fma.rn.f32 	%f2778, %f2777, %f2728, %f2776;
	ld.shared.f32 	%f2779, [%r318+4012];
	fma.rn.f32 	%f2780, %f2779, %f2731, %f2778;
	ld.shared.f32 	%f2781, [%r318+3760];
	ld.shared.f32 	%f2782, [%r321+31232];
	fma.rn.f32 	%f2783, %f2781, %f2782, %f2732;
	ld.shared.f32 	%f2784, [%r318+3764];
	ld.shared.f32 	%f2785, [%r321+31360];
	fma.rn.f32 	%f2786, %f2784, %f2785, %f2783;
	ld.shared.f32 	%f2787, [%r318+3792];
	ld.shared.f32 	%f2788, [%r321+32256];
	fma.rn.f32 	%f2789, %f2787, %f2788, %f2786;
	ld.shared.f32 	%f2790, [%r318+3796];
	ld.shared.f32 	%f2791, [%r321+32384];
	fma.rn.f32 	%f2792, %f2790, %f2791, %f2789;
	ld.shared.f32 	%f2793, [%r318+3824];
	ld.shared.f32 	%f2794, [%r321+33280];
	fma.rn.f32 	%f2795, %f2793, %f2794, %f2792;
	ld.shared.f32 	%f2796, [%r318+3828];
	ld.shared.f32 	%f2797, [%r321+33408];
	fma.rn.f32 	%f2798, %f2796, %f2797, %f2795;
	fma.rn.f32 	%f2799, %f2787, %f2782, %f2740;
	fma.rn.f32 	%f2800, %f2790, %f2785, %f2799;
	fma.rn.f32 	%f2801, %f2793, %f2788, %f2800;
	fma.rn.f32 	%f2802, %f2796, %f2791, %f2801;
	ld.shared.f32 	%f2803, [%r318+3856];
	fma.rn.f32 	%f2804, %f2803, %f2794, %f2802;
	ld.shared.f32 	%f2805, [%r318+3860];
	fma.rn.f32 	%f2806, %f2805, %f2797, %f2804;
	fma.rn.f32 	%f2807, %f2793, %f2782, %f2748;
	fma.rn.f32 	%f2808, %f2796, %f2785, %f2807;
	fma.rn.f32 	%f2809, %f2803, %f2788, %f2808;
	fma.rn.f32 	%f2810, %f2805, %f2791, %f2809;
	ld.shared.f32 	%f2811, [%r318+3888];
	fma.rn.f32 	%f2812, %f2811, %f2794, %f2810;
	ld.shared.f32 	%f2813, [%r318+3892];
	fma.rn.f32 	%f2814, %f2813, %f2797, %f2812;
	fma.rn.f32 	%f2815, %f2803, %f2782, %f2756;
	fma.rn.f32 	%f2816, %f2805, %f2785, %f2815;
	fma.rn.f32 	%f2817, %f2811, %f2788, %f2816;
	fma.rn.f32 	%f2818, %f2813, %f2791, %f2817;
	ld.shared.f32 	%f2819, [%r318+3920];
	fma.rn.f32 	%f2820, %f2819, %f2794, %f2818;
	ld.shared.f32 	%f2821, [%r318+3924];
	fma.rn.f32 	%f2822, %f2821, %f2797, %f2820;
	fma.rn.f32 	%f2823, %f2811, %f2782, %f2764;
	fma.rn.f32 	%f2824, %f2813, %f2785, %f2823;
	fma.rn.f32 	%f2825, %f2819, %f2788, %f2824;
	fma.rn.f32 	%f2826, %f2821, %f2791, %f2825;
	ld.shared.f32 	%f2827, [%r318+3952];
	fma.rn.f32 	%f2828, %f2827, %f2794, %f2826;
	ld.shared.f32 	%f2829, [%r318+3956];
	fma.rn.f32 	%f2830, %f2829, %f2797, %f2828;
	fma.rn.f32 	%f2831, %f2819, %f2782, %f2772;
	fma.rn.f32 	%f2832, %f2821, %f2785, %f2831;
	fma.rn.f32 	%f2833, %f2827, %f2788, %f2832;
	fma.rn.f32 	%f2834, %f2829, %f2791, %f2833;
	ld.shared.f32 	%f2835, [%r318+3984];
	fma.rn.f32 	%f2836, %f2835, %f2794, %f2834;
	ld.shared.f32 	%f2837, [%r318+3988];
	fma.rn.f32 	%f2838, %f2837, %f2797, %f2836;
	fma.rn.f32 	%f2839, %f2827, %f2782, %f2780;
	fma.rn.f32 	%f2840, %f2829, %f2785, %f2839;
	fma.rn.f32 	%f2841, %f2835, %f2788, %f2840;
	fma.rn.f32 	%f2842, %f2837, %f2791, %f2841;
	ld.shared.f32 	%f2843, [%r318+4016];
	fma.rn.f32 	%f2844, %f2843, %f2794, %f2842;
	ld.shared.f32 	%f2845, [%r318+4020];
	fma.rn.f32 	%f2846, %f2845, %f2797, %f2844;
	ld.shared.f32 	%f2847, [%r318+3768];
	ld.shared.f32 	%f2848, [%r321+31488];
	fma.rn.f32 	%f2849, %f2847, %f2848, %f2798;
	ld.shared.f32 	%f2850, [%r318+3772];
	ld.shared.f32 	%f2851, [%r321+31616];
	fma.rn.f32 	%f2852, %f2850, %f2851, %f2849;
	ld.shared.f32 	%f2853, [%r318+3800];
	ld.shared.f32 	%f2854, [%r321+32512];
	fma.rn.f32 	%f2855, %f2853, %f2854, %f2852;
	ld.shared.f32 	%f2856, [%r318+3804];
	ld.shared.f32 	%f2857, [%r321+32640];
	fma.rn.f32 	%f2858, %f2856, %f2857, %f2855;
	ld.shared.f32 	%f2859, [%r318+3832];
	ld.shared.f32 	%f2860, [%r321+33536];
	fma.rn.f32 	%f2861, %f2859, %f2860, %f2858;
	ld.shared.f32 	%f2862, [%r318+3836];
	ld.shared.f32 	%f2863, [%r321+33664];
	fma.rn.f32 	%f2864, %f2862, %f2863, %f2861;
	fma.rn.f32 	%f2865, %f2853, %f2848, %f2806;
	fma.rn.f32 	%f2866, %f2856, %f2851, %f2865;
	fma.rn.f32 	%f2867, %f2859, %f2854, %f2866;
	fma.rn.f32 	%f2868, %f2862, %f2857, %f2867;
	ld.shared.f32 	%f2869, [%r318+3864];
	fma.rn.f32 	%f2870, %f2869, %f2860, %f2868;
	ld.shared.f32 	%f2871, [%r318+3868];
	fma.rn.f32 	%f2872, %f2871, %f2863, %f2870;
	fma.rn.f32 	%f2873, %f2859, %f2848, %f2814;
	fma.rn.f32 	%f2874, %f2862, %f2851, %f2873;
	fma.rn.f32 	%f2875, %f2869, %f2854, %f2874;
	fma.rn.f32 	%f2876, %f2871, %f2857, %f2875;
	ld.shared.f32 	%f2877, [%r318+3896];
	fma.rn.f32 	%f2878, %f2877, %f2860, %f2876;
	ld.shared.f32 	%f2879, [%r318+3900];
	fma.rn.f32 	%f2880, %f2879, %f2863, %f2878;
	fma.rn.f32 	%f2881, %f2869, %f2848, %f2822;
	fma.rn.f32 	%f2882, %f2871, %f2851, %f2881;
	fma.rn.f32 	%f2883, %f2877, %f2854, %f2882;
	fma.rn.f32 	%f2884, %f2879, %f2857, %f2883;
	ld.shared.f32 	%f2885, [%r318+3928];
	fma.rn.f32 	%f2886, %f2885, %f2860, %f2884;
	ld.shared.f32 	%f2887, [%r318+3932];
	fma.rn.f32 	%f2888, %f2887, %f2863, %f2886;
	fma.rn.f32 	%f2889, %f2877, %f2848, %f2830;
	fma.rn.f32 	%f2890, %f2879, %f2851, %f2889;
	fma.rn.f32 	%f2891, %f2885, %f2854, %f2890;
	fma.rn.f32 	%f2892, %f2887, %f2857, %f2891;
	ld.shared.f32 	%f2893, [%r318+3960];
	fma.rn.f32 	%f2894, %f2893, %f2860, %f2892;
	ld.shared.f32 	%f2895, [%r318+3964];
	fma.rn.f32 	%f2896, %f2895, %f2863, %f2894;
	fma.rn.f32 	%f2897, %f2885, %f2848, %f2838;
	fma.rn.f32 	%f2898, %f2887, %f2851, %f2897;
	fma.rn.f32 	%f2899, %f2893, %f2854, %f2898;
	fma.rn.f32 	%f2900, %f2895, %f2857, %f2899;
	ld.shared.f32 	%f2901, [%r318+3992];
	fma.rn.f32 	%f2902, %f2901, %f2860, %f2900;
	ld.shared.f32 	%f2903, [%r318+3996];
	fma.rn.f32 	%f2904, %f2903, %f2863, %f2902;
	fma.rn.f32 	%f2905, %f2893, %f2848, %f2846;
	fma.rn.f32 	%f2906, %f2895, %f2851, %f2905;
	fma.rn.f32 	%f2907, %f2901, %f2854, %f2906;
	fma.rn.f32 	%f2908, %f2903, %f2857, %f2907;
	ld.shared.f32 	%f2909, [%r318+4024];
	fma.rn.f32 	%f2910, %f2909, %f2860, %f2908;
	ld.shared.f32 	%f2911, [%r318+4028];
	fma.rn.f32 	%f2912, %f2911, %f2863, %f2910;
	ld.shared.f32 	%f2913, [%r318+4032];
	ld.shared.f32 	%f2914, [%r321+33792];
	fma.rn.f32 	%f2915, %f2913, %f2914, %f2864;
	ld.shared.f32 	%f2916, [%r318+4036];
	ld.shared.f32 	%f2917, [%r321+33920];
	fma.rn.f32 	%f2918, %f2916, %f2917, %f2915;
	ld.shared.f32 	%f2919, [%r318+4064];
	ld.shared.f32 	%f2920, [%r321+34816];
	fma.rn.f32 	%f2921, %f2919, %f2920, %f2918;
	ld.shared.f32 	%f2922, [%r318+4068];
	ld.shared.f32 	%f2923, [%r321+34944];
	fma.rn.f32 	%f2924, %f2922, %f2923, %f2921;
	ld.shared.f32 	%f2925, [%r318+4096];
	ld.shared.f32 	%f2926, [%r321+35840];
	fma.rn.f32 	%f2927, %f2925, %f2926, %f2924;
	ld.shared.f32 	%f2928, [%r318+4100];
	ld.shared.f32 	%f2929, [%r321+35968];
	fma.rn.f32 	%f2930, %f2928, %f2929, %f2927;
	fma.rn.f32 	%f2931, %f2919, %f2914, %f2872;
	fma.rn.f32 	%f2932, %f2922, %f2917, %f2931;
	fma.rn.f32 	%f2933, %f2925, %f2920, %f2932;
	fma.rn.f32 	%f2934, %f2928, %f2923, %f2933;
	ld.shared.f32 	%f2935, [%r318+4128];
	fma.rn.f32 	%f2936, %f2935, %f2926, %f2934;
	ld.shared.f32 	%f2937, [%r318+4132];
	fma.rn.f32 	%f2938, %f2937, %f2929, %f2936;
	fma.rn.f32 	%f2939, %f2925, %f2914, %f2880;
	fma.rn.f32 	%f2940, %f2928, %f2917, %f2939;
	fma.rn.f32 	%f2941, %f2935, %f2920, %f2940;
	fma.rn.f32 	%f2942, %f2937, %f2923, %f2941;
	ld.shared.f32 	%f2943, [%r318+4160];
	fma.rn.f32 	%f2944, %f2943, %f2926, %f2942;
	ld.shared.f32 	%f2945, [%r318+4164];
	fma.rn.f32 	%f2946, %f2945, %f2929, %f2944;
	fma.rn.f32 	%f2947, %f2935, %f2914, %f2888;
	fma.rn.f32 	%f2948, %f2937, %f2917, %f2947;
	fma.rn.f32 	%f2949, %f2943, %f2920, %f2948;
	fma.rn.f32 	%f2950, %f2945, %f2923, %f2949;
	ld.shared.f32 	%f2951, [%r318+4192];
	fma.rn.f32 	%f2952, %f2951, %f2926, %f2950;
	ld.shared.f32 	%f2953, [%r318+4196];
	fma.rn.f32 	%f2954, %f2953, %f2929, %f2952;
	fma.rn.f32 	%f2955, %f2943, %f2914, %f2896;
	fma.rn.f32 	%f2956, %f2945, %f2917, %f2955;
	fma.rn.f32 	%f2957, %f2951, %f2920, %f2956;
	fma.rn.f32 	%f2958, %f2953, %f2923, %f2957;
	ld.shared.f32 	%f2959, [%r318+4224];
	fma.rn.f32 	%f2960, %f2959, %f2926, %f2958;
	ld.shared.f32 	%f2961, [%r318+4228];
	fma.rn.f32 	%f2962, %f2961, %f2929, %f2960;
	fma.rn.f32 	%f2963, %f2951, %f2914, %f2904;
	fma.rn.f32 	%f2964, %f2953, %f2917, %f2963;
	fma.rn.f32 	%f2965, %f2959, %f2920, %f2964;
	fma.rn.f32 	%f2966, %f2961, %f2923, %f2965;
	ld.shared.f32 	%f2967, [%r318+4256];
	fma.rn.f32 	%f2968, %f2967, %f2926, %f2966;
	ld.shared.f32 	%f2969, [%r318+4260];
	fma.rn.f32 	%f2970, %f2969, %f2929, %f2968;
	fma.rn.f32 	%f2971, %f2959, %f2914, %f2912;
	fma.rn.f32 	%f2972, %f2961, %f2917, %f2971;
	fma.rn.f32 	%f2973, %f2967, %f2920, %f2972;
	fma.rn.f32 	%f2974, %f2969, %f2923, %f2973;
	ld.shared.f32 	%f2975, [%r318+4288];
	fma.rn.f32 	%f2976, %f2975, %f2926, %f2974;
	ld.shared.f32 	%f2977, [%r318+4292];
	fma.rn.f32 	%f2978, %f2977, %f2929, %f2976;
	ld.shared.f32 	%f2979, [%r318+4040];
	ld.shared.f32 	%f2980, [%r321+34048];
	fma.rn.f32 	%f2981, %f2979, %f2980, %f2930;
	ld.shared.f32 	%f2982, [%r318+4044];
	ld.shared.f32 	%f2983, [%r321+34176];
	fma.rn.f32 	%f2984, %f2982, %f2983, %f2981;
	ld.shared.f32 	%f2985, [%r318+4072];
	ld.shared.f32 	%f2986, [%r321+35072];
	fma.rn.f32 	%f2987, %f2985, %f2986, %f2984;
	ld.shared.f32 	%f2988, [%r318+4076];
	ld.shared.f32 	%f2989, [%r321+35200];
	fma.rn.f32 	%f2990, %f2988, %f2989, %f2987;
	ld.shared.f32 	%f2991, [%r318+4104];
	ld.shared.f32 	%f2992, [%r321+36096];
	fma.rn.f32 	%f2993, %f2991, %f2992, %f2990;
	ld.shared.f32 	%f2994, [%r318+4108];
	ld.shared.f32 	%f2995, [%r321+36224];
	fma.rn.f32 	%f2996, %f2994, %f2995, %f2993;
	fma.rn.f32 	%f2997, %f2985, %f2980, %f2938;
	fma.rn.f32 	%f2998, %f2988, %f2983, %f2997;
	fma.rn.f32 	%f2999, %f2991, %f2986, %f2998;
	fma.rn.f32 	%f3000, %f2994, %f2989, %f2999;
	ld.shared.f32 	%f3001, [%r318+4136];
	fma.rn.f32 	%f3002, %f3001, %f2992, %f3000;
	ld.shared.f32 	%f3003, [%r318+4140];
	fma.rn.f32 	%f3004, %f3003, %f2995, %f3002;
	fma.rn.f32 	%f3005, %f2991, %f2980, %f2946;
	fma.rn.f32 	%f3006, %f2994, %f2983, %f3005;
	fma.rn.f32 	%f3007, %f3001, %f2986, %f3006;
	fma.rn.f32 	%f3008, %f3003, %f2989, %f3007;
	ld.shared.f32 	%f3009, [%r318+4168];
	fma.rn.f32 	%f3010, %f3009, %f2992, %f3008;
	ld.shared.f32 	%f3011, [%r318+4172];
	fma.rn.f32 	%f3012, %f3011, %f2995, %f3010;
	fma.rn.f32 	%f3013, %f3001, %f2980, %f2954;
	fma.rn.f32 	%f3014, %f3003, %f2983, %f3013;
	fma.rn.f32 	%f3015, %f3009, %f2986, %f3014;
	fma.rn.f32 	%f3016, %f3011, %f2989, %f3015;
	ld.shared.f32 	%f3017, [%r318+4200];
	fma.rn.f32 	%f3018, %f3017, %f2992, %f3016;
	ld.shared.f32 	%f3019, [%r318+4204];
	fma.rn.f32 	%f3020, %f3019, %f2995, %f3018;
	fma.rn.f32 	%f3021, %f3009, %f2980, %f2962;
	fma.rn.f32 	%f3022, %f3011, %f2983, %f3021;
	fma.rn.f32 	%f3023, %f3017, %f2986, %f3022;
	fma.rn.f32 	%f3024, %f3019, %f2989, %f3023;
	ld.shared.f32 	%f3025, [%r318+4232];
	fma.rn.f32 	%f3026, %f3025, %f2992, %f3024;
	ld.shared.f32 	%f3027, [%r318+4236];
	fma.rn.f32 	%f3028, %f3027, %f2995, %f3026;
	fma.rn.f32 	%f3029, %f3017, %f2980, %f2970;
	fma.rn.f32 	%f3030, %f3019, %f2983, %f3029;
	fma.rn.f32 	%f3031, %f3025, %f2986, %f3030;
	fma.rn.f32 	%f3032, %f3027, %f2989, %f3031;
	ld.shared.f32 	%f3033, [%r318+4264];
	fma.rn.f32 	%f3034, %f3033, %f2992, %f3032;
	ld.shared.f32 	%f3035, [%r318+4268];
	fma.rn.f32 	%f3036, %f3035, %f2995, %f3034;
	fma.rn.f32 	%f3037, %f3025, %f2980, %f2978;
	fma.rn.f32 	%f3038, %f3027, %f2983, %f3037;
	fma.rn.f32 	%f3039, %f3033, %f2986, %f3038;
	fma.rn.f32 	%f3040, %f3035, %f2989, %f3039;
	ld.shared.f32 	%f3041, [%r318+4296];
	fma.rn.f32 	%f3042, %f3041, %f2992, %f3040;
	ld.shared.f32 	%f3043, [%r318+4300];
	fma.rn.f32 	%f3044, %f3043, %f2995, %f3042;
	ld.shared.f32 	%f3045, [%r318+4048];
	ld.shared.f32 	%f3046, [%r321+34304];
	fma.rn.f32 	%f3047, %f3045, %f3046, %f2996;
	ld.shared.f32 	%f3048, [%r318+4052];
	ld.shared.f32 	%f3049, [%r321+34432];
	fma.rn.f32 	%f3050, %f3048, %f3049, %f3047;
	ld.shared.f32 	%f3051, [%r318+4080];
	ld.shared.f32 	%f3052, [%r321+35328];
	fma.rn.f32 	%f3053, %f3051, %f3052, %f3050;
	ld.shared.f32 	%f3054, [%r318+4084];
	ld.shared.f32 	%f3055, [%r321+35456];
	fma.rn.f32 	%f3056, %f3054, %f3055, %f3053;
	ld.shared.f32 	%f3057, [%r318+4112];
	ld.shared.f32 	%f3058, [%r321+36352];
	fma.rn.f32 	%f3059, %f3057, %f3058, %f3056;
	ld.shared.f32 	%f3060, [%r318+4116];
	ld.shared.f32 	%f3061, [%r321+36480];
	fma.rn.f32 	%f3062, %f3060, %f3061, %f3059;
	fma.rn.f32 	%f3063, %f3051, %f3046, %f3004;
	fma.rn.f32 	%f3064, %f3054, %f3049, %f3063;
	fma.rn.f32 	%f3065, %f3057, %f3052, %f3064;
	fma.rn.f32 	%f3066, %f3060, %f3055, %f3065;
	ld.shared.f32 	%f3067, [%r318+4144];
	fma.rn.f32 	%f3068, %f3067, %f3058, %f3066;
	ld.shared.f32 	%f3069, [%r318+4148];
	fma.rn.f32 	%f3070, %f3069, %f3061, %f3068;
	fma.rn.f32 	%f3071, %f3057, %f3046, %f3012;
	fma.rn.f32 	%f3072, %f3060, %f3049, %f3071;
	fma.rn.f32 	%f3073, %f3067, %f3052, %f3072;
	fma.rn.f32 	%f3074, %f3069, %f3055, %f3073;
	ld.shared.f32 	%f3075, [%r318+4176];
	fma.rn.f32 	%f3076, %f3075, %f3058, %f3074;
	ld.shared.f32 	%f3077, [%r318+4180];
	fma.rn.f32 	%f3078, %f3077, %f3061, %f3076;
	fma.rn.f32 	%f3079, %f3067, %f3046, %f3020;
	fma.rn.f32 	%f3080, %f3069, %f3049, %f3079;
	fma.rn.f32 	%f3081, %f3075, %f3052, %f3080;
	fma.rn.f32 	%f3082, %f3077, %f3055, %f3081;
	ld.shared.f32 	%f3083, [%r318+4208];
	fma.rn.f32 	%f3084, %f3083, %f3058, %f3082;
	ld.shared.f32 	%f3085, [%r318+4212];
	fma.rn.f32 	%f3086, %f3085, %f3061, %f3084;
	fma.rn.f32 	%f3087, %f3075, %f3046, %f3028;
	fma.rn.f32 	%f3088, %f3077, %f3049, %f3087;
	fma.rn.f32 	%f3089, %f3083, %f3052, %f3088;
	fma.rn.f32 	%f3090, %f3085, %f3055, %f3089;
	ld.shared.f32 	%f3091, [%r318+4240];
	fma.rn.f32 	%f3092, %f3091, %f3058, %f3090;
	ld.shared.f32 	%f3093, [%r318+4244];
	fma.rn.f32 	%f3094, %f3093, %f3061, %f3092;
	fma.rn.f32 	%f3095, %f3083, %f3046, %f3036;
	fma.rn.f32 	%f3096, %f3085, %f3049, %f3095;
	fma.rn.f32 	%f3097, %f3091, %f3052, %f3096;
	fma.rn.f32 	%f3098, %f3093, %f3055, %f3097;
	ld.shared.f32 	%f3099, [%r318+4272];
	fma.rn.f32 	%f3100, %f3099, %f3058, %f3098;
	ld.shared.f32 	%f3101, [%r318+4276];
	fma.rn.f32 	%f3102, %f3101, %f3061, %f3100;
	fma.rn.f32 	%f3103, %f3091, %f3046, %f3044;
	fma.rn.f32 	%f3104, %f3093, %f3049, %f3103;
	fma.rn.f32 	%f3105, %f3099, %f3052, %f3104;
	fma.rn.f32 	%f3106, %f3101, %f3055, %f3105;
	ld.shared.f32 	%f3107, [%r318+4304];
	fma.rn.f32 	%f3108, %f3107, %f3058, %f3106;
	ld.shared.f32 	%f3109, [%r318+4308];
	fma.rn.f32 	%f3110, %f3109, %f3061, %f3108;
	ld.shared.f32 	%f3111, [%r318+4056];
	ld.shared.f32 	%f3112, [%r321+34560];
	fma.rn.f32 	%f3113, %f3111, %f3112, %f3062;
	ld.shared.f32 	%f3114, [%r318+4060];
	ld.shared.f32 	%f3115, [%r321+34688];
	fma.rn.f32 	%f3116, %f3114, %f3115, %f3113;
	ld.shared.f32 	%f3117, [%r318+4088];
	ld.shared.f32 	%f3118, [%r321+35584];
	fma.rn.f32 	%f3119, %f3117, %f3118, %f3116;
	ld.shared.f32 	%f3120, [%r318+4092];
	ld.shared.f32 	%f3121, [%r321+35712];
	fma.rn.f32 	%f3122, %f3120, %f3121, %f3119;
	ld.shared.f32 	%f3123, [%r318+4120];
	ld.shared.f32 	%f3124, [%r321+36608];
	fma.rn.f32 	%f3125, %f3123, %f3124, %f3122;
	ld.shared.f32 	%f3126, [%r318+4124];
	ld.shared.f32 	%f3127, [%r321+36736];
	fma.rn.f32 	%f3128, %f3126, %f3127, %f3125;
	fma.rn.f32 	%f3129, %f3117, %f3112, %f3070;
	fma.rn.f32 	%f3130, %f3120, %f3115, %f3129;
	fma.rn.f32 	%f3131, %f3123, %f3118, %f3130;
	fma.rn.f32 	%f3132, %f3126, %f3121, %f3131;
	ld.shared.f32 	%f3133, [%r318+4152];
	fma.rn.f32 	%f3134, %f3133, %f3124, %f3132;
	ld.shared.f32 	%f3135, [%r318+4156];
	fma.rn.f32 	%f3136, %f3135, %f3127, %f3134;
	fma.rn.f32 	%f3137, %f3123, %f3112, %f3078;
	fma.rn.f32 	%f3138, %f3126, %f3115, %f3137;
	fma.rn.f32 	%f3139, %f3133, %f3118, %f3138;
	fma.rn.f32 	%f3140, %f3135, %f3121, %f3139;
	ld.shared.f32 	%f3141, [%r318+4184];
	fma.rn.f32 	%f3142, %f3141, %f3124, %f3140;
	ld.shared.f32 	%f3143, [%r318+4188];
	fma.rn.f32 	%f3144, %f3143, %f3127, %f3142;
	fma.rn.f32 	%f3145, %f3133, %f3112, %f3086;
	fma.rn.f32 	%f3146, %f3135, %f3115, %f3145;
	fma.rn.f32 	%f3147, %f3141, %f3118, %f3146;
	fma.rn.f32 	%f3148, %f3143, %f3121, %f3147;
	ld.shared.f32 	%f3149, [%r318+4216];
	fma.rn.f32 	%f3150, %f3149, %f3124, %f3148;
	ld.shared.f32 	%f3151, [%r318+4220];
	fma.rn.f32 	%f3152, %f3151, %f3127, %f3150;
	fma.rn.f32 	%f3153, %f3141, %f3112, %f3094;
	fma.rn.f32 	%f3154, %f3143, %f3115, %f3153;
	fma.rn.f32 	%f3155, %f3149, %f3118, %f3154;
	fma.rn.f32 	%f3156, %f3151, %f3121, %f3155;
	ld.shared.f32 	%f3157, [%r318+4248];
	fma.rn.f32 	%f3158, %f3157, %f3124, %f3156;
	ld.shared.f32 	%f3159, [%r318+4252];
	fma.rn.f32 	%f3160, %f3159, %f3127, %f3158;
	fma.rn.f32 	%f3161, %f3149, %f3112, %f3102;
	fma.rn.f32 	%f3162, %f3151, %f3115, %f3161;
	fma.rn.f32 	%f3163, %f3157, %f3118, %f3162;
	fma.rn.f32 	%f3164, %f3159, %f3121, %f3163;
	ld.shared.f32 	%f3165, [%r318+4280];
	fma.rn.f32 	%f3166, %f3165, %f3124, %f3164;
	ld.shared.f32 	%f3167, [%r318+4284];
	fma.rn.f32 	%f3168, %f3167, %f3127, %f3166;
	fma.rn.f32 	%f3169, %f3157, %f3112, %f3110;
	fma.rn.f32 	%f3170, %f3159, %f3115, %f3169;
	fma.rn.f32 	%f3171, %f3165, %f3118, %f3170;
	fma.rn.f32 	%f3172, %f3167, %f3121, %f3171;
	ld.shared.f32 	%f3173, [%r318+4312];
	fma.rn.f32 	%f3174, %f3173, %f3124, %f3172;
	ld.shared.f32 	%f3175, [%r318+4316];
	fma.rn.f32 	%f3176, %f3175, %f3127, %f3174;
	mul.lo.s32 	%r322, %r39, 3584;
	shl.b32 	%r323, %r31, 5;
	or.b32  	%r324, %r322, %r43;
	add.s32 	%r325, %r324, %r6;
	add.s32 	%r326, %r325, %r323;
	add.s32 	%r327, %r326, %r8;
	mul.wide.u32 	%rd149, %r327, 4;
	add.s64 	%rd150, %rd148, %rd149;
	st.global.f32 	[%rd150], %f3128;
	st.global.f32 	[%rd150+1024], %f3136;
	st.global.f32 	[%rd150+2048], %f3144;
	st.global.f32 	[%rd150+3072], %f3152;
	st.global.f32 	[%rd150+4096], %f3160;
	st.global.f32 	[%rd150+5120], %f3168;
	st.global.f32 	[%rd150+6144], %f3176;
	ret;

}


// ===== COMPILED SASS (sm_100) =====

	.target	sm_100

	.elftype	@"ET_EXEC"


//--------------------- .note.nv.tkinfo           --------------------------
	.section	.note.nv.tkinfo,"",@"SHT_NOTE"
	.sectionflags	@"SHF_NOTE_NV_TKINFO"
	.tkinfo
        /*0018*/ 	.word	0x00000002
        /*0030*/ 	.string	""
        /*0030*/ 	.string	"ptxas"
        /*0030*/ 	.string	"Cuda compilation tools, release 13.0, V13.0.88"
        /*0030*/ 	.string	"Build cuda_13.0.r13.0/compiler.36424714_0"
        /*0030*/ 	.string	"-arch sm_100 -m 64 "



//--------------------- .note.nv.cuinfo           --------------------------
	.section	.note.nv.cuinfo,"",@"SHT_NOTE"
	.sectionflags	@"SHF_NOTE_NV_CUINFO"
        /*0018*/ 	.short	0x0002
        /*001a*/ 	.short	0x0064
        /*001c*/ 	.short	0x0082
	.zero		2


//--------------------- .nv.info                  --------------------------
	.section	.nv.info,"",@"SHT_CUDA_INFO"
	.align	4


	//----- nvinfo : EIATTR_REGCOUNT
	.align		4
        /*0000*/ 	.byte	0x04, 0x2f
        /*0002*/ 	.short	(.L_1 - .L_0)
	.align		4
.L_0:
        /*0004*/ 	.word	index@(main_kernel0)
        /*0008*/ 	.word	0x0000009c


	//----- nvinfo : EIATTR_FRAME_SIZE
	.align		4
.L_1:
        /*000c*/ 	.byte	0x04, 0x11
        /*000e*/ 	.short	(.L_3 - .L_2)
	.align		4
.L_2:
        /*0010*/ 	.word	index@(main_kernel0)
        /*0014*/ 	.word	0x00000000


	//----- nvinfo : EIATTR_MIN_STACK_SIZE
	.align		4
.L_3:
        /*0018*/ 	.byte	0x04, 0x12
        /*001a*/ 	.short	(.L_5 - .L_4)
	.align		4
.L_4:
        /*001c*/ 	.word	index@(main_kernel0)
        /*0020*/ 	.word	0x00000000
.L_5:


//--------------------- .nv.compat                --------------------------
	.section	.nv.compat,"",@"SHT_CUDA_COMPAT_INFO"
	.align	4
        /*0000*/ 	.byte	0x02, 0x09, 0x00, 0x00, 0x02, 0x02, 0x01, 0x00, 0x02, 0x05, 0x05, 0x00, 0x03, 0x07, 0x01, 0x01
        /*0010*/ 	.byte	0x02, 0x03, 0x00, 0x00, 0x02, 0x06, 0x01, 0x00, 0x04, 0x0b, 0x08, 0x00, 0x09, 0x00, 0x00, 0x00
        /*0020*/ 	.byte	0x00, 0x00, 0x00, 0x00


//--------------------- .nv.info.main_kernel0     --------------------------
	.section	.nv.info.main_kernel0,"",@"SHT_CUDA_INFO"
	.sectionflags	@""
	.align	4


	//----- nvinfo : EIATTR_CUDA_API_VERSION
	.align		4
        /*0000*/ 	.byte	0x04, 0x37
        /*0002*/ 	.short	(.L_7 - .L_6)
.L_6:
        /*0004*/ 	.word	0x00000082


	//----- nvinfo : EIATTR_KPARAM_INFO
	.align		4
.L_7:
        /*0008*/ 	.byte	0x04, 0x17
        /*000a*/ 	.short	(.L_9 - .L_8)
.L_8:
        /*000c*/ 	.word	0x00000000
        /*0010*/ 	.short	0x0002
        /*0012*/ 	.short	0x0010
        /*0014*/ 	.byte	0x00, 0xf5, 0x21, 0x00


	//----- nvinfo : EIATTR_KPARAM_INFO
	.align		4
.L_9:
        /*0018*/ 	.byte	0x04, 0x17
        /*001a*/ 	.short	(.L_11 - .L_10)
.L_10:
        /*001c*/ 	.word	0x00000000
        /*0020*/ 	.short	0x0001
        /*0022*/ 	.short	0x0008
        /*0024*/ 	.byte	0x00, 0xf5, 0x21, 0x00


	//----- nvinfo : EIATTR_KPARAM_INFO
	.align		4
.L_11:
        /*0028*/ 	.byte	0x04, 0x17
        /*002a*/ 	.short	(.L_13 - .L_12)
.L_12:
        /*002c*/ 	.word	0x00000000
        /*0030*/ 	.short	0x0000
        /*0032*/ 	.short	0x0000
        /*0034*/ 	.byte	0x00, 0xf5, 0x21, 0x00


	//----- nvinfo : EIATTR_SPARSE_MMA_MASK
	.align		4
.L_13:
        /*0038*/ 	.byte	0x03, 0x50
        /*003a*/ 	.short	0x0000


	//----- nvinfo : EIATTR_MAXREG_COUNT
	.align		4
        /*003c*/ 	.byte	0x03, 0x1b
        /*003e*/ 	.short	0x00ff


	//----- nvinfo : EIATTR_NUM_BARRIERS
	.align		4
        /*0040*/ 	.byte	0x02, 0x4c
        /*0042*/ 	.byte	0x01
	.zero		1


	//----- nvinfo : EIATTR_MERCURY_ISA_VERSION
	.align		4
        /*0044*/ 	.byte	0x03, 0x5f
        /*0046*/ 	.short	0x0101


	//----- nvinfo : EIATTR_VRC_CTA_INIT_COUNT
	.align		4
        /*0048*/ 	.byte	0x02, 0x4a
	.zero		1
	.zero		1


	//----- nvinfo : EIATTR_EXIT_INSTR_OFFSETS
	.align		4
        /*004c*/ 	.byte	0x04, 0x1c
        /*004e*/ 	.short	(.L_15 - .L_14)


	//   ....[0]....
.L_14:
        /*0050*/ 	.word	0x0000c190


	//----- nvinfo : EIATTR_MAX_THREADS
	.align		4
.L_15:
        /*0054*/ 	.byte	0x04, 0x05
        /*0056*/ 	.short	(.L_17 - .L_16)
.L_16:
        /*0058*/ 	.word	0x00000040
        /*005c*/ 	.word	0x00000001
        /*0060*/ 	.word	0x00000001


	//----- nvinfo : EIATTR_CRS_STACK_SIZE
	.align		4
.L_17:
        /*0064*/ 	.byte	0x04, 0x1e
        /*0066*/ 	.short	(.L_19 - .L_18)
.L_18:
        /*0068*/ 	.word	0x00000000


	//----- nvinfo : EIATTR_CBANK_PARAM_SIZE
	.align		4
.L_19:
        /*006c*/ 	.byte	0x03, 0x19
        /*006e*/ 	.short	0x0018


	//----- nvinfo : EIATTR_PARAM_CBANK
	.align		4
        /*0070*/ 	.byte	0x04, 0x0a
        /*0072*/ 	.short	(.L_21 - .L_20)
	.align		4
.L_20:
        /*0074*/ 	.word	index@(.nv.constant0.main_kernel0)
        /*0078*/ 	.short	0x0380
        /*007a*/ 	.short	0x0018


	//----- nvinfo : EIATTR_SW_WAR
	.align		4
.L_21:
        /*007c*/ 	.byte	0x04, 0x36
        /*007e*/ 	.short	(.L_23 - .L_22)
.L_22:
        /*0080*/ 	.word	0x00000008
.L_23:


//--------------------- .nv.callgraph             --------------------------
	.section	.nv.callgraph,"",@"SHT_CUDA_CALLGRAPH"
	.align	4
	.sectionentsize	8
	.align		4
        /*0000*/ 	.word	0x00000000
	.align		4
        /*0004*/ 	.word	0xffffffff
	.align		4
        /*0008*/ 	.word	0x00000000
	.align		4
        /*000c*/ 	.word	0xfffffffe
	.align		4
        /*0010*/ 	.word	0x00000000
	.align		4
        /*0014*/ 	.word	0xfffffffd
	.align		4
        /*0018*/ 	.word	0x00000000
	.align		4
        /*001c*/ 	.word	0xfffffffc


//--------------------- .text.main_kernel0        --------------------------
	.section	.text.main_kernel0,"ax",@progbits
	.align	128
        .global         main_kernel0
        .type           main_kernel0,@function
        .size           main_kernel0,(.L_x_6 - main_kernel0)
        .other          main_kernel0,@"STO_CUDA_ENTRY STV_DEFAULT"
main_kernel0:
.text.main_kernel0:
[----:B------:R-:W-:Y:S01]  /*0000*/  LDC R1, c[0x0][0x37c] ;  /* 0x0000df00ff017b82 */ /* 0x000fe20000000800 */
[----:B------:R-:W1:Y:S07]  /*0010*/  S2R R38, SR_CTAID.X ;  /* 0x0000000000267919 */ /* 0x000e6e0000002500 */
[----:B------:R-:W2:Y:S01]  /*0020*/  LDC.64 R28, c[0x0][0x380] ;  /* 0x0000e000ff1c7b82 */ /* 0x000ea20000000a00 */
[----:B------:R-:W-:Y:S01]  /*0030*/  HFMA2 R4, -RZ, RZ, 0, 0 ;  /* 0x00000000ff047431 */ /* 0x000fe200000001ff */
[----:B------:R-:W3:Y:S01]  /*0040*/  LDCU.64 UR4, c[0x0][0x358] ;  /* 0x00006b00ff0477ac */ /* 0x000ee20008000a00 */
[----:B------:R-:W4:Y:S01]  /*0050*/  S2R R0, SR_TID.X ;  /* 0x0000000000007919 */ /* 0x000f220000002100 */
[----:B------:R-:W-:Y:S01]  /*0060*/  BSSY.RECONVERGENT B0, `(.L_x_0) ;  /* 0x000004e000007945 */ /* 0x000fe20003800200 */
[----:B------:R-:W5:Y:S01]  /*0070*/  S2R R8, SR_CgaCtaId ;  /* 0x0000000000087919 */ /* 0x000f620000008800 */
[----:B------:R-:W3:Y:S01]  /*0080*/  S2R R16, SR_SWINHI ;  /* 0x0000000000107919 */ /* 0x000ee20000002f00 */
[----:B-1----:R-:W-:-:S02]  /*0090*/  ISETP.GE.U32.AND P0, PT, R38, 0x10, PT ;  /* 0x000000102600780c */ /* 0x002fc40003f06070 */
[--C-:B------:R-:W-:Y:S02]  /*00a0*/  SHF.R.U32.HI R6, RZ, 0x3, R38.reuse ;  /* 0x00000003ff067819 */ /* 0x100fe40000011626 */
[----:B------:R-:W-:Y:S02]  /*00b0*/  SHF.L.U32 R2, R38, 0x1c, RZ ;  /* 0x0000001c26027819 */ /* 0x000fe400000006ff */
[----:B------:R-:W-:Y:S02]  /*00c0*/  SHF.R.U32.HI R10, RZ, 0x4, R38 ;  /* 0x00000004ff0a7819 */ /* 0x000fe40000011626 */
[----:B------:R-:W-:Y:S02]  /*00d0*/  SHF.R.S32.HI R2, RZ, 0x1f, R2 ;  /* 0x0000001fff027819 */ /* 0x000fe40000011402 */
[----:B----4-:R-:W-:Y:S01]  /*00e0*/  ISETP.GT.U32.AND P5, PT, R0, 0x7, PT ;  /* 0x000000070000780c */ /* 0x010fe20003fa4070 */
[----:B------:R-:W-:Y:S01]  /*00f0*/  IMAD R10, R10, 0x1c00, RZ ;  /* 0x00001c000a0a7824 */ /* 0x000fe200078e02ff */
[----:B------:R-:W-:-:S02]  /*0100*/  LOP3.LUT R11, R2, 0x700, RZ, 0xc0, !PT ;  /* 0x00000700020b7812 */ /* 0x000fc400078ec0ff */
[----:B------:R-:W-:Y:S02]  /*0110*/  @P0 LOP3.LUT R3, R6, 0x1, RZ, 0xc0, !PT ;  /* 0x0000000106030812 */ /* 0x000fe400078ec0ff */
[C---:B------:R-:W-:Y:S02]  /*0120*/  LOP3.LUT R12, R0.reuse, 0x7, RZ, 0xc0, !PT ;  /* 0x00000007000c7812 */ /* 0x040fe400078ec0ff */
[----:B------:R-:W-:Y:S02]  /*0130*/  @P0 ISETP.NE.U32.AND P1, PT, R3, 0x1, PT ;  /* 0x000000010300080c */ /* 0x000fe40003f25070 */
[----:B------:R-:W-:Y:S02]  /*0140*/  SHF.L.U32 R3, R0, 0x5, RZ ;  /* 0x0000000500037819 */ /* 0x000fe400000006ff */
[----:B------:R-:W-:Y:S02]  /*0150*/  @P0 SEL R5, RZ, 0x4, P1 ;  /* 0x00000004ff050807 */ /* 0x000fe40000800000 */
[----:B------:R-:W-:-:S02]  /*0160*/  LOP3.LUT R3, R3, 0x700, RZ, 0xc0, !PT ;  /* 0x0000070003037812 */ /* 0x000fc400078ec0ff */
[----:B------:R-:W-:Y:S02]  /*0170*/  @P0 SEL R4, R5, 0x4, !P5 ;  /* 0x0000000405040807 */ /* 0x000fe40006800000 */
[----:B------:R-:W-:Y:S02]  /*0180*/  IADD3 R3, PT, PT, R11, R3, R10 ;  /* 0x000000030b037210 */ /* 0x000fe40007ffe00a */
[----:B------:R-:W-:Y:S02]  /*0190*/  MOV R5, 0x400 ;  /* 0x0000040000057802 */ /* 0x000fe40000000f00 */
[----:B------:R-:W-:Y:S02]  /*01a0*/  IADD3 R13, PT, PT, R3, R12, RZ ;  /* 0x0000000c030d7210 */ /* 0x000fe40007ffe0ff */
[----:B------:R-:W-:Y:S02]  /*01b0*/  IADD3 R3, PT, PT, -R4, 0x4, RZ ;  /* 0x0000000404037810 */ /* 0x000fe40007ffe1ff */
[----:B------:R-:W-:Y:S01]  /*01c0*/  P2R R2, PR, RZ, 0x20 ;  /* 0x00000020ff027803 */ /* 0x000fe20000000000 */
[----:B--2---:R-:W-:Y:S01]  /*01d0*/  IMAD.WIDE.U32 R34, R13, 0x4, R28 ;  /* 0x000000040d227825 */ /* 0x004fe200078e001c */
[----:B-----5:R-:W-:-:S02]  /*01e0*/  LEA R2, R8, R5, 0x18 ;  /* 0x0000000508027211 */ /* 0x020fc400078ec0ff */
[----:B------:R-:W-:Y:S02]  /*01f0*/  LOP3.LUT R7, R3, 0x3, RZ, 0xc0, !PT ;  /* 0x0000000303077812 */ /* 0x000fe400078ec0ff */
[----:B------:R-:W-:Y:S02]  /*0200*/  MOV R2, R2 ;  /* 0x0000000200027202 */ /* 0x000fe40000000f00 */
[----:B---3--:R-:W-:Y:S02]  /*0210*/  MOV R3, R16 ;  /* 0x0000001000037202 */ /* 0x008fe40000000f00 */
[----:B------:R-:W-:Y:S02]  /*0220*/  IADD3 R7, P1, PT, R34, R7, RZ ;  /* 0x0000000722077210 */ /* 0x000fe40007f3e0ff */
[----:B------:R-:W-:Y:S01]  /*0230*/  ISETP.NE.U32.AND P0, PT, R4, RZ, PT ;  /* 0x000000ff0400720c */ /* 0x000fe20003f05070 */
[----:B------:R-:W-:Y:S01]  /*0240*/  IMAD.WIDE.U32 R2, R0, 0x4, R2 ;  /* 0x0000000400027825 */ /* 0x000fe200078e0002 */
[----:B------:R-:W-:-:S02]  /*0250*/  IADD3 R4, P2, PT, R7, -0x4000, RZ ;  /* 0xffffc00007047810 */ /* 0x000fc40007f5e0ff */
[----:B------:R-:W-:Y:S02]  /*0260*/  IADD3.X R9, PT, PT, RZ, R35, RZ, P1, !PT ;  /* 0x00000023ff097210 */ /* 0x000fe40000ffe4ff */
[----:B------:R-:W-:Y:S02]  /*0270*/  IADD3 R7, PT, PT, R5, 0x1200, RZ ;  /* 0x0000120005077810 */ /* 0x000fe40007ffe0ff */
[----:B------:R-:W-:Y:S02]  /*0280*/  IADD3.X R5, PT, PT, R9, -0x1, RZ, P2, !PT ;  /* 0xffffffff09057810 */ /* 0x000fe400017fe4ff */
[----:B------:R-:W-:Y:S02]  /*0290*/  MOV R17, R2 ;  /* 0x0000000200117202 */ /* 0x000fe40000000f00 */
[----:B------:R-:W-:Y:S02]  /*02a0*/  LOP3.LUT R33, R38, 0x8, RZ, 0xc0, !PT ;  /* 0x0000000826217812 */ /* 0x000fe400078ec0ff */
[----:B------:R-:W-:Y:S01]  /*02b0*/  ISETP.GE.U32.AND P1, PT, R0, 0x10, PT ;  /* 0x000000100000780c */ /* 0x000fe20003f26070 */
[----:B------:R-:W-:Y:S01]  /*02c0*/  @!PT LDS RZ, [RZ] ;  /* 0x00000000fffff984 */ /* 0x000fe20000000800 */
[----:B------:R-:W-:Y:S01]  /*02d0*/  @!PT LDS RZ, [RZ] ;  /* 0x00000000fffff984 */ /* 0x000fe20000000800 */
[----:B------:R-:W-:Y:S01]  /*02e0*/  @!PT LDS RZ, [RZ] ;  /* 0x00000000fffff984 */ /* 0x000fe20000000800 */
[----:B------:R1:W-:Y:S01]  /*02f0*/  LDGSTS.E.ZFILL [R17], desc[UR4][R4.64+0x400], P0 ;  /* 0x0000040004117fae */ /* 0x0003e200081e1004 */
[----:B------:R-:W-:-:S02]  /*0300*/  ISETP.NE.AND P0, PT, R33, RZ, PT ;  /* 0x000000ff2100720c */ /* 0x000fc40003f05270 */
[----:B------:R-:W-:Y:S02]  /*0310*/  LOP3.LUT R23, R6, 0xffffffe, RZ, 0xc0, !PT ;  /* 0x0ffffffe06177812 */ /* 0x000fe400078ec0ff */
[----:B------:R-:W-:Y:S02]  /*0320*/  SEL R6, RZ, 0x1, !P5 ;  /* 0x00000001ff067807 */ /* 0x000fe40006800000 */
[----:B------:R-:W-:Y:S02]  /*0330*/  ISETP.GE.U32.AND P3, PT, R0, 0x8, PT ;  /* 0x000000080000780c */ /* 0x000fe40003f66070 */
[----:B------:R-:W-:Y:S02]  /*0340*/  SEL R40, RZ, 0x7, !P0 ;  /* 0x00000007ff287807 */ /* 0x000fe40004000000 */
[----:B------:R-:W-:Y:S02]  /*0350*/  LOP3.LUT P0, R39, R23, RZ, R6, 0xfa, !PT ;  /* 0x000000ff17277212 */ /* 0x000fe4000780fa06 */
[----:B------:R-:W-:-:S02]  /*0360*/  SHF.R.U32.HI R14, RZ, 0x3, R0 ;  /* 0x00000003ff0e7819 */ /* 0x000fc40000011600 */
[----:B------:R-:W-:Y:S02]  /*0370*/  LEA R9, R8, R7, 0x18 ;  /* 0x0000000708097211 */ /* 0x000fe400078ec0ff */
[----:B------:R-:W-:Y:S02]  /*0380*/  IADD3 R15, PT, PT, R14, 0x7, RZ ;  /* 0x000000070e0f7810 */ /* 0x000fe40007ffe0ff */
[----:B------:R-:W-:Y:S02]  /*0390*/  IADD3 R8, PT, PT, R10, 0xe00, RZ ;  /* 0x00000e000a087810 */ /* 0x000fe40007ffe0ff */
[----:B------:R-:W-:Y:S02]  /*03a0*/  @P1 IADD3 R15, PT, PT, R14, -0x2, RZ ;  /* 0xfffffffe0e0f1810 */ /* 0x000fe40007ffe0ff */
[----:B------:R-:W-:Y:S02]  /*03b0*/  @!P5 IADD3 R8, PT, PT, R10, RZ, RZ ;  /* 0x000000ff0a08d210 */ /* 0x000fe40007ffe0ff */
[----:B-1----:R-:W-:-:S02]  /*03c0*/  P2R R4, PR, RZ, 0x8 ;  /* 0x00000008ff047803 */ /* 0x002fc40000000000 */
[----:B------:R-:W-:Y:S02]  /*03d0*/  SHF.L.U32 R7, R0, 0x2, RZ ;  /* 0x0000000200077819 */ /* 0x000fe400000006ff */
[----:B------:R-:W-:Y:S02]  /*03e0*/  IADD3 R41, PT, PT, R14, 0x8, RZ ;  /* 0x000000080e297810 */ /* 0x000fe40007ffe0ff */
[----:B------:R-:W-:Y:S02]  /*03f0*/  MOV R4, R9 ;  /* 0x0000000900047202 */ /* 0x000fe40000000f00 */
[----:B------:R-:W-:Y:S02]  /*0400*/  MOV R5, R16 ;  /* 0x0000001000057202 */ /* 0x000fe40000000f00 */
[----:B------:R-:W-:Y:S02]  /*0410*/  IADD3 R17, PT, PT, R40, R15, RZ ;  /* 0x0000000f28117210 */ /* 0x000fe40007ffe0ff */
[----:B------:R-:W-:Y:S01]  /*0420*/  @P3 IADD3 R41, PT, PT, R14, -0x1, RZ ;  /* 0xffffffff0e293810 */ /* 0x000fe20007ffe0ff */
[----:B------:R-:W-:Y:S01]  /*0430*/  IMAD.WIDE.U32 R4, R7, 0x4, R4 ;  /* 0x0000000407047825 */ /* 0x000fe200078e0004 */
[----:B------:R-:W-:-:S02]  /*0440*/  IADD3 R8, PT, PT, R11, R8, RZ ;  /* 0x000000080b087210 */ /* 0x000fc40007ffe0ff */
[----:B------:R-:W-:Y:S02]  /*0450*/  ISETP.GE.U32.AND P1, PT, R17, 0xf, PT ;  /* 0x0000000f1100780c */ /* 0x000fe40003f26070 */
[----:B------:R-:W-:Y:S02]  /*0460*/  LOP3.LUT R16, R0, 0x80, RZ, 0xfc, !PT ;  /* 0x0000008000107812 */ /* 0x000fe400078efcff */
[----:B------:R-:W-:Y:S02]  /*0470*/  LEA R9, R41, R8, 0x8 ;  /* 0x0000000829097211 */ /* 0x000fe400078e40ff */
[----:B------:R-:W-:Y:S01]  /*0480*/  MOV R6, RZ ;  /* 0x000000ff00067202 */ /* 0x000fe20000000f00 */
[----:B------:R-:W-:Y:S06]  /*0490*/  @!P0 BRA `(.L_x_1) ;  /* 0x0000000000288947 */ /* 0x000fec0003800000 */
[C---:B------:R-:W-:Y:S02]  /*04a0*/  ISETP.GE.U32.AND P0, PT, R0.reuse, 0x8, PT ;  /* 0x000000080000780c */ /* 0x040fe40003f06070 */
[----:B------:R-:W-:Y:S02]  /*04b0*/  SHF.R.U32.HI R8, RZ, 0x3, R0 ;  /* 0x00000003ff087819 */ /* 0x000fe40000011600 */
[----:B------:R-:W-:-:S09]  /*04c0*/  LEA.HI R7, R0, 0x8, RZ, 0x1d ;  /* 0x0000000800077811 */ /* 0x000fd200078fe8ff */
[----:B------:R-:W-:-:S04]  /*04d0*/  @P0 IADD3 R7, PT, PT, R8, -0x1, RZ ;  /* 0xffffffff08070810 */ /* 0x000fc80007ffe0ff */
[----:B------:R-:W-:-:S04]  /*04e0*/  LOP3.LUT P0, RZ, R7, 0x8, R38, 0xf8, !PT ;  /* 0x0000000807ff7812 */ /* 0x000fc8000780f826 */
[----:B------:R-:W-:-:S09]  /*04f0*/  ISETP.NE.OR P2, PT, R33, RZ, !P0 ;  /* 0x000000ff2100720c */ /* 0x000fd20004745670 */
[----:B------:R-:W-:-:S04]  /*0500*/  @P0 IADD3 R8, PT, PT, R7, 0x7, RZ ;  /* 0x0000000707080810 */ /* 0x000fc80007ffe0ff */
[----:B------:R-:W-:-:S04]  /*0510*/  @!P2 IADD3 R8, PT, PT, R7, RZ, RZ ;  /* 0x000000ff0708a210 */ /* 0x000fc80007ffe0ff */
[----:B------:R-:W-:-:S04]  /*0520*/  @P0 ISETP.GE.U32.AND P2, PT, R8, 0xf, PT ;  /* 0x0000000f0800080c */ /* 0x000fc80003f46070 */
[----:B------:R-:W-:-:S09]  /*0530*/  @P0 SEL R6, RZ, 0x4, P2 ;  /* 0x00000004ff060807 */ /* 0x000fd20001000000 */
.L_x_1:
[----:B------:R-:W-:Y:S05]  /*0540*/  BSYNC.RECONVERGENT B0 ;  /* 0x0000000000007941 */ /* 0x000fea0003800200 */
.L_x_0:
[----:B------:R-:W-:Y:S01]  /*0550*/  IADD3 R9, PT, PT, R12, R9, RZ ;  /* 0x000000090c097210 */ /* 0x000fe20007ffe0ff */
[----:B------:R-:W-:Y:S01]  /*0560*/  BSSY.RECONVERGENT B0, `(.L_x_2) ;  /* 0x0000042000007945 */ /* 0x000fe20003800200 */
[----:B------:R-:W-:Y:S02]  /*0570*/  PRMT R16, R16, 0x9910, RZ ;  /* 0x0000991010107816 */ /* 0x000fe400000000ff */
[C---:B------:R-:W-:Y:S01]  /*0580*/  ISETP.NE.U32.AND P2, PT, R6.reuse, RZ, PT ;  /* 0x000000ff0600720c */ /* 0x040fe20003f45070 */
[----:B------:R-:W-:Y:S01]  /*0590*/  IMAD.WIDE.U32 R36, R9, 0x4, R28 ;  /* 0x0000000409247825 */ /* 0x000fe200078e001c */
[----:B------:R-:W-:Y:S02]  /*05a0*/  IADD3 R6, PT, PT, -R6, 0x4, RZ ;  /* 0x0000000406067810 */ /* 0x000fe40007ffe1ff */
[----:B------:R-:W-:Y:S02]  /*05b0*/  LOP3.LUT R8, R0, 0xc0, RZ, 0xfc, !PT ;  /* 0x000000c000087812 */ /* 0x000fe400078efcff */
[----:B------:R-:W-:-:S02]  /*05c0*/  MOV R9, R16 ;  /* 0x0000001000097202 */ /* 0x000fc40000000f00 */
[----:B------:R-:W-:Y:S02]  /*05d0*/  LOP3.LUT R7, R6, 0x3, RZ, 0xc0, !PT ;  /* 0x0000000306077812 */ /* 0x000fe400078ec0ff */
[----:B------:R-:W-:Y:S01]  /*05e0*/  PRMT R19, R8, 0x9910, RZ ;  /* 0x0000991008137816 */ /* 0x000fe200000000ff */
[----:B------:R-:W-:Y:S01]  /*05f0*/  IMAD R8, R9, 0x39, RZ ;  /* 0x0000003909087824 */ /* 0x000fe200078e02ff */
[----:B------:R-:W-:Y:S02]  /*0600*/  IADD3 R6, P3, PT, R2, 0x100, RZ ;  /* 0x0000010002067810 */ /* 0x000fe40007f7e0ff */
[----:B------:R-:W-:Y:S01]  /*0610*/  IADD3 R16, P4, PT, R36, R7, RZ ;  /* 0x0000000724107210 */ /* 0x000fe20007f9e0ff */
[----:B------:R-:W-:Y:S01]  /*0620*/  IMAD R19, R19, 0x39, RZ ;  /* 0x0000003913137824 */ /* 0x000fe200078e02ff */
[----:B------:R-:W-:Y:S02]  /*0630*/  IADD3.X R7, PT, PT, RZ, R3, RZ, P3, !PT ;  /* 0x00000003ff077210 */ /* 0x000fe40001ffe4ff */
[----:B------:R-:W-:-:S02]  /*0640*/  LOP3.LUT R18, R8, 0xffff, RZ, 0xc0, !PT ;  /* 0x0000ffff08127812 */ /* 0x000fc400078ec0ff */
[----:B------:R-:W-:Y:S02]  /*0650*/  IADD3 R16, P3, PT, R16, -0x4000, RZ ;  /* 0xffffc00010107810 */ /* 0x000fe40007f7e0ff */
[----:B------:R-:W-:Y:S02]  /*0660*/  IADD3.X R9, PT, PT, RZ, R37, RZ, P4, !PT ;  /* 0x00000025ff097210 */ /* 0x000fe400027fe4ff */
[----:B------:R-:W-:Y:S02]  /*0670*/  IADD3 R20, PT, PT, R10, R11, RZ ;  /* 0x0000000b0a147210 */ /* 0x000fe40007ffe0ff */
[----:B------:R-:W-:Y:S02]  /*0680*/  SHF.R.U32.HI R18, RZ, 0xc, R18 ;  /* 0x0000000cff127819 */ /* 0x000fe40000011612 */
[----:B------:R-:W-:Y:S02]  /*0690*/  IADD3.X R17, PT, PT, R9, -0x1, RZ, P3, !PT ;  /* 0xffffffff09117810 */ /* 0x000fe40001ffe4ff */
[----:B------:R-:W-:-:S02]  /*06a0*/  IADD3 R8, P3, PT, R2, 0x200, RZ ;  /* 0x0000020002087810 */ /* 0x000fc40007f7e0ff */
[----:B------:R-:W-:Y:S02]  /*06b0*/  MOV R21, R6 ;  /* 0x0000000600157202 */ /* 0x000fe40000000f00 */
[----:B------:R-:W-:Y:S02]  /*06c0*/  ISETP.GE.U32.AND P0, PT, R0, 0x18, PT ;  /* 0x000000180000780c */ /* 0x000fe40003f06070 */
[----:B------:R-:W-:Y:S01]  /*06d0*/  LOP3.LUT P4, RZ, R15, 0x8, R38, 0xf8, !PT ;  /* 0x000000080fff7812 */ /* 0x000fe2000788f826 */
[----:B------:R-:W-:Y:S01]  /*06e0*/  @!PT LDS RZ, [RZ] ;  /* 0x00000000fffff984 */ /* 0x000fe20000000800 */
[----:B------:R-:W-:Y:S01]  /*06f0*/  @!PT LDS RZ, [RZ] ;  /* 0x00000000fffff984 */ /* 0x000fe20000000800 */
[----:B------:R-:W-:Y:S01]  /*0700*/  @!PT LDS RZ, [RZ] ;  /* 0x00000000fffff984 */ /* 0x000fe20000000800 */
[----:B------:R1:W-:Y:S01]  /*0710*/  LDGSTS.E.ZFILL [R21], desc[UR4][R16.64+0x400], P2 ;  /* 0x0000040010157fae */ /* 0x0003e200091e1004 */
[----:B------:R-:W-:Y:S02]  /*0720*/  LOP3.LUT R7, R19, 0xffff, RZ, 0xc0, !PT ;  /* 0x0000ffff13077812 */ /* 0x000fe400078ec0ff */
[----:B------:R-:W-:Y:S02]  /*0730*/  LEA R15, R15, R20, 0x8 ;  /* 0x000000140f0f7211 */ /* 0x000fe400078e40ff */
[----:B------:R-:W-:-:S02]  /*0740*/  LOP3.LUT R18, R18, 0xffff, RZ, 0xc0, !PT ;  /* 0x0000ffff12127812 */ /* 0x000fc400078ec0ff */
[----:B------:R-:W-:Y:S02]  /*0750*/  IADD3.X R9, PT, PT, RZ, R3, RZ, P3, !PT ;  /* 0x00000003ff097210 */ /* 0x000fe40001ffe4ff */
[----:B------:R-:W-:Y:S01]  /*0760*/  SHF.R.U32.HI R7, RZ, 0xc, R7 ;  /* 0x0000000cff077819 */ /* 0x000fe20000011607 */
[----:B------:R-:W-:Y:S01]  /*0770*/  IMAD R15, R18, 0xe00, R15 ;  /* 0x00000e00120f7824 */ /* 0x000fe200078e020f */
[----:B------:R-:W-:Y:S01]  /*0780*/  MOV R25, R8 ;  /* 0x0000000800197202 */ /* 0x000fe20000000f00 */
[----:B------:R-:W2:Y:S01]  /*0790*/  LDC.64 R18, c[0x0][0x388] ;  /* 0x0000e200ff127b82 */ /* 0x000ea20000000a00 */
[----:B------:R-:W-:Y:S02]  /*07a0*/  LOP3.LUT R8, R7, 0xffff, RZ, 0xc0, !PT ;  /* 0x0000ffff07087812 */ /* 0x000fe400078ec0ff */
[----:B------:R-:W-:Y:S02]  /*07b0*/  IADD3 R77, PT, PT, R12, R15, RZ ;  /* 0x0000000f0c4d7210 */ /* 0x000fe40007ffe0ff */
[----:B------:R-:W-:-:S02]  /*07c0*/  IADD3 R43, PT, PT, R14, 0x6, RZ ;  /* 0x000000060e2b7810 */ /* 0x000fc40007ffe0ff */
[----:B------:R-:W-:Y:S01]  /*07d0*/  IADD3 R15, PT, PT, R23, R8, RZ ;  /* 0x00000008170f7210 */ /* 0x000fe20007ffe0ff */
[----:B-1----:R-:W-:Y:S01]  /*07e0*/  IMAD.WIDE.U32 R16, R77, 0x4, R28 ;  /* 0x000000044d107825 */ /* 0x002fe200078e001c */
[----:B------:R-:W-:Y:S02]  /*07f0*/  @P0 IADD3 R43, PT, PT, R14, -0x3, RZ ;  /* 0xfffffffd0e2b0810 */ /* 0x000fe40007ffe0ff */
[----:B------:R-:W-:Y:S02]  /*0800*/  ISETP.GT.U32.AND P3, PT, R15, 0xe, PT ;  /* 0x0000000e0f00780c */ /* 0x000fe40003f64070 */
[----:B------:R-:W-:Y:S02]  /*0810*/  SEL R6, RZ, 0x4, P1 ;  /* 0x00000004ff067807 */ /* 0x000fe40000800000 */
[----:B------:R-:W-:Y:S02]  /*0820*/  LEA R9, R43, R20, 0x8 ;  /* 0x000000142b097211 */ /* 0x000fe400078e40ff */
[----:B------:R-:W-:-:S02]  /*0830*/  SEL R22, R6, RZ, P4 ;  /* 0x000000ff06167207 */ /* 0x000fc40002000000 */
[----:B------:R-:W-:Y:S01]  /*0840*/  IADD3 R6, P1, PT, R2, 0x300, RZ ;  /* 0x0000030002067810 */ /* 0x000fe20007f3e0ff */
[----:B------:R-:W-:Y:S01]  /*0850*/  IMAD R9, R8, 0xe00, R9 ;  /* 0x00000e0008097824 */ /* 0x000fe200078e0209 */
[----:B------:R-:W-:Y:S02]  /*0860*/  IADD3 R20, P2, PT, R16, -0x4000, RZ ;  /* 0xffffc00010147810 */ /* 0x000fe40007f5e0ff */
[----:B------:R-:W-:Y:S02]  /*0870*/  IADD3.X R7, PT, PT, RZ, R3, RZ, P1, !PT ;  /* 0x00000003ff077210 */ /* 0x000fe40000ffe4ff */
[----:B------:R-:W-:Y:S02]  /*0880*/  IADD3 R76, PT, PT, R12, R9, RZ ;  /* 0x000000090c4c7210 */ /* 0x000fe40007ffe0ff */
[----:B------:R-:W-:Y:S01]  /*0890*/  ISETP.NE.U32.AND P0, PT, R22, RZ, PT ;  /* 0x000000ff1600720c */ /* 0x000fe20003f05070 */
[----:B------:R-:W-:Y:S01]  /*08a0*/  HFMA2 R22, -RZ, RZ, 0, 0 ;  /* 0x00000000ff167431 */ /* 0x000fe200000001ff */
[----:B------:R-:W-:-:S02]  /*08b0*/  MOV R27, R6 ;  /* 0x00000006001b7202 */ /* 0x000fc40000000f00 */
[C---:B------:R-:W-:Y:S02]  /*08c0*/  ISETP.GT.U32.AND P1, PT, R0.reuse, 0x1f, PT ;  /* 0x0000001f0000780c */ /* 0x040fe40003f24070 */
[----:B------:R-:W-:Y:S02]  /*08d0*/  IADD3.X R21, PT, PT, R17, -0x1, RZ, P2, !PT ;  /* 0xffffffff11157810 */ /* 0x000fe400017fe4ff */
[----:B------:R-:W-:Y:S02]  /*08e0*/  LOP3.LUT R6, R0, 0x100, RZ, 0xfc, !PT ;  /* 0x0000010000067812 */ /* 0x000fe400078efcff */
[----:B------:R-:W-:Y:S01]  /*08f0*/  IADD3 R9, PT, PT, R76, -0xf00, RZ ;  /* 0xfffff1004c097810 */ /* 0x000fe20007ffe0ff */
[----:B------:R-:W-:Y:S06]  /*0900*/  @P3 BRA `(.L_x_3) ;  /* 0x00000000001c3947 */ /* 0x000fec0003800000 */
[----:B------:R-:W-:Y:S02]  /*0910*/  ISETP.GE.U32.AND P2, PT, R0, 0x18, PT ;  /* 0x000000180000780c */ /* 0x000fe40003f46070 */
[----:B------:R-:W-:-:S11]  /*0920*/  IADD3 R7, PT, PT, R14, 0x6, RZ ;  /* 0x000000060e077810 */ /* 0x000fd60007ffe0ff */
[----:B------:R-:W-:-:S04]  /*0930*/  @P2 IADD3 R7, PT, PT, R14, -0x3, RZ ;  /* 0xfffffffd0e072810 */ /* 0x000fc80007ffe0ff */
[----:B------:R-:W-:-:S13]  /*0940*/  LOP3.LUT P2, RZ, R7, 0x8, R38, 0xf8, !PT ;  /* 0x0000000807ff7812 */ /* 0x000fda000784f826 */
[----:B------:R-:W-:-:S04]  /*0950*/  @P2 IADD3 R7, PT, PT, R40, R7, RZ ;  /* 0x0000000728072210 */ /* 0x000fc80007ffe0ff */
[----:B------:R-:W-:-:S04]  /*0960*/  @P2 ISETP.GE.U32.AND P4, PT, R7, 0xf, PT ;  /* 0x0000000f0700280c */ /* 0x000fc80003f86070 */
[----:B------:R-:W-:-:S09]  /*0970*/  @P2 SEL R22, RZ, 0x4, P4 ;  /* 0x00000004ff162807 */ /* 0x000fd20002000000 */
.L_x_3:
[----:B------:R-:W-:Y:S05]  /*0980*/  BSYNC.RECONVERGENT B0 ;  /* 0x0000000000007941 */ /* 0x000fea0003800200 */
.L_x_2:
[----:B------:R-:W-:Y:S01]  /*0990*/  IADD3 R8, PT, PT, -R22, 0x4, RZ ;  /* 0x0000000416087810 */ /* 0x000fe20007ffe1ff */
[----:B------:R-:W-:Y:S01]  /*09a0*/  @!PT LDS RZ, [RZ] ;  /* 0x00000000fffff984 */ /* 0x000fe20000000800 */
[----:B------:R-:W-:Y:S01]  /*09b0*/  @!PT LDS RZ, [RZ] ;  /* 0x00000000fffff984 */ /* 0x000fe20000000800 */
[----:B------:R-:W-:Y:S01]  /*09c0*/  @!PT LDS RZ, [RZ] ;  /* 0x00000000fffff984 */ /* 0x000fe20000000800 */
[----:B------:R-:W-:Y:S01]  /*09d0*/  LDGSTS.E [R25], desc[UR4][R20.64+0x400], P0 ;  /* 0x0000040014197fae */ /* 0x000fe200081a1004 */
[----:B------:R-:W-:Y:S01]  /*09e0*/  LOP3.LUT R16, R6, 0xffff, RZ, 0xc0, !PT ;  /* 0x0000ffff06107812 */ /* 0x000fe200078ec0ff */
[----:B------:R-:W-:Y:S01]  /*09f0*/  IMAD.WIDE.U32 R6, R9, 0x4, R28 ;  /* 0x0000000409067825 */ /* 0x000fe200078e001c */
[----:B------:R-:W-:Y:S02]  /*0a00*/  LOP3.LUT R9, R8, 0x3, RZ, 0xc0, !PT ;  /* 0x0000000308097812 */ /* 0x000fe400078ec0ff */
[----:B------:R-:W-:Y:S01]  /*0a10*/  ISETP.NE.U32.AND P4, PT, R22, RZ, PT ;  /* 0x000000ff1600720c */ /* 0x000fe20003f85070 */
[----:B------:R-:W-:Y:S01]  /*0a20*/  IMAD R16, R16, 0x38f, RZ ;  /* 0x0000038f10107824 */ /* 0x000fe200078e02ff */
[----:B------:R-:W-:Y:S02]  /*0a30*/  LOP3.LUT R15, R38, 0x7, RZ, 0xc0, !PT ;  /* 0x00000007260f7812 */ /* 0x000fe400078ec0ff */
[----:B------:R-:W-:-:S02]  /*0a40*/  IADD3 R8, P2, PT, R6, R9, RZ ;  /* 0x0000000906087210 */ /* 0x000fc40007f5e0ff */
[----:B------:R-:W-:Y:S02]  /*0a50*/  LOP3.LUT R17, R15, 0x38, R0, 0xf8, !PT ;  /* 0x000000380f117812 */ /* 0x000fe400078ef800 */
[----:B------:R-:W-:Y:S02]  /*0a60*/  IADD3.X R9, PT, PT, RZ, R7, RZ, P2, !PT ;  /* 0x00000007ff097210 */ /* 0x000fe400017fe4ff */
[----:B------:R-:W-:Y:S02]  /*0a70*/  LEA R17, R17, R12, 0x3 ;  /* 0x0000000c11117211 */ /* 0x000fe400078e18ff */
[----:B------:R-:W-:Y:S01]  /*0a80*/  SHF.R.U32.HI R102, RZ, 0x10, R16 ;  /* 0x00000010ff667819 */ /* 0x000fe20000011610 */
[----:B------:R1:W-:Y:S01]  /*0a90*/  LDGSTS.E.ZFILL [R27], desc[UR4][R8.64], P4 ;  /* 0x00000000081b7fae */ /* 0x0003e2000a1e1004 */
[----:B------:R-:W-:Y:S02]  /*0aa0*/  IADD3 R6, PT, PT, R14, R40, RZ ;  /* 0x000000280e067210 */ /* 0x000fe40007ffe0ff */
[----:B------:R-:W-:-:S02]  /*0ab0*/  SHF.L.U32 R7, R17, 0x2, RZ ;  /* 0x0000000211077819 */ /* 0x000fc400000006ff */
[----:B------:R-:W-:Y:S02]  /*0ac0*/  @!P1 IADD3 R100, P2, PT, R2, 0x400, RZ ;  /* 0x0000040002649810 */ /* 0x000fe40007f5e0ff */
[----:B------:R-:W-:Y:S01]  /*0ad0*/  IADD3 R23, PT, PT, R23, R102, RZ ;  /* 0x0000006617177210 */ /* 0x000fe20007ffe0ff */
[----:B------:R-:W-:Y:S01]  /*0ae0*/  IMAD R102, R102, 0xe00, R13 ;  /* 0x00000e0066667824 */ /* 0x000fe200078e020d */
[----:B------:R-:W-:Y:S01]  /*0af0*/  ISETP.GE.U32.AND P4, PT, R6, 0xa, PT ;  /* 0x0000000a0600780c */ /* 0x000fe20003f86070 */
[----:B--2---:R-:W-:Y:S01]  /*0b00*/  IMAD.WIDE.U32 R6, R7, 0x4, R18 ;  /* 0x0000000407067825 */ /* 0x004fe200078e0012 */
[----:B------:R-:W-:Y:S02]  /*0b10*/  @!P1 IADD3.X R101, PT, PT, RZ, R3, RZ, P2, !PT ;  /* 0x00000003ff659210 */ /* 0x000fe400017fe4ff */
[----:B------:R-:W-:Y:S02]  /*0b20*/  ISETP.GE.U32.AND P2, PT, R23, 0xf, PT ;  /* 0x0000000f1700780c */ /* 0x000fe40003f46070 */
[----:B------:R-:W-:-:S02]  /*0b30*/  SEL R16, RZ, 0x4, P4 ;  /* 0x00000004ff107807 */ /* 0x000fc40002000000 */
[----:B------:R-:W-:Y:S02]  /*0b40*/  IADD3 R110, P4, PT, R4, 0x400, RZ ;  /* 0x00000400046e7810 */ /* 0x000fe40007f9e0ff */
[----:B------:R-:W-:Y:S02]  /*0b50*/  SEL R120, R16, RZ, !P2 ;  /* 0x000000ff10787207 */ /* 0x000fe40005000000 */
[----:B------:R-:W-:Y:S02]  /*0b60*/  IADD3 R18, P2, PT, R6, 0x40000, RZ ;  /* 0x0004000006127810 */ /* 0x000fe40007f5e0ff */
[----:B------:R-:W-:Y:S02]  /*0b70*/  IADD3.X R111, PT, PT, RZ, R5, RZ, P4, !PT ;  /* 0x00000005ff6f7210 */ /* 0x000fe400027fe4ff */
[----:B------:R-:W-:Y:S02]  /*0b80*/  IADD3 R78, P4, PT, R4, 0x800, RZ ;  /* 0x00000800044e7810 */ /* 0x000fe40007f9e0ff */
[----:B------:R-:W-:-:S02]  /*0b90*/  IADD3.X R19, PT, PT, RZ, R7, RZ, P2, !PT ;  /* 0x00000007ff137210 */ /* 0x000fc400017fe4ff */
[----:B-1----:R-:W-:Y:S02]  /*0ba0*/  IADD3 R8, P2, PT, R6, 0x80000, RZ ;  /* 0x0008000006087810 */ /* 0x002fe40007f5e0ff */
[----:B------:R-:W-:Y:S02]  /*0bb0*/  IADD3.X R79, PT, PT, RZ, R5, RZ, P4, !PT ;  /* 0x00000005ff4f7210 */ /* 0x000fe400027fe4ff */
[----:B------:R-:W-:Y:S02]  /*0bc0*/  IADD3 R106, P4, PT, R4, 0xc00, RZ ;  /* 0x00000c00046a7810 */ /* 0x000fe40007f9e0ff */
[----:B------:R-:W-:Y:S02]  /*0bd0*/  IADD3.X R9, PT, PT, RZ, R7, RZ, P2, !PT ;  /* 0x00000007ff097210 */ /* 0x000fe400017fe4ff */
[----:B------:R-:W-:Y:S02]  /*0be0*/  IADD3 R16, P2, PT, R6, 0xc0000, RZ ;  /* 0x000c000006107810 */ /* 0x000fe40007f5e0ff */
[----:B------:R-:W-:-:S02]  /*0bf0*/  IADD3.X R107, PT, PT, RZ, R5, RZ, P4, !PT ;  /* 0x00000005ff6b7210 */ /* 0x000fc400027fe4ff */
[----:B------:R-:W-:Y:S02]  /*0c00*/  IADD3 R74, P4, PT, R4, 0x1000, RZ ;  /* 0x00001000044a7810 */ /* 0x000fe40007f9e0ff */
        /* <DEDUP_REMOVED lines=18> */
[----:B------:R-:W-:Y:S02]  /*0d30*/  IADD3 R42, PT, PT, R41, R40, RZ ;  /* 0x00000028292a7210 */ /* 0x000fe40007ffe0ff */
[----:B------:R-:W-:Y:S02]  /*0d40*/  IADD3.X R85, PT, PT, RZ, R5, RZ, P4, !PT ;  /* 0x00000005ff557210 */ /* 0x000fe400027fe4ff */
[----:B------:R-:W-:Y:S02]  /*0d50*/  ISETP.NE.AND P4, PT, R33, RZ, PT ;  /* 0x000000ff2100720c */ /* 0x000fe40003f85270 */
[----:B------:R-:W-:Y:S02]  /*0d60*/  IADD3.X R33, PT, PT, RZ, R7, RZ, P2, !PT ;  /* 0x00000007ff217210 */ /* 0x000fe400017fe4ff */
[----:B------:R-:W-:-:S02]  /*0d70*/  ISETP.GE.U32.AND P2, PT, R42, 0xf, PT ;  /* 0x0000000f2a00780c */ /* 0x000fc40003f46070 */
[----:B------:R-:W-:Y:S02]  /*0d80*/  SEL R42, RZ, 0x4, !P4 ;  /* 0x00000004ff2a7807 */ /* 0x000fe40006000000 */
[----:B------:R-:W-:Y:S02]  /*0d90*/  LOP3.LUT P4, RZ, R41, 0x8, R38, 0xf8, !PT ;  /* 0x0000000829ff7812 */ /* 0x000fe4000788f826 */
[----:B------:R-:W-:Y:S02]  /*0da0*/  SEL R41, RZ, 0x4, P2 ;  /* 0x00000004ff297807 */ /* 0x000fe40001000000 */
[----:B------:R-:W-:Y:S02]  /*0db0*/  ISETP.NE.AND P2, PT, R39, RZ, PT ;  /* 0x000000ff2700720c */ /* 0x000fe40003f45270 */
[----:B------:R-:W-:Y:S02]  /*0dc0*/  SEL R41, R41, RZ, P4 ;  /* 0x000000ff29297207 */ /* 0x000fe40002000000 */
[----:B------:R-:W-:-:S02]  /*0dd0*/  IADD3 R40, PT, PT, R40, R43, RZ ;  /* 0x0000002b28287210 */ /* 0x000fc40007ffe0ff */
[----:B------:R-:W-:Y:S02]  /*0de0*/  ISETP.GT.U32.AND P4, PT, R38, 0xf, PT ;  /* 0x0000000f2600780c */ /* 0x000fe40003f84070 */
[----:B------:R-:W-:Y:S02]  /*0df0*/  SEL R42, R42, 0x4, !P5 ;  /* 0x000000042a2a7807 */ /* 0x000fe40006800000 */
[----:B------:R-:W-:Y:S02]  /*0e00*/  SEL R103, R41, RZ, P2 ;  /* 0x000000ff29677207 */ /* 0x000fe40001000000 */
[----:B------:R-:W-:Y:S02]  /*0e10*/  ISETP.GE.U32.AND P2, PT, R40, 0xf, PT ;  /* 0x0000000f2800780c */ /* 0x000fe40003f46070 */
[----:B------:R-:W-:Y:S02]  /*0e20*/  SEL R70, R42, RZ, P4 ;  /* 0x000000ff2a467207 */ /* 0x000fe40002000000 */
[----:B------:R-:W-:-:S02]  /*0e30*/  LOP3.LUT P4, RZ, R43, 0x8, R38, 0xf8, !PT ;  /* 0x000000082bff7812 */ /* 0x000fc4000788f826 */
[----:B------:R-:W-:Y:S02]  /*0e40*/  SEL R38, RZ, 0x4, P2 ;  /* 0x00000004ff267807 */ /* 0x000fe40001000000 */
[----:B------:R-:W-:Y:S02]  /*0e50*/  IADD3 R34, P2, PT, R34, -0x4000, RZ ;  /* 0xffffc00022227810 */ /* 0x000fe40007f5e0ff */
[----:B------:R-:W-:Y:S02]  /*0e60*/  SEL R121, R38, RZ, P4 ;  /* 0x000000ff26797207 */ /* 0x000fe40002000000 */
[----:B------:R-:W-:Y:S02]  /*0e70*/  IADD3 R56, P4, PT, R2, 0x480, RZ ;  /* 0x0000048002387810 */ /* 0x000fe40007f9e0ff */
[----:B------:R-:W-:Y:S02]  /*0e80*/  IADD3.X R35, PT, PT, R35, -0x1, RZ, P2, !PT ;  /* 0xffffffff23237810 */ /* 0x000fe400017fe4ff */
[----:B------:R-:W-:-:S02]  /*0e90*/  IADD3.X R57, PT, PT, RZ, R3, RZ, P4, !PT ;  /* 0x00000003ff397210 */ /* 0x000fc400027fe4ff */
[----:B------:R-:W-:Y:S02]  /*0ea0*/  IADD3 R58, P4, PT, R2, 0x580, RZ ;  /* 0x00000580023a7810 */ /* 0x000fe40007f9e0ff */
[----:B------:R-:W-:Y:S02]  /*0eb0*/  IADD3 R36, P2, PT, R36, -0x4000, RZ ;  /* 0xffffc00024247810 */ /* 0x000fe40007f5e0ff */
[-C--:B------:R-:W-:Y:S02]  /*0ec0*/  IADD3.X R59, PT, PT, RZ, R3.reuse, RZ, P4, !PT ;  /* 0x00000003ff3b7210 */ /* 0x080fe400027fe4ff */
[----:B------:R-:W-:Y:S02]  /*0ed0*/  IADD3 R64, P4, PT, R2, 0x780, RZ ;  /* 0x0000078002407810 */ /* 0x000fe40007f9e0ff */
[----:B------:R-:W-:Y:S02]  /*0ee0*/  IADD3.X R37, PT, PT, R37, -0x1, RZ, P2, !PT ;  /* 0xffffffff25257810 */ /* 0x000fe400017fe4ff */
[----:B------:R-:W-:-:S02]  /*0ef0*/  IADD3.X R65, PT, PT, RZ, R3, RZ, P4, !PT ;  /* 0x00000003ff417210 */ /* 0x000fc400027fe4ff */
[----:B------:R-:W-:Y:S02]  /*0f00*/  IADD3 R90, P4, PT, R4, 0x2400, RZ ;  /* 0x00002400045a7810 */ /* 0x000fe40007f9e0ff */
[----:B------:R-:W-:Y:S02]  /*0f10*/  IADD3 R60, P2, PT, R2, 0x680, RZ ;  /* 0x00000680023c7810 */ /* 0x000fe40007f5e0ff */
[----:B------:R-:W-:Y:S02]  /*0f20*/  IADD3.X R91, PT, PT, RZ, R5, RZ, P4, !PT ;  /* 0x00000005ff5b7210 */ /* 0x000fe400027fe4ff */
[----:B------:R-:W-:Y:S02]  /*0f30*/  IADD3 R92, P4, PT, R4, 0x2800, RZ ;  /* 0x00002800045c7810 */ /* 0x000fe40007f9e0ff */
[----:B------:R-:W-:Y:S02]  /*0f40*/  IADD3.X R61, PT, PT, RZ, R3, RZ, P2, !PT ;  /* 0x00000003ff3d7210 */ /* 0x000fe400017fe4ff */
[----:B------:R-:W-:-:S02]  /*0f50*/  @!P1 IADD3 R68, P2, PT, R2, 0x880, RZ ;  /* 0x0000088002449810 */ /* 0x000fc40007f5e0ff */
[----:B------:R-:W-:Y:S02]  /*0f60*/  IADD3.X R93, PT, PT, RZ, R5, RZ, P4, !PT ;  /* 0x00000005ff5d7210 */ /* 0x000fe400027fe4ff */
[----:B------:R-:W-:Y:S02]  /*0f70*/  IADD3 R86, P4, PT, R4, 0x2c00, RZ ;  /* 0x00002c0004567810 */ /* 0x000fe40007f9e0ff */
[----:B------:R-:W-:Y:S02]  /*0f80*/  @!P1 IADD3.X R69, PT, PT, RZ, R3, RZ, P2, !PT ;  /* 0x00000003ff459210 */ /* 0x000fe400017fe4ff */
[----:B------:R-:W-:Y:S02]  /*0f90*/  IADD3 R54, P2, PT, R6, 0x2000, RZ ;  /* 0x0000200006367810 */ /* 0x000fe40007f5e0ff */
[----:B------:R-:W-:Y:S02]  /*0fa0*/  IADD3.X R87, PT, PT, RZ, R5, RZ, P4, !PT ;  /* 0x00000005ff577210 */ /* 0x000fe400027fe4ff */
[----:B------:R-:W-:-:S02]  /*0fb0*/  IADD3 R88, P4, PT, R4, 0x3000, RZ ;  /* 0x0000300004587810 */ /* 0x000fc40007f9e0ff */
[----:B------:R-:W-:Y:S02]  /*0fc0*/  IADD3.X R55, PT, PT, RZ, R7, RZ, P2, !PT ;  /* 0x00000007ff377210 */ /* 0x000fe400017fe4ff */
[----:B------:R-:W-:Y:S02]  /*0fd0*/  IADD3 R52, P2, PT, R6, 0x42000, RZ ;  /* 0x0004200006347810 */ /* 0x000fe40007f5e0ff */
[----:B------:R-:W-:Y:S02]  /*0fe0*/  IADD3.X R89, PT, PT, RZ, R5, RZ, P4, !PT ;  /* 0x00000005ff597210 */ /* 0x000fe400027fe4ff */
        /* <DEDUP_REMOVED lines=28> */
[C---:B------:R-:W-:Y:S02]  /*11b0*/  IADD3 R118, P4, PT, R2.reuse, 0xc00, RZ ;  /* 0x00000c0002767810 */ /* 0x040fe40007f9e0ff */
[----:B------:R-:W-:Y:S02]  /*11c0*/  IADD3.X R39, PT, PT, RZ, R7, RZ, P2, !PT ;  /* 0x00000007ff277210 */ /* 0x000fe400017fe4ff */
[----:B------:R-:W-:Y:S02]  /*11d0*/  @!P1 MOV R100, R100 ;  /* 0x0000006400649202 */ /* 0x000fe40000000f00 */
[----:B------:R-:W-:Y:S02]  /*11e0*/  IADD3 R114, P2, PT, R2, 0xa00, RZ ;  /* 0x00000a0002727810 */ /* 0x000fe40007f5e0ff */
[----:B------:R-:W-:-:S02]  /*11f0*/  MOV R101, R56 ;  /* 0x0000003800657202 */ /* 0x000fc40000000f00 */
[-C--:B------:R-:W-:Y:S02]  /*1200*/  IADD3.X R119, PT, PT, RZ, R3.reuse, RZ, P4, !PT ;  /* 0x00000003ff777210 */ /* 0x080fe400027fe4ff */
[----:B------:R-:W-:Y:S02]  /*1210*/  @!P1 IADD3 R56, P4, PT, R2, 0xd00, RZ ;  /* 0x00000d0002389810 */ /* 0x000fe40007f9e0ff */
[-C--:B------:R-:W-:Y:S02]  /*1220*/  IADD3.X R115, PT, PT, RZ, R3.reuse, RZ, P2, !PT ;  /* 0x00000003ff737210 */ /* 0x080fe400017fe4ff */
[----:B------:R-:W-:Y:S02]  /*1230*/  ISETP.NE.U32.AND P2, PT, R70, RZ, PT ;  /* 0x000000ff4600720c */ /* 0x000fe40003f45070 */
[----:B------:R-:W-:Y:S02]  /*1240*/  @!P1 IADD3.X R57, PT, PT, RZ, R3, RZ, P4, !PT ;  /* 0x00000003ff399210 */ /* 0x000fe400027fe4ff */
[----:B------:R-:W-:-:S02]  /*1250*/  IADD3 R70, P4, PT, R4, 0x4800, RZ ;  /* 0x0000480004467810 */ /* 0x000fc40007f9e0ff */
[----:B------:R-:W-:Y:S02]  /*1260*/  MOV R109, R60 ;  /* 0x0000003c006d7202 */ /* 0x000fe40000000f00 */
[----:B------:R-:W-:Y:S02]  /*1270*/  IADD3.X R71, PT, PT, RZ, R5, RZ, P4, !PT ;  /* 0x00000005ff477210 */ /* 0x000fe400027fe4ff */
[----:B------:R-:W-:Y:S02]  /*1280*/  IADD3 R60, P4, PT, R6, 0x4000, RZ ;  /* 0x00004000063c7810 */ /* 0x000fe40007f9e0ff */
[----:B------:R-:W-:Y:S02]  /*1290*/  MOV R104, R64 ;  /* 0x0000004000687202 */ /* 0x000fe40000000f00 */
[----:B------:R-:W-:Y:S02]  /*12a0*/  IADD3.X R61, PT, PT, RZ, R7, RZ, P4, !PT ;  /* 0x00000007ff3d7210 */ /* 0x000fe400027fe4ff */
[----:B------:R-:W-:-:S02]  /*12b0*/  IADD3 R64, P4, PT, R4, 0x4c00, RZ ;  /* 0x00004c0004407810 */ /* 0x000fc40007f9e0ff */
[----:B------:R-:W-:Y:S02]  /*12c0*/  @!P1 MOV R108, R68 ;  /* 0x00000044006c9202 */ /* 0x000fe40000000f00 */
[----:B------:R-:W-:Y:S02]  /*12d0*/  IADD3.X R65, PT, PT, RZ, R5, RZ, P4, !PT ;  /* 0x00000005ff417210 */ /* 0x000fe400027fe4ff */
[----:B------:R-:W-:Y:S02]  /*12e0*/  IADD3 R68, P4, PT, R4, 0x5000, RZ ;  /* 0x0000500004447810 */ /* 0x000fe40007f9e0ff */
[----:B------:R-:W-:Y:S02]  /*12f0*/  MOV R117, R116 ;  /* 0x0000007400757202 */ /* 0x000fe40000000f00 */
[----:B------:R-:W-:Y:S02]  /*1300*/  @!P1 MOV R116, R56 ;  /* 0x0000003800749202 */ /* 0x000fe40000000f00 */
[----:B------:R-:W-:-:S02]  /*1310*/  IADD3.X R69, PT, PT, RZ, R5, RZ, P4, !PT ;  /* 0x00000005ff457210 */ /* 0x000fc400027fe4ff */
[----:B------:R-:W-:Y:S02]  /*1320*/  IADD3 R56, P4, PT, R6, 0x84000, RZ ;  /* 0x0008400006387810 */ /* 0x000fe40007f9e0ff */
[----:B------:R-:W-:Y:S02]  /*1330*/  MOV R113, R112 ;  /* 0x0000007000717202 */ /* 0x000fe40000000f00 */
[----:B------:R-:W-:Y:S02]  /*1340*/  MOV R112, R118 ;  /* 0x0000007600707202 */ /* 0x000fe40000000f00 */
[----:B------:R-:W-:Y:S02]  /*1350*/  MOV R119, R78 ;  /* 0x0000004e00777202 */ /* 0x000fe40000000f00 */
[----:B------:R-:W-:Y:S02]  /*1360*/  IADD3.X R57, PT, PT, RZ, R7, RZ, P4, !PT ;  /* 0x00000007ff397210 */ /* 0x000fe400027fe4ff */
[----:B------:R-:W-:-:S02]  /*1370*/  IADD3 R78, P4, PT, R4, 0x5400, RZ ;  /* 0x00005400044e7810 */ /* 0x000fc40007f9e0ff */
[----:B------:R-:W-:Y:S02]  /*1380*/  MOV R115, R114 ;  /* 0x0000007200737202 */ /* 0x000fe40000000f00 */
[----:B------:R-:W-:Y:S02]  /*1390*/  SEL R114, R121, RZ, !P3 ;  /* 0x000000ff79727207 */ /* 0x000fe40005800000 */
[----:B------:R-:W-:Y:S02]  /*13a0*/  MOV R121, R74 ;  /* 0x0000004a00797202 */ /* 0x000fe40000000f00 */
[----:B------:R-:W-:Y:S02]  /*13b0*/  IADD3.X R79, PT, PT, RZ, R5, RZ, P4, !PT ;  /* 0x00000005ff4f7210 */ /* 0x000fe400027fe4ff */
[----:B------:R-:W-:Y:S02]  /*13c0*/  IADD3 R74, P4, PT, R6, 0xc4000, RZ ;  /* 0x000c4000064a7810 */ /* 0x000fe40007f9e0ff */
[----:B------:R-:W-:-:S02]  /*13d0*/  MOV R123, R94 ;  /* 0x0000005e007b7202 */ /* 0x000fc40000000f00 */
[----:B------:R-:W-:Y:S02]  /*13e0*/  IADD3.X R75, PT, PT, RZ, R7, RZ, P4, !PT ;  /* 0x00000007ff4b7210 */ /* 0x000fe400027fe4ff */
[----:B------:R-:W-:Y:S02]  /*13f0*/  IADD3 R94, P4, PT, R4, 0x5800, RZ ;  /* 0x00005800045e7810 */ /* 0x000fe40007f9e0ff */
        /* <DEDUP_REMOVED lines=19> */
[----:B------:R-:W-:Y:S02]  /*1530*/  IADD3 R58, P3, PT, R6, 0x44000, RZ ;  /* 0x00044000063a7810 */ /* 0x000fe40007f7e0ff */
[----:B------:R-:W-:Y:S02]  /*1540*/  MOV R143, R64 ;  /* 0x00000040008f7202 */ /* 0x000fe40000000f00 */
[----:B------:R-:W-:-:S02]  /*1550*/  IADD3.X R63, PT, PT, RZ, R5, RZ, P4, !PT ;  /* 0x00000005ff3f7210 */ /* 0x000fc400027fe4ff */
[----:B------:R-:W-:Y:S02]  /*1560*/  IADD3 R64, P4, PT, R6, 0x1c4000, RZ ;  /* 0x001c400006407810 */ /* 0x000fe40007f9e0ff */
[----:B------:R-:W-:Y:S02]  /*1570*/  IADD3.X R59, PT, PT, RZ, R7, RZ, P3, !PT ;  /* 0x00000007ff3b7210 */ /* 0x000fe40001ffe4ff */
[----:B------:R-:W-:Y:S02]  /*1580*/  ISETP.NE.U32.AND P3, PT, R120, RZ, PT ;  /* 0x000000ff7800720c */ /* 0x000fe40003f65070 */
[----:B------:R-:W-:Y:S02]  /*1590*/  MOV R141, R70 ;  /* 0x00000046008d7202 */ /* 0x000fe40000000f00 */
[----:B------:R-:W-:Y:S02]  /*15a0*/  IADD3.X R65, PT, PT, RZ, R7, RZ, P4, !PT ;  /* 0x00000007ff417210 */ /* 0x000fe400027fe4ff */
[----:B------:R-:W-:-:S02]  /*15b0*/  IADD3 R70, P4, PT, R4, 0x6800, RZ ;  /* 0x0000680004467810 */ /* 0x000fc40007f9e0ff */
[----:B------:R-:W-:Y:S02]  /*15c0*/  MOV R151, R62 ;  /* 0x0000003e00977202 */ /* 0x000fe40000000f00 */
[----:B------:R-:W-:Y:S02]  /*15d0*/  @!P1 IADD3 R63, PT, PT, R102, -0xa00, RZ ;  /* 0xfffff600663f9810 */ /* 0x000fe40007ffe0ff */
[----:B------:R-:W-:Y:S02]  /*15e0*/  MOV R145, R68 ;  /* 0x0000004400917202 */ /* 0x000fe40000000f00 */
[----:B------:R-:W-:Y:S01]  /*15f0*/  IADD3.X R71, PT, PT, RZ, R5, RZ, P4, !PT ;  /* 0x00000005ff477210 */ /* 0x000fe200027fe4ff */
[----:B------:R-:W-:Y:S01]  /*1600*/  @!P1 IMAD.WIDE.U32 R62, R63, 0x4, R28 ;  /* 0x000000043f3e9825 */ /* 0x000fe200078e001c */
[----:B------:R-:W-:Y:S02]  /*1610*/  IADD3 R68, P4, PT, R6, 0x204000, RZ ;  /* 0x0020400006447810 */ /* 0x000fe40007f9e0ff */
[----:B------:R-:W-:-:S02]  /*1620*/  MOV R133, R82 ;  /* 0x0000005200857202 */ /* 0x000fc40000000f00 */
[----:B------:R-:W-:Y:S01]  /*1630*/  MOV R83, R4 ;  /* 0x0000000400537202 */ /* 0x000fe20000000f00 */
[----:B------:R-:W-:Y:S01]  /*1640*/  @!P1 LDGSTS.E [R100], desc[UR4][R62.64], P3 ;  /* 0x000000003e649fae */ /* 0x000fe200099a1004 */
[----:B------:R-:W-:Y:S02]  /*1650*/  MOV R111, R110 ;  /* 0x0000006e006f7202 */ /* 0x000fe40000000f00 */
[----:B------:R-:W-:Y:S01]  /*1660*/  IADD3.X R69, PT, PT, RZ, R7, RZ, P4, !PT ;  /* 0x00000007ff457210 */ /* 0x000fe200027fe4ff */
[----:B------:R-:W-:Y:S01]  /*1670*/  LDGSTS.E.BYPASS.128 [R83], desc[UR4][R6.64] ;  /* 0x0000000006537fae */ /* 0x000fe2000b981804 */
[----:B------:R-:W-:Y:S02]  /*1680*/  MOV R107, R106 ;  /* 0x0000006a006b7202 */ /* 0x000fe40000000f00 */
[----:B------:R-:W-:Y:S01]  /*1690*/  ISETP.NE.U32.AND P4, PT, R103, RZ, PT ;  /* 0x000000ff6700720c */ /* 0x000fe20003f85070 */
[----:B------:R1:W-:Y:S01]  /*16a0*/  LDGSTS.E.BYPASS.128 [R111], desc[UR4][R18.64] ;  /* 0x00000000126f7fae */ /* 0x0003e2000b981804 */
[----:B------:R-:W-:-:S02]  /*16b0*/  MOV R99, R98 ;  /* 0x0000006200637202 */ /* 0x000fc40000000f00 */
[----:B------:R-:W-:Y:S01]  /*16c0*/  ISETP.NE.U32.AND P5, PT, R114, RZ, PT ;  /* 0x000000ff7200720c */ /* 0x000fe20003fa5070 */
[----:B------:R2:W-:Y:S01]  /*16d0*/  LDGSTS.E.BYPASS.128 [R119], desc[UR4][R8.64] ;  /* 0x0000000008777fae */ /* 0x0005e2000b981804 */
[----:B------:R-:W-:Y:S02]  /*16e0*/  MOV R97, R96 ;  /* 0x0000006000617202 */ /* 0x000fe40000000f00 */
[----:B------:R-:W-:Y:S01]  /*16f0*/  MOV R147, R78 ;  /* 0x0000004e00937202 */ /* 0x000fe20000000f00 */
[----:B------:R-:W-:Y:S01]  /*1700*/  LDGSTS.E.BYPASS.128 [R107], desc[UR4][R16.64] ;  /* 0x00000000106b7fae */ /* 0x000fe2000b981804 */
[----:B------:R-:W-:Y:S02]  /*1710*/  MOV R153, R70 ;  /* 0x0000004600997202 */ /* 0x000fe40000000f00 */
[----:B------:R-:W-:Y:S01]  /*1720*/  IADD3 R79, PT, PT, R76, -0xef8, RZ ;  /* 0xfffff1084c4f7810 */ /* 0x000fe20007ffe0ff */
[----:B------:R-:W-:Y:S01]  /*1730*/  LDGSTS.E.BYPASS.128 [R121], desc[UR4][R22.64] ;  /* 0x0000000016797fae */ /* 0x000fe2000b981804 */
[----:B------:R-:W-:Y:S01]  /*1740*/  @!P1 IADD3 R71, PT, PT, R102, -0x9f8, RZ ;  /* 0xfffff60866479810 */ /* 0x000fe20007ffe0ff */
[----:B-1----:R-:W-:Y:S01]  /*1750*/  HFMA2 R18, -RZ, RZ, 0, 0 ;  /* 0x00000000ff127431 */ /* 0x002fe200000001ff */
[----:B------:R-:W-:Y:S01]  /*1760*/  MOV R93, R92 ;  /* 0x0000005c005d7202 */ /* 0x000fe20000000f00 */
[----:B------:R-:W-:Y:S01]  /*1770*/  LDGSTS.E.BYPASS.128 [R99], desc[UR4][R26.64] ;  /* 0x000000001a637fae */ /* 0x000fe2000b981804 */
[--C-:B------:R-:W-:Y:S01]  /*1780*/  IMAD.WIDE.U32 R78, R79, 0x4, R28.reuse ;  /* 0x000000044f4e7825 */ /* 0x100fe200078e001c */
[----:B------:R-:W-:Y:S01]  /*1790*/  MOV R89, R88 ;  /* 0x0000005800597202 */ /* 0x000fe20000000f00 */
[----:B--2---:R-:W1:Y:S01]  /*17a0*/  LDC.64 R8, c[0x0][0x380] ;  /* 0x0000e000ff087b82 */ /* 0x004e620000000a00 */
[----:B------:R-:W-:Y:S01]  /*17b0*/  LDGSTS.E.BYPASS.128 [R123], desc[UR4][R30.64] ;  /* 0x000000001e7b7fae */ /* 0x000fe2000b981804 */
[----:B------:R-:W-:Y:S01]  /*17c0*/  @!P1 IMAD.WIDE.U32 R70, R71, 0x4, R28 ;  /* 0x0000000447469825 */ /* 0x000fe200078e001c */
[----:B------:R-:W-:-:S02]  /*17d0*/  MOV R137, R72 ;  /* 0x0000004800897202 */ /* 0x000fc40000000f00 */
[----:B------:R-:W-:Y:S01]  /*17e0*/  LDGSTS.E.BYPASS.128 [R97], desc[UR4][R24.64] ;  /* 0x0000000018617fae */ /* 0x000fe2000b981804 */
[----:B------:R-:W-:Y:S02]  /*17f0*/  MOV R149, R80 ;  /* 0x0000005000957202 */ /* 0x000fe40000000f00 */
[----:B------:R-:W-:Y:S01]  /*1800*/  @!P1 IADD3 R73, PT, PT, R102, -0x9f0, RZ ;  /* 0xfffff61066499810 */ /* 0x000fe20007ffe0ff */
[----:B------:R2:W-:Y:S01]  /*1810*/  LDGSTS.E.BYPASS.128 [R125], desc[UR4][R32.64] ;  /* 0x00000000207d7fae */ /* 0x0005e2000b981804 */
[----:B------:R-:W-:Y:S02]  /*1820*/  IADD3 R81, PT, PT, R76, -0xef0, RZ ;  /* 0xfffff1104c517810 */ /* 0x000fe40007ffe0ff */
[----:B------:R-:W-:Y:S01]  /*1830*/  MOV R95, R94 ;  /* 0x0000005e005f7202 */ /* 0x000fe20000000f00 */
[----:B------:R-:W0:Y:S01]  /*1840*/  LDGDEPBAR ;  /* 0x00000000000079af */ /* 0x000e220000000000 */
[----:B------:R-:W-:Y:S01]  /*1850*/  @!P1 IMAD.WIDE.U32 R72, R73, 0x4, R28 ;  /* 0x0000000449489825 */ /* 0x000fe200078e001c */
[----:B------:R-:W-:-:S02]  /*1860*/  MOV R91, R90 ;  /* 0x0000005a005b7202 */ /* 0x000fc40000000f00 */
[----:B------:R-:W-:Y:S01]  /*1870*/  LDGSTS.E [R101], desc[UR4][R34.64+0x420], P2 ;  /* 0x0000042022657fae */ /* 0x000fe200091a1004 */
[----:B------:R-:W-:Y:S01]  /*1880*/  IMAD.WIDE.U32 R28, R81, 0x4, R28 ;  /* 0x00000004511c7825 */ /* 0x000fe200078e001c */
[----:B------:R-:W-:Y:S02]  /*1890*/  MOV R63, RZ ;  /* 0x000000ff003f7202 */ /* 0x000fe40000000f00 */
[----:B------:R-:W-:Y:S01]  /*18a0*/  LDGSTS.E [R105], desc[UR4][R36.64+0x420], P4 ;  /* 0x0000042024697fae */ /* 0x000fe2000a1a1004 */
[----:B--2---:R-:W-:Y:S02]  /*18b0*/  MOV R33, RZ ;  /* 0x000000ff00217202 */ /* 0x004fe40000000f00 */
[----:B------:R-:W-:Y:S01]  /*18c0*/  IADD3 R23, PT, PT, R77, -0xee8, RZ ;  /* 0xfffff1184d177810 */ /* 0x000fe20007ffe0ff */
[----:B------:R-:W-:Y:S01]  /*18d0*/  LDGSTS.E [R109], desc[UR4][R20.64+0x420], P0 ;  /* 0x00000420146d7fae */ /* 0x000fe200081a1004 */
[----:B------:R-:W-:-:S03]  /*18e0*/  IADD3 R25, PT, PT, R76, -0xee8, RZ ;  /* 0xfffff1184c197810 */ /* 0x000fc60007ffe0ff */
[----:B------:R-:W-:Y:S04]  /*18f0*/  LDGSTS.E [R104], desc[UR4][R78.64], P5 ;  /* 0x000000004e687fae */ /* 0x000fe8000a9a1004 */
[----:B------:R-:W-:Y:S04]  /*1900*/  @!P1 LDGSTS.E [R108], desc[UR4][R70.64], P3 ;  /* 0x00000000466c9fae */ /* 0x000fe800099a1004 */
[----:B------:R-:W-:Y:S04]  /*1910*/  LDGSTS.E.BYPASS.128 [R127], desc[UR4][R54.64] ;  /* 0x00000000367f7fae */ /* 0x000fe8000b981804 */
[----:B------:R-:W-:Y:S04]  /*1920*/  LDGSTS.E.BYPASS.128 [R93], desc[UR4][R52.64] ;  /* 0x00000000345d7fae */ /* 0x000fe8000b981804 */
[----:B------:R-:W-:Y:S04]  /*1930*/  LDGSTS.E.BYPASS.128 [R129], desc[UR4][R50.64] ;  /* 0x0000000032817fae */ /* 0x000fe8000b981804 */
[----:B------:R-:W-:Y:S04]  /*1940*/  LDGSTS.E.BYPASS.128 [R89], desc[UR4][R48.64] ;  /* 0x0000000030597fae */ /* 0x000fe8000b981804 */
[----:B------:R-:W-:Y:S04]  /*1950*/  LDGSTS.E.BYPASS.128 [R131], desc[UR4][R46.64] ;  /* 0x000000002e837fae */ /* 0x000fe8000b981804 */
[----:B------:R-:W-:Y:S04]  /*1960*/  LDGSTS.E.BYPASS.128 [R133], desc[UR4][R44.64] ;  /* 0x000000002c857fae */ /* 0x000fe8000b981804 */
[----:B------:R-:W-:Y:S04]  /*1970*/  LDGSTS.E.BYPASS.128 [R135], desc[UR4][R42.64] ;  /* 0x000000002a877fae */ /* 0x000fe8000b981804 */
[----:B------:R-:W-:Y:S04]  /*1980*/  LDGSTS.E.BYPASS.128 [R137], desc[UR4][R40.64] ;  /* 0x0000000028897fae */ /* 0x000fe8000b981804 */
[----:B------:R2:W-:Y:S04]  /*1990*/  LDGSTS.E.BYPASS.128 [R139], desc[UR4][R38.64] ;  /* 0x00000000268b7fae */ /* 0x0005e8000b981804 */
[----:B------:R-:W0:Y:S04]  /*19a0*/  LDGDEPBAR ;  /* 0x00000000000079af */ /* 0x000e280000000000 */
[----:B------:R-:W-:Y:S04]  /*19b0*/  LDGSTS.E [R113], desc[UR4][R34.64+0x440], P2 ;  /* 0x0000044022717fae */ /* 0x000fe800091a1004 */
[----:B------:R3:W-:Y:S01]  /*19c0*/  LDGSTS.E [R115], desc[UR4][R36.64+0x440], P4 ;  /* 0x0000044024737fae */ /* 0x0007e2000a1a1004 */
[----:B--2---:R-:W-:-:S03]  /*19d0*/  HFMA2 R39, -RZ, RZ, 0, 0 ;  /* 0x00000000ff277431 */ /* 0x004fc600000001ff */
[----:B------:R2:W-:Y:S04]  /*19e0*/  LDGSTS.E [R117], desc[UR4][R20.64+0x440], P0 ;  /* 0x0000044014757fae */ /* 0x0005e800081a1004 */
[----:B------:R-:W-:Y:S04]  /*19f0*/  LDGSTS.E [R112], desc[UR4][R28.64], P5 ;  /* 0x000000001c707fae */ /* 0x000fe8000a9a1004 */
[----:B------:R-:W-:Y:S01]  /*1a00*/  @!P1 LDGSTS.E [R116], desc[UR4][R72.64], P3 ;  /* 0x0000000048749fae */ /* 0x000fe200099a1004 */
[----:B---3--:R-:W-:-:S03]  /*1a10*/  MOV R37, RZ ;  /* 0x000000ff00257202 */ /* 0x008fc60000000f00 */
[----:B------:R-:W-:Y:S01]  /*1a20*/  LDGSTS.E.BYPASS.128 [R141], desc[UR4][R60.64] ;  /* 0x000000003c8d7fae */ /* 0x000fe2000b981804 */
[----:B--2---:R-:W-:Y:S02]  /*1a30*/  SHF.R.U32.HI R20, RZ, 0x5, R0 ;  /* 0x00000005ff147819 */ /* 0x004fe40000011600 */
[----:B------:R-:W-:Y:S01]  /*1a40*/  IADD3 R21, PT, PT, R102, -0x9e8, RZ ;  /* 0xfffff61866157810 */ /* 0x000fe20007ffe0ff */
[----:B------:R2:W-:Y:S04]  /*1a50*/  LDGSTS.E.BYPASS.128 [R143], desc[UR4][R58.64] ;  /* 0x000000003a8f7fae */ /* 0x0005e8000b981804 */
[----:B------:R3:W-:Y:S04]  /*1a60*/  LDGSTS.E.BYPASS.128 [R145], desc[UR4][R56.64] ;  /* 0x0000000038917fae */ /* 0x0007e8000b981804 */
[----:B------:R-:W-:Y:S04]  /*1a70*/  LDGSTS.E.BYPASS.128 [R147], desc[UR4][R74.64] ;  /* 0x000000004a937fae */ /* 0x000fe8000b981804 */
[----:B------:R-:W-:Y:S01]  /*1a80*/  LDGSTS.E.BYPASS.128 [R95], desc[UR4][R84.64] ;  /* 0x00000000545f7fae */ /* 0x000fe2000b981804 */
[----:B--2---:R-:W-:-:S03]  /*1a90*/  HFMA2 R59, -RZ, RZ, 0, 0 ;  /* 0x00000000ff3b7431 */ /* 0x004fc600000001ff */
[----:B------:R-:W-:Y:S01]  /*1aa0*/  LDGSTS.E.BYPASS.128 [R91], desc[UR4][R86.64] ;  /* 0x00000000565b7fae */ /* 0x000fe2000b981804 */
[----:B---3--:R-:W-:-:S03]  /*1ab0*/  HFMA2 R57, -RZ, RZ, 0, 0 ;  /* 0x00000000ff397431 */ /* 0x008fc600000001ff */
[----:B------:R2:W-:Y:S04]  /*1ac0*/  LDGSTS.E.BYPASS.128 [R149], desc[UR4][R66.64] ;  /* 0x0000000042957fae */ /* 0x0005e8000b981804 */
[----:B------:R3:W-:Y:S04]  /*1ad0*/  LDGSTS.E.BYPASS.128 [R151], desc[UR4][R64.64] ;  /* 0x0000000040977fae */ /* 0x0007e8000b981804 */
[----:B------:R3:W-:Y:S04]  /*1ae0*/  LDGSTS.E.BYPASS.128 [R153], desc[UR4][R68.64] ;  /* 0x0000000044997fae */ /* 0x0007e8000b981804 */
[----:B------:R-:W0:Y:S01]  /*1af0*/  LDGDEPBAR ;  /* 0x00000000000079af */ /* 0x000e220000000000 */
[----:B-12---:R-:W-:-:S07]  /*1b00*/  MOV R67, RZ ;  /* 0x000000ff00437202 */ /* 0x006fce0000000f00 */
.L_x_4:
[C---:B------:R-:W-:Y:S01]  /*1b10*/  SHF.L.U32 R47, R18.reuse, 0xb, RZ ;  /* 0x0000000b122f7819 */ /* 0x040fe200000006ff */
[----:B------:R-:W-:Y:S01]  /*1b20*/  BAR.SYNC.DEFER_BLOCKING 0x0 ;  /* 0x0000000000007b1d */ /* 0x000fe20000010000 */
[----:B------:R-:W-:Y:S02]  /*1b30*/  IADD3 R19, PT, PT, R18, -0x1, RZ ;  /* 0xffffffff12137810 */ /* 0x000fe40007ffe0ff */
[----:B------:R-:W-:Y:S01]  /*1b40*/  P2R R24, PR, RZ, 0x8 ;  /* 0x00000008ff187803 */ /* 0x000fe20000000000 */
[----:B------:R-:W-:Y:S01]  /*1b50*/  IMAD.WIDE R46, R47, 0x4, R6 ;  /* 0x000000042f2e7825 */ /* 0x000fe200078e0206 */
[----:B------:R-:W-:Y:S02]  /*1b60*/  LOP3.LUT R19, R19, 0x3, RZ, 0xc0, !PT ;  /* 0x0000000313137812 */ /* 0x000fe400078ec0ff */
[----:B------:R-:W-:Y:S02]  /*1b70*/  ISETP.GT.U32.AND P3, PT, R0, 0x7, PT ;  /* 0x000000070000780c */ /* 0x000fe40003f64070 */
[----:B------:R-:W-:Y:S01]  /*1b80*/  IADD3 R44, P6, PT, R46, 0x6000, RZ ;  /* 0x000060002e2c7810 */ /* 0x000fe20007fde0ff */
[C---:B------:R-:W-:Y:S01]  /*1b90*/  IMAD R49, R19.reuse, 0x120, RZ ;  /* 0x0000012013317824 */ /* 0x040fe200078e02ff */
[----:B------:R-:W-:Y:S01]  /*1ba0*/  IADD3 R22, PT, PT, R10, 0xe00, RZ ;  /* 0x00000e000a167810 */ /* 0x000fe20007ffe0ff */
[----:B------:R-:W-:Y:S01]  /*1bb0*/  IMAD R51, R19, 0x900, RZ ;  /* 0x0000090013337824 */ /* 0x000fe200078e02ff */
[----:B------:R-:W-:Y:S01]  /*1bc0*/  IADD3.X R45, PT, PT, RZ, R47, RZ, P6, !PT ;  /* 0x0000002fff2d7210 */ /* 0x000fe200037fe4ff */
[----:B------:R-:W-:Y:S01]  /*1bd0*/  IMAD.WIDE.U32 R48, R49, 0x4, R2 ;  /* 0x0000000431307825 */ /* 0x000fe200078e0002 */
[----:B------:R-:W-:-:S02]  /*1be0*/  IADD3 R42, P6, PT, R46, 0x46000, RZ ;  /* 0x000460002e2a7810 */ /* 0x000fc40007fde0ff */
[----:B------:R-:W-:Y:S01]  /*1bf0*/  LEA.HI R85, R0, 0x8, RZ, 0x1d ;  /* 0x0000000800557811 */ /* 0x000fe200078fe8ff */
[----:B------:R-:W-:Y:S01]  /*1c00*/  IMAD.WIDE.U32 R50, R51, 0x4, R4 ;  /* 0x0000000433327825 */ /* 0x000fe200078e0004 */
[-C--:B------:R-:W-:Y:S02]  /*1c10*/  IADD3.X R43, PT, PT, RZ, R47.reuse, RZ, P6, !PT ;  /* 0x0000002fff2b7210 */ /* 0x080fe400037fe4ff */
[----:B------:R-:W-:Y:S02]  /*1c20*/  IADD3 R40, P6, PT, R46, 0x86000, RZ ;  /* 0x000860002e287810 */ /* 0x000fe40007fde0ff */
[----:B------:R-:W-:Y:S02]  /*1c30*/  @!P3 IADD3 R22, PT, PT, R10, RZ, RZ ;  /* 0x000000ff0a16b210 */ /* 0x000fe40007ffe0ff */
[----:B------:R-:W-:Y:S02]  /*1c40*/  IADD3.X R41, PT, PT, RZ, R47, RZ, P6, !PT ;  /* 0x0000002fff297210 */ /* 0x000fe400037fe4ff */
[----:B------:R-:W-:-:S02]  /*1c50*/  IADD3 R34, P6, PT, R46, 0xc6000, RZ ;  /* 0x000c60002e227810 */ /* 0x000fc40007fde0ff */
[----:B------:R-:W-:Y:S02]  /*1c60*/  IADD3 R22, PT, PT, R11, R22, RZ ;  /* 0x000000160b167210 */ /* 0x000fe40007ffe0ff */
[----:B------:R-:W-:Y:S02]  /*1c70*/  IADD3.X R35, PT, PT, RZ, R47, RZ, P6, !PT ;  /* 0x0000002fff237210 */ /* 0x000fe400037fe4ff */
[----:B------:R-:W-:Y:S02]  /*1c80*/  IADD3 R26, P6, PT, R46, 0x106000, RZ ;  /* 0x001060002e1a7810 */ /* 0x000fe40007fde0ff */
[----:B------:R-:W-:Y:S02]  /*1c90*/  LEA R19, R18, R13, 0x3 ;  /* 0x0000000d12137211 */ /* 0x000fe400078e18ff */
[----:B------:R-:W-:Y:S02]  /*1ca0*/  IADD3.X R27, PT, PT, RZ, R47, RZ, P6, !PT ;  /* 0x0000002fff1b7210 */ /* 0x000fe400037fe4ff */
[----:B------:R-:W-:-:S02]  /*1cb0*/  IADD3 R30, P6, PT, R46, 0x146000, RZ ;  /* 0x001460002e1e7810 */ /* 0x000fc40007fde0ff */
[----:B------:R-:W-:Y:S02]  /*1cc0*/  IADD3 R19, PT, PT, R19, -0xee8, RZ ;  /* 0xfffff11813137810 */ /* 0x000fe40007ffe0ff */
[----:B------:R-:W-:Y:S02]  /*1cd0*/  IADD3.X R31, PT, PT, RZ, R47, RZ, P6, !PT ;  /* 0x0000002fff1f7210 */ /* 0x000fe400037fe4ff */
[C---:B------:R-:W-:Y:S02]  /*1ce0*/  IADD3 R28, P6, PT, R46.reuse, 0x186000, RZ ;  /* 0x001860002e1c7810 */ /* 0x040fe40007fde0ff */
[----:B------:R-:W-:Y:S02]  /*1cf0*/  MOV R87, R48 ;  /* 0x0000003000577202 */ /* 0x000fe40000000f00 */
[----:B------:R-:W-:Y:S02]  /*1d00*/  IADD3.X R29, PT, PT, RZ, R47, RZ, P6, !PT ;  /* 0x0000002fff1d7210 */ /* 0x000fe400037fe4ff */
[----:B------:R-:W-:-:S02]  /*1d10*/  IADD3 R16, P6, PT, R46, 0x1c6000, RZ ;  /* 0x001c60002e107810 */ /* 0x000fc40007fde0ff */
[----:B------:R-:W-:Y:S02]  /*1d20*/  ISETP.NE.AND P3, PT, R24, RZ, PT ;  /* 0x000000ff1800720c */ /* 0x000fe40003f65270 */
[----:B------:R-:W-:Y:S02]  /*1d30*/  IADD3.X R17, PT, PT, RZ, R47, RZ, P6, !PT ;  /* 0x0000002fff117210 */ /* 0x000fe400037fe4ff */
[----:B------:R-:W-:Y:S02]  /*1d40*/  IADD3 R46, P6, PT, R46, 0x206000, RZ ;  /* 0x002060002e2e7810 */ /* 0x000fe40007fde0ff */
[----:B------:R-:W-:Y:S02]  /*1d50*/  MOV R91, R50 ;  /* 0x00000032005b7202 */ /* 0x000fe40000000f00 */
[----:B------:R-:W-:Y:S02]  /*1d60*/  IADD3.X R47, PT, PT, RZ, R47, RZ, P6, !PT ;  /* 0x0000002fff2f7210 */ /* 0x000fe400037fe4ff */
[----:B------:R-:W-:-:S02]  /*1d70*/  IADD3 R52, P6, PT, R48, 0x100, RZ ;  /* 0x0000010030347810 */ /* 0x000fc40007fde0ff */
[----:B------:R-:W-:Y:S02]  /*1d80*/  MOV R32, 0x400 ;  /* 0x0000040000207802 */ /* 0x000fe40000000f00 */
[----:B------:R-:W-:Y:S02]  /*1d90*/  IADD3.X R53, PT, PT, RZ, R49, RZ, P6, !PT ;  /* 0x00000031ff357210 */ /* 0x000fe400037fe4ff */
[----:B------:R-:W-:-:S04]  /*1da0*/  IADD3 R54, P6, PT, R48, 0x200, RZ ;  /* 0x0000020030367810 */ /* 0x000fc80007fde0ff */
[----:B------:R-:W-:Y:S02]  /*1db0*/  IADD3.X R55, PT, PT, RZ, R49, RZ, P6, !PT ;  /* 0x00000031ff377210 */ /* 0x000fe400037fe4ff */
[C---:B------:R-:W-:Y:S02]  /*1dc0*/  IADD3 R60, P6, PT, R48.reuse, 0x300, RZ ;  /* 0x00000300303c7810 */ /* 0x040fe40007fde0ff */
[----:B------:R-:W-:Y:S02]  /*1dd0*/  MOV R89, R54 ;  /* 0x0000003600597202 */ /* 0x000fe40000000f00 */
[----:B------:R-:W-:Y:S02]  /*1de0*/  IADD3.X R61, PT, PT, RZ, R49, RZ, P6, !PT ;  /* 0x00000031ff3d7210 */ /* 0x000fe400037fe4ff */
[----:B---3--:R-:W-:Y:S02]  /*1df0*/  @!P1 IADD3 R64, P6, PT, R48, 0x400, RZ ;  /* 0x0000040030409810 */ /* 0x008fe40007fde0ff */
[----:B------:R-:W-:-:S02]  /*1e00*/  @!P1 LEA R55, R18, R21, 0x3 ;  /* 0x0000001512379211 */ /* 0x000fc400078e18ff */
[----:B------:R-:W-:Y:S01]  /*1e10*/  @!P1 IADD3.X R65, PT, PT, RZ, R49, RZ, P6, !PT ;  /* 0x00000031ff419210 */ /* 0x000fe200037fe4ff */
[--C-:B------:R-:W-:Y:S01]  /*1e20*/  IMAD.WIDE R48, R19, 0x4, R8.reuse ;  /* 0x0000000413307825 */ /* 0x100fe200078e0208 */
[C---:B------:R-:W-:Y:S02]  /*1e30*/  IADD3 R68, P6, PT, R50.reuse, 0x400, RZ ;  /* 0x0000040032447810 */ /* 0x040fe40007fde0ff */
[----:B------:R-:W-:Y:S01]  /*1e40*/  MOV R19, R52 ;  /* 0x0000003400137202 */ /* 0x000fe20000000f00 */
[----:B------:R-:W-:Y:S01]  /*1e50*/  @!P1 IMAD.WIDE.U32 R54, R55, 0x4, R8 ;  /* 0x0000000437369825 */ /* 0x000fe200078e0008 */
[----:B------:R-:W-:Y:S01]  /*1e60*/  IADD3.X R69, PT, PT, RZ, R51, RZ, P6, !PT ;  /* 0x00000033ff457210 */ /* 0x000fe200037fe4ff */
[----:B------:R-:W-:Y:S01]  /*1e70*/  @!PT LDS RZ, [RZ] ;  /* 0x00000000fffff984 */ /* 0x000fe20000000800 */
[----:B------:R-:W-:Y:S01]  /*1e80*/  @!PT LDS RZ, [RZ] ;  /* 0x00000000fffff984 */ /* 0x000fe20000000800 */
[----:B------:R-:W-:Y:S01]  /*1e90*/  @!PT LDS RZ, [RZ] ;  /* 0x00000000fffff984 */ /* 0x000fe20000000800 */
[----:B------:R1:W-:Y:S01]  /*1ea0*/  LDGSTS.E [R87], desc[UR4][R48.64], P2 ;  /* 0x0000000030577fae */ /* 0x0003e200091a1004 */
[----:B------:R-:W-:Y:S02]  /*1eb0*/  IADD3 R70, P6, PT, R50, 0x800, RZ ;  /* 0x0000080032467810 */ /* 0x000fe40007fde0ff */
[----:B------:R-:W-:-:S02]  /*1ec0*/  LEA R53, R18, R25, 0x3 ;  /* 0x0000001912357211 */ /* 0x000fc400078e18ff */
[----:B------:R-:W-:Y:S02]  /*1ed0*/  IADD3.X R71, PT, PT, RZ, R51, RZ, P6, !PT ;  /* 0x00000033ff477210 */ /* 0x000fe400037fe4ff */
[C---:B------:R-:W-:Y:S01]  /*1ee0*/  IADD3 R72, P6, PT, R50.reuse, 0xc00, RZ ;  /* 0x00000c0032487810 */ /* 0x040fe20007fde0ff */
[----:B------:R-:W-:Y:S01]  /*1ef0*/  IMAD.WIDE.U32 R52, R53, 0x4, R8 ;  /* 0x0000000435347825 */ /* 0x000fe200078e0008 */
[----:B------:R-:W-:Y:S02]  /*1f00*/  MOV R61, R60 ;  /* 0x0000003c003d7202 */ /* 0x000fe40000000f00 */
[----:B------:R-:W-:Y:S02]  /*1f10*/  IADD3.X R73, PT, PT, RZ, R51, RZ, P6, !PT ;  /* 0x00000033ff497210 */ /* 0x000fe400037fe4ff */
[----:B------:R-:W-:Y:S02]  /*1f20*/  IADD3 R74, P6, PT, R50, 0x1000, RZ ;  /* 0x00001000324a7810 */ /* 0x000fe40007fde0ff */
[----:B------:R-:W-:-:S02]  /*1f30*/  @!P1 MOV R65, R64 ;  /* 0x0000004000419202 */ /* 0x000fc40000000f00 */
[----:B------:R-:W-:Y:S02]  /*1f40*/  IADD3.X R75, PT, PT, RZ, R51, RZ, P6, !PT ;  /* 0x00000033ff4b7210 */ /* 0x000fe400037fe4ff */
[C---:B------:R-:W-:Y:S02]  /*1f50*/  IADD3 R76, P6, PT, R50.reuse, 0x1400, RZ ;  /* 0x00001400324c7810 */ /* 0x040fe40007fde0ff */
[----:B------:R-:W-:Y:S02]  /*1f60*/  MOV R69, R68 ;  /* 0x0000004400457202 */ /* 0x000fe40000000f00 */
[----:B------:R-:W-:Y:S02]  /*1f70*/  IADD3.X R77, PT, PT, RZ, R51, RZ, P6, !PT ;  /* 0x00000033ff4d7210 */ /* 0x000fe400037fe4ff */
[----:B------:R-:W-:Y:S02]  /*1f80*/  IADD3 R78, P6, PT, R50, 0x1800, RZ ;  /* 0x00001800324e7810 */ /* 0x000fe40007fde0ff */
[----:B------:R-:W-:-:S02]  /*1f90*/  MOV R71, R70 ;  /* 0x0000004600477202 */ /* 0x000fc40000000f00 */
[----:B------:R-:W-:Y:S02]  /*1fa0*/  IADD3.X R79, PT, PT, RZ, R51, RZ, P6, !PT ;  /* 0x00000033ff4f7210 */ /* 0x000fe400037fe4ff */
[C---:B------:R-:W-:Y:S02]  /*1fb0*/  IADD3 R80, P6, PT, R50.reuse, 0x1c00, RZ ;  /* 0x00001c0032507810 */ /* 0x040fe40007fde0ff */
[----:B------:R-:W-:Y:S02]  /*1fc0*/  MOV R73, R72 ;  /* 0x0000004800497202 */ /* 0x000fe40000000f00 */
[----:B------:R-:W-:Y:S02]  /*1fd0*/  IADD3.X R81, PT, PT, RZ, R51, RZ, P6, !PT ;  /* 0x00000033ff517210 */ /* 0x000fe400037fe4ff */
[----:B------:R-:W-:Y:S02]  /*1fe0*/  IADD3 R82, P6, PT, R50, 0x2000, RZ ;  /* 0x0000200032527810 */ /* 0x000fe40007fde0ff */
[----:B------:R-:W-:-:S02]  /*1ff0*/  MOV R75, R74 ;  /* 0x0000004a004b7202 */ /* 0x000fc40000000f00 */
[----:B------:R-:W-:Y:S02]  /*2000*/  IADD3.X R83, PT, PT, RZ, R51, RZ, P6, !PT ;  /* 0x00000033ff537210 */ /* 0x000fe400037fe4ff */
[----:B------:R-:W-:Y:S02]  /*2010*/  ISETP.GE.U32.AND P6, PT, R0, 0x8, PT ;  /* 0x000000080000780c */ /* 0x000fe40003fc6070 */
[----:B------:R-:W-:Y:S02]  /*2020*/  LEA R51, R18, R23, 0x3 ;  /* 0x0000001712337211 */ /* 0x000fe400078e18ff */
[----:B------:R-:W-:Y:S02]  /*2030*/  MOV R77, R76 ;  /* 0x0000004c004d7202 */ /* 0x000fe40000000f00 */
[----:B------:R-:W-:Y:S01]  /*2040*/  MOV R79, R78 ;  /* 0x0000004e004f7202 */ /* 0x000fe20000000f00 */
[----:B------:R-:W-:Y:S01]  /*2050*/  IMAD.WIDE R50, R51, 0x4, R8 ;  /* 0x0000000433327825 */ /* 0x000fe200078e0208 */
[----:B------:R-:W-:-:S02]  /*2060*/  MOV R81, R80 ;  /* 0x0000005000517202 */ /* 0x000fc40000000f00 */
[----:B------:R-:W-:-:S03]  /*2070*/  MOV R83, R82 ;  /* 0x0000005200537202 */ /* 0x000fc60000000f00 */
[----:B------:R-:W-:-:S04]  /*2080*/  @P6 IADD3 R85, PT, PT, R14, -0x1, RZ ;  /* 0xffffffff0e556810 */ /* 0x000fc80007ffe0ff */
[----:B------:R-:W-:Y:S02]  /*2090*/  LEA R85, R85, R22, 0x8 ;  /* 0x0000001655557211 */ /* 0x000fe400078e40ff */
[----:B------:R-:W-:Y:S02]  /*20a0*/  LOP3.LUT R22, R0, 0x1f, RZ, 0xc0, !PT ;  /* 0x0000001f00167812 */ /* 0x000fe400078ec0ff */
[----:B------:R-:W-:-:S04]  /*20b0*/  IADD3 R85, PT, PT, R12, R85, RZ ;  /* 0x000000550c557210 */ /* 0x000fc80007ffe0ff */
[----:B------:R-:W-:-:S04]  /*20c0*/  LEA R85, R18, R85, 0x3 ;  /* 0x0000005512557211 */ /* 0x000fc800078e18ff */
[----:B-1----:R-:W-:Y:S02]  /*20d0*/  IADD3 R49, PT, PT, R85, -0xee8, RZ ;  /* 0xfffff11855317810 */ /* 0x002fe40007ffe0ff */
[----:B------:R-:W1:Y:S03]  /*20e0*/  S2R R85, SR_CgaCtaId ;  /* 0x0000000000557919 */ /* 0x000e660000008800 */
[----:B------:R-:W-:-:S05]  /*20f0*/  IMAD.WIDE R48, R49, 0x4, R8 ;  /* 0x0000000431307825 */ /* 0x000fca00078e0208 */
[----:B------:R2:W-:Y:S04]  /*2100*/  LDGSTS.E [R19], desc[UR4][R48.64], P4 ;  /* 0x0000000030137fae */ /* 0x0005e8000a1a1004 */
[----:B------:R-:W-:Y:S04]  /*2110*/  LDGSTS.E [R89], desc[UR4][R50.64], P0 ;  /* 0x0000000032597fae */ /* 0x000fe800081a1004 */
[----:B------:R-:W-:Y:S04]  /*2120*/  LDGSTS.E [R61], desc[UR4][R52.64], P5 ;  /* 0x00000000343d7fae */ /* 0x000fe8000a9a1004 */
[----:B------:R-:W-:Y:S01]  /*2130*/  @!P1 LDGSTS.E [R65], desc[UR4][R54.64], P3 ;  /* 0x0000000036419fae */ /* 0x000fe200099a1004 */
[----:B--2---:R-:W-:-:S02]  /*2140*/  LOP3.LUT R19, R18, 0x3, RZ, 0xc0, !PT ;  /* 0x0000000312137812 */ /* 0x004fc400078ec0ff */
[----:B------:R-:W-:Y:S01]  /*2150*/  IADD3 R18, PT, PT, R18, 0x1, RZ ;  /* 0x0000000112127810 */ /* 0x000fe20007ffe0ff */
[----:B------:R-:W-:Y:S01]  /*2160*/  LDGSTS.E.BYPASS.128 [R91], desc[UR4][R44.64] ;  /* 0x000000002c5b7fae */ /* 0x000fe2000b981804 */
[----:B------:R-:W-:Y:S02]  /*2170*/  LEA R24, R19, R20, 0x2 ;  /* 0x0000001413187211 */ /* 0x000fe400078e10ff */
[----:B------:R-:W-:Y:S01]  /*2180*/  ISETP.NE.AND P6, PT, R18, 0x1d, PT ;  /* 0x0000001d1200780c */ /* 0x000fe20003fc5270 */
[----:B------:R-:W-:Y:S02]  /*2190*/  LDGSTS.E.BYPASS.128 [R69], desc[UR4][R42.64] ;  /* 0x000000002a457fae */ /* 0x000fe4000b981804 */
[----:B------:R-:W-:Y:S02]  /*21a0*/  IMAD R24, R24, 0x48, RZ ;  /* 0x0000004818187824 */ /* 0x000fe400078e02ff */
[----:B------:R-:W-:Y:S04]  /*21b0*/  LDGSTS.E.BYPASS.128 [R71], desc[UR4][R40.64] ;  /* 0x0000000028477fae */ /* 0x000fe8000b981804 */
[----:B------:R2:W-:Y:S04]  /*21c0*/  LDGSTS.E.BYPASS.128 [R73], desc[UR4][R34.64] ;  /* 0x0000000022497fae */ /* 0x0005e8000b981804 */
[----:B------:R3:W-:Y:S04]  /*21d0*/  LDGSTS.E.BYPASS.128 [R75], desc[UR4][R26.64] ;  /* 0x000000001a4b7fae */ /* 0x0007e8000b981804 */
[----:B------:R-:W-:Y:S04]  /*21e0*/  LDGSTS.E.BYPASS.128 [R77], desc[UR4][R30.64] ;  /* 0x000000001e4d7fae */ /* 0x000fe8000b981804 */
[----:B------:R-:W-:Y:S01]  /*21f0*/  LDGSTS.E.BYPASS.128 [R79], desc[UR4][R28.64] ;  /* 0x000000001c4f7fae */ /* 0x000fe2000b981804 */
[----:B--2---:R-:W-:-:S03]  /*2200*/  IADD3 R34, PT, PT, R32, 0x1200, RZ ;  /* 0x0000120020227810 */ /* 0x004fc60007ffe0ff */
[----:B------:R2:W-:Y:S01]  /*2210*/  LDGSTS.E.BYPASS.128 [R81], desc[UR4][R16.64] ;  /* 0x0000000010517fae */ /* 0x0005e2000b981804 */
[----:B---3--:R-:W-:Y:S01]  /*2220*/  IMAD R26, R19, 0x900, R22 ;  /* 0x00000900131a7824 */ /* 0x008fe200078e0216 */
[C---:B-1----:R-:W-:Y:S02]  /*2230*/  LEA R27, R85.reuse, R32, 0x18 ;  /* 0x00000020551b7211 */ /* 0x042fe400078ec0ff */
[----:B------:R1:W-:Y:S01]  /*2240*/  LDGSTS.E.BYPASS.128 [R83], desc[UR4][R46.64] ;  /* 0x000000002e537fae */ /* 0x0003e2000b981804 */
[----:B------:R-:W-:-:S03]  /*2250*/  LEA R19, R85, R34, 0x18 ;  /* 0x0000002255137211 */ /* 0x000fc600078ec0ff */
[----:B------:R-:W0:Y:S01]  /*2260*/  LDGDEPBAR ;  /* 0x00000000000079af */ /* 0x000e220000000000 */
[----:B--2---:R-:W-:Y:S02]  /*2270*/  LEA R17, R24, R27, 0x2 ;  /* 0x0000001b18117211 */ /* 0x004fe400078e10ff */
[----:B------:R-:W-:Y:S01]  /*2280*/  LEA R16, R26, R19, 0x2 ;  /* 0x000000131a107211 */ /* 0x000fe200078e10ff */
[----:B------:R-:W-:-:S04]  /*2290*/  DEPBAR.LE SB0, 0x3 ;  /* 0x000080c00000791a */ /* 0x000fc80000000000 */
[----:B------:R-:W-:Y:S06]  /*22a0*/  BAR.SYNC.DEFER_BLOCKING 0x0 ;  /* 0x0000000000007b1d */ /* 0x000fec0000010000 */
[----:B------:R-:W-:Y:S04]  /*22b0*/  LDS R56, [R16] ;  /* 0x0000000010387984 */ /* 0x000fe80000000800 */
[----:B------:R-:W2:Y:S04]  /*22c0*/  LDS.128 R40, [R17] ;  /* 0x0000000011287984 */ /* 0x000ea80000000c00 */
[----:B------:R-:W3:Y:S04]  /*22d0*/  LDS R58, [R16+0x80] ;  /* 0x00008000103a7984 */ /* 0x000ee80000000800 */
[----:B------:R-:W4:Y:S04]  /*22e0*/  LDS.128 R52, [R17+0x20] ;  /* 0x0000200011347984 */ /* 0x000f280000000c00 */
[----:B------:R-:W5:Y:S04]  /*22f0*/  LDS R75, [R16+0x400] ;  /* 0x00040000104b7984 */ /* 0x000f680000000800 */
[----:B------:R-:W5:Y:S04]  /*2300*/  LDS R68, [R16+0x480] ;  /* 0x0004800010447984 */ /* 0x000f680000000800 */
[----:B------:R-:W5:Y:S04]  /*2310*/  LDS.128 R48, [R17+0x40] ;  /* 0x0000400011307984 */ /* 0x000f680000000c00 */
[----:B------:R-:W5:Y:S04]  /*2320*/  LDS R73, [R16+0x800] ;  /* 0x0008000010497984 */ /* 0x000f680000000800 */
[----:B------:R-:W5:Y:S04]  /*2330*/  LDS R66, [R16+0x880] ;  /* 0x0008800010427984 */ /* 0x000f680000000800 */
[----:B------:R-:W5:Y:S04]  /*2340*/  LDS R71, [R16+0x100] ;  /* 0x0001000010477984 */ /* 0x000f680000000800 */
[----:B-1----:R-:W1:Y:S04]  /*2350*/  LDS.128 R44, [R17+0x60] ;  /* 0x00006000112c7984 */ /* 0x002e680000000c00 */
[----:B------:R-:W1:Y:S01]  /*2360*/  LDS R64, [R16+0x180] ;  /* 0x0001800010407984 */ /* 0x000e620000000800 */
[----:B--2---:R-:W-:-:S03]  /*2370*/  FFMA R40, R40, R56, R33 ;  /* 0x0000003828287223 */ /* 0x004fc60000000021 */
[----:B------:R-:W2:Y:S01]  /*2380*/  LDS R69, [R16+0x500] ;  /* 0x0005000010457984 */ /* 0x000ea20000000800 */
[----:B---3--:R-:W-:-:S03]  /*2390*/  FFMA R41, R58, R41, R40 ;  /* 0x000000293a297223 */ /* 0x008fc60000000028 */
[----:B------:R-:W3:Y:S01]  /*23a0*/  LDS.128 R28, [R17+0x80] ;  /* 0x00008000111c7984 */ /* 0x000ee20000000c00 */
[----:B----4-:R-:W-:-:S03]  /*23b0*/  FFMA R37, R56, R52, R37 ;  /* 0x0000003438257223 */ /* 0x010fc60000000025 */
[----:B------:R-:W4:Y:S01]  /*23c0*/  LDS R24, [R16+0x580] ;  /* 0x0005800010187984 */ /* 0x000f220000000800 */
[----:B-----5:R-:W-:Y:S01]  /*23d0*/  FFMA R52, R52, R75, R41 ;  /* 0x0000004b34347223 */ /* 0x020fe20000000029 */
[-C--:B------:R-:W-:Y:S02]  /*23e0*/  FFMA R36, R58, R53.reuse, R37 ;  /* 0x000000353a247223 */ /* 0x080fe40000000025 */
[----:B------:R-:W5:Y:S01]  /*23f0*/  LDS R65, [R16+0x900] ;  /* 0x0009000010417984 */ /* 0x000f620000000800 */
[----:B------:R-:W-:-:S03]  /*2400*/  FFMA R53, R68, R53, R52 ;  /* 0x0000003544357223 */ /* 0x000fc60000000034 */
[----:B------:R-:W5:Y:S01]  /*2410*/  LDS R26, [R16+0x980] ;  /* 0x00098000101a7984 */ /* 0x000f620000000800 */
[-C--:B------:R-:W-:Y:S01]  /*2420*/  FFMA R61, R56, R48.reuse, R39 ;  /* 0x00000030383d7223 */ /* 0x080fe20000000027 */
[----:B------:R-:W-:Y:S02]  /*2430*/  FFMA R41, R75, R48, R36 ;  /* 0x000000304b297223 */ /* 0x000fe40000000024 */
[----:B------:R-:W5:Y:S01]  /*2440*/  LDS.128 R32, [R17+0xa0] ;  /* 0x0000a00011207984 */ /* 0x000f620000000c00 */
[----:B------:R-:W-:Y:S01]  /*2450*/  FFMA R53, R48, R73, R53 ;  /* 0x0000004930357223 */ /* 0x000fe20000000035 */
[-C--:B------:R-:W-:Y:S01]  /*2460*/  FFMA R52, R58, R49.reuse, R61 ;  /* 0x000000313a347223 */ /* 0x080fe2000000003d */
[-C--:B------:R-:W-:Y:S01]  /*2470*/  FFMA R48, R68, R49.reuse, R41 ;  /* 0x0000003144307223 */ /* 0x080fe20000000029 */
[----:B------:R-:W5:Y:S01]  /*2480*/  LDS.128 R36, [R17+0xc0] ;  /* 0x0000c00011247984 */ /* 0x000f620000000c00 */
[----:B------:R-:W-:-:S03]  /*2490*/  FFMA R40, R66, R49, R53 ;  /* 0x0000003142287223 */ /* 0x000fc60000000035 */
[----:B------:R-:W-:Y:S01]  /*24a0*/  LDS R79, [R16+0x200] ;  /* 0x00020000104f7984 */ /* 0x000fe20000000800 */
[----:B------:R-:W-:Y:S01]  /*24b0*/  FFMA R53, R71, R42, R40 ;  /* 0x0000002a47357223 */ /* 0x000fe20000000028 */
[-C--:B-1----:R-:W-:Y:S01]  /*24c0*/  FFMA R49, R75, R44.reuse, R52 ;  /* 0x0000002c4b317223 */ /* 0x082fe20000000034 */
[-C--:B------:R-:W-:Y:S01]  /*24d0*/  FFMA R41, R73, R44.reuse, R48 ;  /* 0x0000002c49297223 */ /* 0x080fe20000000030 */
[----:B------:R-:W-:Y:S01]  /*24e0*/  FFMA R63, R56, R44, R63 ;  /* 0x0000002c383f7223 */ /* 0x000fe2000000003f */
[----:B------:R-:W-:Y:S01]  /*24f0*/  LDS R74, [R16+0x280] ;  /* 0x00028000104a7984 */ /* 0x000fe20000000800 */
[----:B------:R-:W-:Y:S01]  /*2500*/  FFMA R44, R64, R43, R53 ;  /* 0x0000002b402c7223 */ /* 0x000fe20000000035 */
[-C--:B------:R-:W-:Y:S01]  /*2510*/  FFMA R42, R68, R45.reuse, R49 ;  /* 0x0000002d442a7223 */ /* 0x080fe20000000031 */
[-C--:B------:R-:W-:Y:S01]  /*2520*/  FFMA R40, R66, R45.reuse, R41 ;  /* 0x0000002d42287223 */ /* 0x080fe20000000029 */
[----:B------:R-:W-:Y:S01]  /*2530*/  FFMA R48, R58, R45, R63 ;  /* 0x0000002d3a307223 */ /* 0x000fe2000000003f */
[-C--:B--2---:R-:W-:Y:S01]  /*2540*/  FFMA R49, R69, R54.reuse, R44 ;  /* 0x0000003645317223 */ /* 0x084fe2000000002c */
[----:B------:R-:W1:Y:S01]  /*2550*/  LDS.128 R60, [R17+0x10] ;  /* 0x00001000113c7984 */ /* 0x000e620000000c00 */
[----:B------:R-:W-:Y:S01]  /*2560*/  FFMA R53, R71, R54, R40 ;  /* 0x0000003647357223 */ /* 0x000fe20000000028 */
[-C--:B---3--:R-:W-:Y:S01]  /*2570*/  FFMA R45, R73, R28.reuse, R42 ;  /* 0x0000001c492d7223 */ /* 0x088fe2000000002a */
[-C--:B------:R-:W-:Y:S01]  /*2580*/  FFMA R59, R56, R28.reuse, R59 ;  /* 0x0000001c383b7223 */ /* 0x080fe2000000003b */
[----:B------:R-:W2:Y:S01]  /*2590*/  LDS.128 R40, [R17+0xe0] ;  /* 0x0000e00011287984 */ /* 0x000ea20000000c00 */
[-C--:B------:R-:W-:Y:S01]  /*25a0*/  FFMA R54, R64, R55.reuse, R53 ;  /* 0x0000003740367223 */ /* 0x080fe20000000035 */
[----:B----4-:R-:W-:Y:S01]  /*25b0*/  FFMA R52, R24, R55, R49 ;  /* 0x0000003718347223 */ /* 0x010fe20000000031 */
[-C--:B------:R-:W-:Y:S01]  /*25c0*/  FFMA R44, R66, R29.reuse, R45 ;  /* 0x0000001d422c7223 */ /* 0x080fe2000000002d */
[----:B------:R-:W-:Y:S01]  /*25d0*/  FFMA R45, R75, R28, R48 ;  /* 0x0000001c4b2d7223 */ /* 0x000fe20000000030 */
[-C--:B------:R-:W-:Y:S01]  /*25e0*/  FFMA R53, R69, R50.reuse, R54 ;  /* 0x0000003245357223 */ /* 0x080fe20000000036 */
[-C--:B-----5:R-:W-:Y:S01]  /*25f0*/  FFMA R49, R65, R50.reuse, R52 ;  /* 0x0000003241317223 */ /* 0x0a0fe20000000034 */
[----:B------:R-:W-:Y:S01]  /*2600*/  FFMA R55, R71, R50, R44 ;  /* 0x0000003247377223 */ /* 0x000fe2000000002c */
[----:B------:R-:W-:Y:S01]  /*2610*/  FFMA R44, R58, R29, R59 ;  /* 0x0000001d3a2c7223 */ /* 0x000fe2000000003b */
[-C--:B------:R-:W-:Y:S01]  /*2620*/  FFMA R52, R24, R51.reuse, R53 ;  /* 0x0000003318347223 */ /* 0x080fe20000000035 */
[-C--:B------:R-:W-:Y:S01]  /*2630*/  FFMA R81, R26, R51.reuse, R49 ;  /* 0x000000331a517223 */ /* 0x080fe20000000031 */
[----:B------:R-:W-:Y:S01]  /*2640*/  FFMA R54, R64, R51, R55 ;  /* 0x0000003340367223 */ /* 0x000fe20000000037 */
[----:B------:R-:W-:Y:S01]  /*2650*/  FFMA R28, R68, R29, R45 ;  /* 0x0000001d441c7223 */ /* 0x000fe2000000002d */
[----:B------:R-:W3:Y:S01]  /*2660*/  LDS.128 R48, [R17+0x100] ;  /* 0x0001000011307984 */ /* 0x000ee20000000c00 */
[-C--:B------:R-:W-:Y:S01]  /*2670*/  FFMA R67, R56, R32.reuse, R67 ;  /* 0x0000002038437223 */ /* 0x080fe20000000043 */
[-C--:B------:R-:W-:Y:S01]  /*2680*/  FFMA R45, R75, R32.reuse, R44 ;  /* 0x000000204b2d7223 */ /* 0x080fe2000000002c */
[----:B------:R-:W-:Y:S01]  /*2690*/  FFMA R29, R73, R32, R28 ;  /* 0x00000020491d7223 */ /* 0x000fe2000000001c */
[----:B------:R-:W-:Y:S01]  /*26a0*/  LDS R77, [R16+0x600] ;  /* 0x00060000104d7984 */ /* 0x000fe20000000800 */
[-C--:B------:R-:W-:Y:S01]  /*26b0*/  FFMA R44, R58, R33.reuse, R67 ;  /* 0x000000213a2c7223 */ /* 0x080fe20000000043 */
[-C--:B------:R-:W-:Y:S01]  /*26c0*/  FFMA R32, R68, R33.reuse, R45 ;  /* 0x0000002144207223 */ /* 0x080fe2000000002d */
[----:B------:R-:W-:Y:S01]  /*26d0*/  FFMA R28, R66, R33, R29 ;  /* 0x00000021421c7223 */ /* 0x000fe2000000001d */
[-C--:B------:R-:W-:Y:S01]  /*26e0*/  FFMA R33, R69, R46.reuse, R54 ;  /* 0x0000002e45217223 */ /* 0x080fe20000000036 */
[----:B------:R-:W-:Y:S01]  /*26f0*/  FFMA R29, R65, R46, R52 ;  /* 0x0000002e411d7223 */ /* 0x000fe20000000034 */
[----:B------:R-:W-:Y:S01]  /*2700*/  FFMA R57, R56, R36, R57 ;  /* 0x0000002438397223 */ /* 0x000fe20000000039 */
[----:B------:R-:W-:Y:S01]  /*2710*/  FFMA R45, R71, R46, R28 ;  /* 0x0000002e472d7223 */ /* 0x000fe2000000001c */
[-C--:B------:R-:W-:Y:S01]  /*2720*/  FFMA R46, R24, R47.reuse, R33 ;  /* 0x0000002f182e7223 */ /* 0x080fe20000000021 */
[-C--:B------:R-:W-:Y:S01]  /*2730*/  FFMA R33, R75, R36.reuse, R44 ;  /* 0x000000244b217223 */ /* 0x080fe2000000002c */
[-C--:B------:R-:W-:Y:S01]  /*2740*/  FFMA R76, R26, R47.reuse, R29 ;  /* 0x0000002f1a4c7223 */ /* 0x080fe2000000001d */
[----:B------:R-:W-:Y:S01]  /*2750*/  FFMA R29, R73, R36, R32 ;  /* 0x00000024491d7223 */ /* 0x000fe20000000020 */
[----:B------:R-:W-:Y:S01]  /*2760*/  FFMA R52, R64, R47, R45 ;  /* 0x0000002f40347223 */ /* 0x000fe2000000002d */
[-C--:B------:R-:W-:Y:S01]  /*2770*/  FFMA R32, R68, R37.reuse, R33 ;  /* 0x0000002544207223 */ /* 0x080fe20000000021 */
[-C--:B------:R-:W-:Y:S01]  /*2780*/  FFMA R33, R65, R30.reuse, R46 ;  /* 0x0000001e41217223 */ /* 0x080fe2000000002e */
[-C--:B------:R-:W-:Y:S01]  /*2790*/  FFMA R58, R58, R37.reuse, R57 ;  /* 0x000000253a3a7223 */ /* 0x080fe20000000039 */
[----:B------:R-:W4:Y:S01]  /*27a0*/  LDS.128 R44, [R17+0x30] ;  /* 0x00003000112c7984 */ /* 0x000f220000000c00 */
[----:B------:R-:W-:Y:S01]  /*27b0*/  FFMA R28, R66, R37, R29 ;  /* 0x00000025421c7223 */ /* 0x000fe2000000001d */
[-C--:B------:R-:W-:Y:S01]  /*27c0*/  FFMA R37, R69, R30.reuse, R52 ;  /* 0x0000001e45257223 */ /* 0x080fe20000000034 */
[----:B------:R-:W-:Y:S01]  /*27d0*/  FFMA R36, R26, R31, R33 ;  /* 0x0000001f1a247223 */ /* 0x000fe20000000021 */
[----:B------:R-:W5:Y:S01]  /*27e0*/  LDS R70, [R16+0x680] ;  /* 0x0006800010467984 */ /* 0x000f620000000800 */
[----:B------:R-:W-:Y:S01]  /*27f0*/  FFMA R57, R71, R30, R28 ;  /* 0x0000001e47397223 */ /* 0x000fe2000000001c */
[----:B-1----:R-:W-:Y:S01]  /*2800*/  FFMA R81, R60, R79, R81 ;  /* 0x0000004f3c517223 */ /* 0x002fe20000000051 */
[-C--:B--2---:R-:W-:Y:S01]  /*2810*/  FFMA R75, R75, R40.reuse, R58 ;  /* 0x000000284b4b7223 */ /* 0x084fe2000000003a */
[----:B------:R-:W1:Y:S01]  /*2820*/  LDS.128 R52, [R17+0x50] ;  /* 0x0000500011347984 */ /* 0x000e620000000c00 */
[----:B------:R-:W-:Y:S01]  /*2830*/  FFMA R29, R73, R40, R32 ;  /* 0x00000028491d7223 */ /* 0x000fe20000000020 */
[----:B------:R-:W-:Y:S01]  /*2840*/  FFMA R32, R24, R31, R37 ;  /* 0x0000001f18207223 */ /* 0x000fe20000000025 */
[----:B------:R-:W-:Y:S01]  /*2850*/  FFMA R30, R68, R41, R75 ;  /* 0x00000029441e7223 */ /* 0x000fe2000000004b */
[----:B------:R-:W2:Y:S01]  /*2860*/  LDS R67, [R16+0xa00] ;  /* 0x000a000010437984 */ /* 0x000ea20000000800 */
[----:B------:R-:W-:Y:S01]  /*2870*/  FFMA R40, R64, R31, R57 ;  /* 0x0000001f40287223 */ /* 0x000fe20000000039 */
[----:B------:R-:W-:Y:S01]  /*2880*/  FFMA R28, R66, R41, R29 ;  /* 0x00000029421c7223 */ /* 0x000fe2000000001d */
[-C--:B------:R-:W-:Y:S01]  /*2890*/  FFMA R29, R65, R34.reuse, R32 ;  /* 0x00000022411d7223 */ /* 0x080fe20000000020 */
[----:B------:R-:W2:Y:S01]  /*28a0*/  LDS R68, [R16+0xa80] ;  /* 0x000a800010447984 */ /* 0x000ea20000000800 */
[-C--:B------:R-:W-:Y:S01]  /*28b0*/  FFMA R31, R69, R34.reuse, R40 ;  /* 0x00000022451f7223 */ /* 0x080fe20000000028 */
[----:B------:R-:W-:Y:S01]  /*28c0*/  FFMA R33, R71, R34, R28 ;  /* 0x0000002247217223 */ /* 0x000fe2000000001c */
[-C--:B------:R-:W-:Y:S01]  /*28d0*/  FFMA R40, R26, R35.reuse, R29 ;  /* 0x000000231a287223 */ /* 0x080fe2000000001d */
[----:B------:R-:W2:Y:S01]  /*28e0*/  LDS.128 R56, [R17+0x70] ;  /* 0x0000700011387984 */ /* 0x000ea20000000c00 */
[----:B---3--:R-:W-:Y:S01]  /*28f0*/  FFMA R73, R73, R48, R30 ;  /* 0x0000003049497223 */ /* 0x008fe2000000001e */
[-C--:B------:R-:W-:Y:S01]  /*2900*/  FFMA R32, R24, R35.reuse, R31 ;  /* 0x0000002318207223 */ /* 0x080fe2000000001f */
[----:B------:R-:W-:Y:S01]  /*2910*/  FFMA R34, R64, R35, R33 ;  /* 0x0000002340227223 */ /* 0x000fe20000000021 */
[----:B------:R-:W3:Y:S01]  /*2920*/  LDS R75, [R16+0x300] ;  /* 0x00030000104b7984 */ /* 0x000ee20000000800 */
[----:B------:R-:W-:Y:S01]  /*2930*/  FFMA R66, R66, R49, R73 ;  /* 0x0000003142427223 */ /* 0x000fe20000000049 */
[-C--:B------:R-:W-:Y:S01]  /*2940*/  FFMA R33, R65, R38.reuse, R32 ;  /* 0x0000002641217223 */ /* 0x080fe20000000020 */
[-C--:B------:R-:W-:Y:S01]  /*2950*/  FFMA R35, R69, R38.reuse, R34 ;  /* 0x0000002645237223 */ /* 0x080fe20000000022 */
[----:B------:R-:W3:Y:S01]  /*2960*/  LDS R72, [R16+0x380] ;  /* 0x0003800010487984 */ /* 0x000ee20000000800 */
[----:B------:R-:W-:Y:S01]  /*2970*/  FFMA R71, R71, R38, R66 ;  /* 0x0000002647477223 */ /* 0x000fe20000000042 */
[----:B------:R-:W-:Y:S01]  /*2980*/  FFMA R61, R74, R61, R81 ;  /* 0x0000003d4a3d7223 */ /* 0x000fe20000000051 */
[-C--:B------:R-:W-:Y:S01]  /*2990*/  FFMA R32, R24, R39.reuse, R35 ;  /* 0x0000002718207223 */ /* 0x080fe20000000023 */
[----:B------:R-:W3:Y:S01]  /*29a0*/  LDS.128 R28, [R17+0x90] ;  /* 0x00009000111c7984 */ /* 0x000ee20000000c00 */
[-C--:B------:R-:W-:Y:S01]  /*29b0*/  FFMA R64, R64, R39.reuse, R71 ;  /* 0x0000002740407223 */ /* 0x080fe20000000047 */
[----:B------:R-:W-:Y:S01]  /*29c0*/  FFMA R48, R26, R39, R33 ;  /* 0x000000271a307223 */ /* 0x000fe20000000021 */
[-C--:B------:R-:W-:Y:S01]  /*29d0*/  FFMA R37, R65, R42.reuse, R32 ;  /* 0x0000002a41257223 */ /* 0x080fe20000000020 */
[----:B------:R-:W3:Y:S01]  /*29e0*/  LDS R73, [R16+0x700] ;  /* 0x0007000010497984 */ /* 0x000ee20000000800 */
[----:B------:R-:W-:-:S03]  /*29f0*/  FFMA R69, R69, R42, R64 ;  /* 0x0000002a45457223 */ /* 0x000fc60000000040 */
[----:B------:R-:W3:Y:S01]  /*2a00*/  LDS R66, [R16+0x780] ;  /* 0x0007800010427984 */ /* 0x000ee20000000800 */
[C---:B----4-:R-:W-:Y:S01]  /*2a10*/  FFMA R39, R79.reuse, R44, R76 ;  /* 0x0000002c4f277223 */ /* 0x050fe2000000004c */
[----:B------:R-:W-:Y:S01]  /*2a20*/  FFMA R61, R44, R77, R61 ;  /* 0x0000004d2c3d7223 */ /* 0x000fe2000000003d */
[----:B------:R-:W-:Y:S01]  /*2a30*/  FFMA R38, R24, R43, R69 ;  /* 0x0000002b18267223 */ /* 0x000fe20000000045 */
[----:B------:R-:W4:Y:S01]  /*2a40*/  LDS R71, [R16+0xb00] ;  /* 0x000b000010477984 */ /* 0x000f220000000800 */
[-C--:B------:R-:W-:Y:S01]  /*2a50*/  FFMA R42, R74, R45.reuse, R39 ;  /* 0x0000002d4a2a7223 */ /* 0x080fe20000000027 */
[----:B-----5:R-:W-:Y:S01]  /*2a60*/  FFMA R61, R70, R45, R61 ;  /* 0x0000002d463d7223 */ /* 0x020fe2000000003d */
[----:B------:R-:W-:Y:S01]  /*2a70*/  FFMA R24, R26, R43, R37 ;  /* 0x0000002b1a187223 */ /* 0x000fe20000000025 */
[----:B------:R-:W5:Y:S01]  /*2a80*/  LDS R64, [R16+0xb80] ;  /* 0x000b800010407984 */ /* 0x000f620000000800 */
[-C--:B-1----:R-:W-:Y:S01]  /*2a90*/  FFMA R43, R79, R52.reuse, R36 ;  /* 0x000000344f2b7223 */ /* 0x082fe20000000024 */
[----:B------:R-:W-:Y:S01]  /*2aa0*/  FFMA R41, R77, R52, R42 ;  /* 0x000000344d297223 */ /* 0x000fe2000000002a */
[----:B------:R-:W-:Y:S01]  /*2ab0*/  FFMA R65, R65, R50, R38 ;  /* 0x0000003241417223 */ /* 0x000fe20000000026 */
[----:B------:R-:W1:Y:S01]  /*2ac0*/  LDS.128 R32, [R17+0xb0] ;  /* 0x0000b00011207984 */ /* 0x000e620000000c00 */
[----:B--2---:R-:W-:Y:S01]  /*2ad0*/  FFMA R61, R52, R67, R61 ;  /* 0x00000043343d7223 */ /* 0x004fe2000000003d */
[-C--:B------:R-:W-:Y:S01]  /*2ae0*/  FFMA R50, R74, R53.reuse, R43 ;  /* 0x000000354a327223 */ /* 0x080fe2000000002b */
[-C--:B------:R-:W-:Y:S01]  /*2af0*/  FFMA R44, R70, R53.reuse, R41 ;  /* 0x00000035462c7223 */ /* 0x080fe20000000029 */
[----:B------:R-:W2:Y:S01]  /*2b00*/  LDS.128 R36, [R17+0xd0] ;  /* 0x0000d00011247984 */ /* 0x000ea20000000c00 */
[----:B------:R-:W-:Y:S01]  /*2b10*/  FFMA R42, R68, R53, R61 ;  /* 0x00000035442a7223 */ /* 0x000fe2000000003d */
[----:B------:R-:W-:Y:S01]  /*2b20*/  FFMA R26, R26, R51, R65 ;  /* 0x000000331a1a7223 */ /* 0x000fe20000000041 */
[-C--:B------:R-:W-:Y:S01]  /*2b30*/  FFMA R43, R77, R56.reuse, R50 ;  /* 0x000000384d2b7223 */ /* 0x080fe20000000032 */
[-C--:B------:R-:W-:Y:S01]  /*2b40*/  FFMA R41, R67, R56.reuse, R44 ;  /* 0x0000003843297223 */ /* 0x080fe2000000002c */
[----:B------:R-:W-:Y:S01]  /*2b50*/  FFMA R45, R79, R56, R40 ;  /* 0x000000384f2d7223 */ /* 0x000fe20000000028 */
[----:B------:R-:W-:Y:S01]  /*2b60*/  LDS R81, [R16+0xc00] ;  /* 0x000c000010517984 */ /* 0x000fe20000000800 */
[C---:B---3--:R-:W-:Y:S01]  /*2b70*/  FFMA R49, R75.reuse, R62, R42 ;  /* 0x0000003e4b317223 */ /* 0x048fe2000000002a */
[-C--:B------:R-:W-:Y:S01]  /*2b80*/  FFMA R42, R70, R57.reuse, R43 ;  /* 0x00000039462a7223 */ /* 0x080fe2000000002b */
[-C--:B------:R-:W-:Y:S01]  /*2b90*/  FFMA R40, R68, R57.reuse, R41 ;  /* 0x0000003944287223 */ /* 0x080fe20000000029 */
[----:B------:R-:W-:Y:S01]  /*2ba0*/  FFMA R50, R74, R57, R45 ;  /* 0x000000394a327223 */ /* 0x000fe2000000002d */
[----:B------:R-:W-:Y:S01]  /*2bb0*/  FFMA R44, R72, R63, R49 ;  /* 0x0000003f482c7223 */ /* 0x000fe20000000031 */
[----:B------:R-:W-:Y:S01]  /*2bc0*/  LDS R65, [R16+0x1400] ;  /* 0x0014000010417984 */ /* 0x000fe20000000800 */
[----:B------:R-:W-:Y:S01]  /*2bd0*/  FFMA R51, R75, R46, R40 ;  /* 0x0000002e4b337223 */ /* 0x000fe20000000028 */
[----:B------:R-:W-:-:S02]  /*2be0*/  FFMA R45, R67, R28, R42 ;  /* 0x0000001c432d7223 */ /* 0x000fc4000000002a */
[----:B------:R-:W-:Y:S01]  /*2bf0*/  LDS R69, [R16+0xd00] ;  /* 0x000d000010457984 */ /* 0x000fe20000000800 */
[----:B------:R-:W-:Y:S01]  /*2c00*/  FFMA R52, R72, R47, R51 ;  /* 0x0000002f48347223 */ /* 0x000fe20000000033 */
[----:B------:R-:W-:Y:S02]  /*2c10*/  FFMA R49, R73, R46, R44 ;  /* 0x0000002e49317223 */ /* 0x000fe4000000002c */
[----:B------:R-:W3:Y:S01]  /*2c20*/  LDS.128 R40, [R17+0xf0] ;  /* 0x0000f00011287984 */ /* 0x000ee20000000c00 */
[----:B------:R-:W-:Y:S01]  /*2c30*/  FFMA R44, R68, R29, R45 ;  /* 0x0000001d442c7223 */ /* 0x000fe2000000002d */
[-C--:B------:R-:W-:Y:S01]  /*2c40*/  FFMA R45, R77, R28.reuse, R50 ;  /* 0x0000001c4d2d7223 */ /* 0x080fe20000000032 */
[----:B------:R-:W-:Y:S01]  /*2c50*/  FFMA R46, R66, R47, R49 ;  /* 0x0000002f422e7223 */ /* 0x000fe20000000031 */
[----:B------:R-:W-:Y:S01]  /*2c60*/  FFMA R47, R79, R28, R48 ;  /* 0x0000001c4f2f7223 */ /* 0x000fe20000000030 */
[-C--:B------:R-:W-:Y:S01]  /*2c70*/  FFMA R53, R75, R54.reuse, R44 ;  /* 0x000000364b357223 */ /* 0x080fe2000000002c */
[-C--:B------:R-:W-:Y:S01]  /*2c80*/  FFMA R28, R70, R29.reuse, R45 ;  /* 0x0000001d461c7223 */ /* 0x080fe2000000002d */
[-C--:B----4-:R-:W-:Y:S01]  /*2c90*/  FFMA R49, R71, R54.reuse, R46 ;  /* 0x0000003647317223 */ /* 0x090fe2000000002e */
[----:B------:R-:W-:Y:S01]  /*2ca0*/  FFMA R44, R74, R29, R47 ;  /* 0x0000001d4a2c7223 */ /* 0x000fe2000000002f */
[----:B------:R-:W-:Y:S01]  /*2cb0*/  FFMA R51, R73, R54, R52 ;  /* 0x0000003649337223 */ /* 0x000fe20000000034 */
[-C--:B------:R-:W-:Y:S01]  /*2cc0*/  FFMA R50, R72, R55.reuse, R53 ;  /* 0x0000003748327223 */ /* 0x080fe20000000035 */
[----:B-----5:R-:W-:-:S02]  /*2cd0*/  FFMA R83, R64, R55, R49 ;  /* 0x0000003740537223 */ /* 0x020fc40000000031 */
[----:B------:R-:W-:Y:S01]  /*2ce0*/  FFMA R48, R66, R55, R51 ;  /* 0x0000003742307223 */ /* 0x000fe20000000033 */
[-C--:B-1----:R-:W-:Y:S01]  /*2cf0*/  FFMA R49, R77, R32.reuse, R44 ;  /* 0x000000204d317223 */ /* 0x082fe2000000002c */
[-C--:B------:R-:W-:Y:S01]  /*2d00*/  FFMA R29, R67, R32.reuse, R28 ;  /* 0x00000020431d7223 */ /* 0x080fe2000000001c */
[----:B------:R-:W1:Y:S01]  /*2d10*/  LDS.128 R44, [R17+0x110] ;  /* 0x00011000112c7984 */ /* 0x000e620000000c00 */
[----:B------:R-:W-:Y:S01]  /*2d20*/  FFMA R51, R79, R32, R24 ;  /* 0x000000204f337223 */ /* 0x000fe20000000018 */
[-C--:B------:R-:W-:Y:S01]  /*2d30*/  FFMA R28, R70, R33.reuse, R49 ;  /* 0x00000021461c7223 */ /* 0x080fe20000000031 */
[-C--:B------:R-:W-:Y:S01]  /*2d40*/  FFMA R24, R68, R33.reuse, R29 ;  /* 0x0000002144187223 */ /* 0x080fe2000000001d */
[-C--:B------:R-:W-:Y:S01]  /*2d50*/  FFMA R29, R71, R58.reuse, R48 ;  /* 0x0000003a471d7223 */ /* 0x080fe20000000030 */
[----:B------:R-:W-:Y:S01]  /*2d60*/  FFMA R32, R74, R33, R51 ;  /* 0x000000214a207223 */ /* 0x000fe20000000033 */
[-C--:B------:R-:W-:Y:S01]  /*2d70*/  FFMA R33, R73, R58.reuse, R50 ;  /* 0x0000003a49217223 */ /* 0x080fe20000000032 */
[----:B------:R-:W-:Y:S01]  /*2d80*/  FFMA R49, R75, R58, R24 ;  /* 0x0000003a4b317223 */ /* 0x000fe20000000018 */
[-C--:B--2---:R-:W-:Y:S01]  /*2d90*/  FFMA R79, R79, R36.reuse, R26 ;  /* 0x000000244f4f7223 */ /* 0x084fe2000000001a */
[----:B------:R-:W2:Y:S01]  /*2da0*/  LDS.128 R52, [R17+0x120] ;  /* 0x0001200011347984 */ /* 0x000ea20000000c00 */
[-C--:B------:R-:W-:Y:S01]  /*2db0*/  FFMA R48, R66, R59.reuse, R33 ;  /* 0x0000003b42307223 */ /* 0x080fe20000000021 */
[-C--:B------:R-:W-:Y:S01]  /*2dc0*/  FFMA R76, R64, R59.reuse, R29 ;  /* 0x0000003b404c7223 */ /* 0x080fe2000000001d */
[----:B------:R-:W-:Y:S01]  /*2dd0*/  FFMA R50, R72, R59, R49 ;  /* 0x0000003b48327223 */ /* 0x000fe20000000031 */
[-C--:B------:R-:W-:Y:S01]  /*2de0*/  FFMA R33, R77, R36.reuse, R32 ;  /* 0x000000244d217223 */ /* 0x080fe20000000020 */
[----:B------:R-:W-:Y:S01]  /*2df0*/  FFMA R29, R67, R36, R28 ;  /* 0x00000024431d7223 */ /* 0x000fe2000000001c */
[----:B------:R-:W-:-:S02]  /*2e00*/  FFMA R56, R74, R37, R79 ;  /* 0x000000254a387223 */ /* 0x000fc4000000004f */
[----:B------:R-:W4:Y:S01]  /*2e10*/  LDS R74, [R16+0xc80] ;  /* 0x000c8000104a7984 */ /* 0x000f220000000800 */
[-C--:B------:R-:W-:Y:S01]  /*2e20*/  FFMA R26, R70, R37.reuse, R33 ;  /* 0x00000025461a7223 */ /* 0x080fe20000000021 */
[C---:B------:R-:W-:Y:S01]  /*2e30*/  FFMA R24, R68.reuse, R37, R29 ;  /* 0x0000002544187223 */ /* 0x040fe2000000001d */
[-C--:B------:R-:W-:Y:S01]  /*2e40*/  FFMA R37, R73, R30.reuse, R50 ;  /* 0x0000001e49257223 */ /* 0x080fe20000000032 */
[----:B------:R-:W-:Y:S01]  /*2e50*/  FFMA R33, R71, R30, R48 ;  /* 0x0000001e47217223 */ /* 0x000fe20000000030 */
[----:B------:R-:W-:Y:S01]  /*2e60*/  LDS R79, [R16+0x1000] ;  /* 0x00100000104f7984 */ /* 0x000fe20000000800 */
[-C--:B---3--:R-:W-:Y:S01]  /*2e70*/  FFMA R29, R67, R40.reuse, R26 ;  /* 0x00000028431d7223 */ /* 0x088fe2000000001a */
[----:B------:R-:W-:Y:S01]  /*2e80*/  FFMA R77, R77, R40, R56 ;  /* 0x000000284d4d7223 */ /* 0x000fe20000000038 */
[C---:B------:R-:W-:Y:S01]  /*2e90*/  FFMA R61, R75.reuse, R30, R24 ;  /* 0x0000001e4b3d7223 */ /* 0x040fe20000000018 */
[----:B------:R-:W3:Y:S01]  /*2ea0*/  LDS.128 R48, [R17+0x140] ;  /* 0x0001400011307984 */ /* 0x000ee20000000c00 */
[-C--:B------:R-:W-:Y:S01]  /*2eb0*/  FFMA R28, R68, R41.reuse, R29 ;  /* 0x00000029441c7223 */ /* 0x080fe2000000001d */
[----:B------:R-:W-:Y:S01]  /*2ec0*/  FFMA R70, R70, R41, R77 ;  /* 0x0000002946467223 */ /* 0x000fe2000000004d */
[-C--:B------:R-:W-:Y:S01]  /*2ed0*/  FFMA R30, R66, R31.reuse, R37 ;  /* 0x0000001f421e7223 */ /* 0x080fe20000000025 */
[----:B------:R-:W5:Y:S01]  /*2ee0*/  LDS R26, [R16+0x1080] ;  /* 0x00108000101a7984 */ /* 0x000f620000000800 */
[-C--:B------:R-:W-:Y:S01]  /*2ef0*/  FFMA R32, R72, R31.reuse, R61 ;  /* 0x0000001f48207223 */ /* 0x080fe2000000003d */
[----:B------:R-:W-:Y:S01]  /*2f00*/  FFMA R36, R64, R31, R33 ;  /* 0x0000001f40247223 */ /* 0x000fe20000000021 */
[-C--:B------:R-:W-:Y:S01]  /*2f10*/  FFMA R33, R75, R34.reuse, R28 ;  /* 0x000000224b217223 */ /* 0x080fe2000000001c */
[----:B------:R-:W5:Y:S01]  /*2f20*/  LDS.128 R56, [R17+0x160] ;  /* 0x0001600011387984 */ /* 0x000f620000000c00 */
[-C--:B------:R-:W-:Y:S01]  /*2f30*/  FFMA R31, R73, R34.reuse, R32 ;  /* 0x00000022491f7223 */ /* 0x080fe20000000020 */
[----:B------:R-:W-:Y:S01]  /*2f40*/  FFMA R29, R71, R34, R30 ;  /* 0x00000022471d7223 */ /* 0x000fe2000000001e */
[-C--:B------:R-:W-:Y:S01]  /*2f50*/  FFMA R34, R72, R35.reuse, R33 ;  /* 0x0000002348227223 */ /* 0x080fe20000000021 */
[----:B------:R-:W5:Y:S01]  /*2f60*/  LDS R24, [R16+0x1480] ;  /* 0x0014800010187984 */ /* 0x000f620000000800 */
[-C--:B------:R-:W-:Y:S01]  /*2f70*/  FFMA R32, R66, R35.reuse, R31 ;  /* 0x0000002342207223 */ /* 0x080fe2000000001f */
[----:B-1----:R-:W-:Y:S01]  /*2f80*/  FFMA R67, R67, R44, R70 ;  /* 0x0000002c43437223 */ /* 0x002fe20000000046 */
[----:B------:R-:W-:Y:S01]  /*2f90*/  FFMA R40, R64, R35, R29 ;  /* 0x0000002340287223 */ /* 0x000fe2000000001d */
[----:B------:R-:W1:Y:S01]  /*2fa0*/  LDS.128 R60, [R17+0x180] ;  /* 0x00018000113c7984 */ /* 0x000e620000000c00 */
[-C--:B------:R-:W-:Y:S01]  /*2fb0*/  FFMA R35, R73, R38.reuse, R34 ;  /* 0x0000002649237223 */ /* 0x080fe20000000022 */
[----:B------:R-:W-:Y:S01]  /*2fc0*/  FFMA R68, R68, R45, R67 ;  /* 0x0000002d44447223 */ /* 0x000fe20000000043 */
[-C--:B------:R-:W-:Y:S01]  /*2fd0*/  FFMA R33, R71, R38.reuse, R32 ;  /* 0x0000002647217223 */ /* 0x080fe20000000020 */
[----:B------:R-:W1:Y:S01]  /*2fe0*/  LDS R70, [R16+0xd80] ;  /* 0x000d800010467984 */ /* 0x000e620000000800 */
[----:B------:R-:W-:Y:S01]  /*2ff0*/  FFMA R32, R66, R39, R35 ;  /* 0x0000002742207223 */ /* 0x000fe20000000023 */
[----:B------:R-:W-:Y:S01]  /*3000*/  FFMA R75, R75, R38, R68 ;  /* 0x000000264b4b7223 */ /* 0x000fe20000000044 */
[----:B--2---:R-:W-:Y:S01]  /*3010*/  FFMA R83, R52, R81, R83 ;  /* 0x0000005134537223 */ /* 0x004fe20000000053 */
[----:B------:R-:W2:Y:S01]  /*3020*/  LDS R67, [R16+0x1100] ;  /* 0x0011000010437984 */ /* 0x000ea20000000800 */
[-C--:B------:R-:W-:Y:S01]  /*3030*/  FFMA R44, R64, R39.reuse, R33 ;  /* 0x00000027402c7223 */ /* 0x080fe20000000021 */
[----:B------:R-:W-:Y:S01]  /*3040*/  FFMA R72, R72, R39, R75 ;  /* 0x0000002748487223 */ /* 0x000fe2000000004b */
[-C--:B------:R-:W-:Y:S01]  /*3050*/  FFMA R37, R71, R42.reuse, R32 ;  /* 0x0000002a47257223 */ /* 0x080fe20000000020 */
[----:B------:R-:W2:Y:S02]  /*3060*/  LDS.128 R28, [R17+0x1a0] ;  /* 0x0001a000111c7984 */ /* 0x000ea40000000c00 */
[----:B------:R-:W-:Y:S01]  /*3070*/  FFMA R73, R73, R42, R72 ;  /* 0x0000002a49497223 */ /* 0x000fe20000000048 */
[----:B----4-:R-:W-:Y:S01]  /*3080*/  FFMA R53, R74, R53, R83 ;  /* 0x000000354a357223 */ /* 0x010fe20000000053 */
[----:B------:R-:W4:Y:S02]  /*3090*/  LDS R68, [R16+0x1180] ;  /* 0x0011800010447984 */ /* 0x000f240000000800 */
[----:B------:R-:W-:-:S02]  /*30a0*/  FFMA R66, R66, R43, R73 ;  /* 0x0000002b42427223 */ /* 0x000fc40000000049 */
[----:B------:R-:W4:Y:S02]  /*30b0*/  LDS R75, [R16+0x1500] ;  /* 0x00150000104b7984 */ /* 0x000f240000000800 */
[----:B------:R-:W-:Y:S02]  /*30c0*/  FFMA R71, R71, R46, R66 ;  /* 0x0000002e47477223 */ /* 0x000fe40000000042 */
[----:B------:R-:W4:Y:S01]  /*30d0*/  LDS R72, [R16+0x1580] ;  /* 0x0015800010487984 */ /* 0x000f220000000800 */
[----:B---3--:R-:W-:Y:S01]  /*30e0*/  FFMA R53, R48, R79, R53 ;  /* 0x0000004f30357223 */ /* 0x008fe20000000035 */
[C---:B------:R-:W-:Y:S01]  /*30f0*/  FFMA R39, R81.reuse, R48, R76 ;  /* 0x0000003051277223 */ /* 0x040fe2000000004c */
[----:B------:R-:W-:Y:S01]  /*3100*/  FFMA R48, R64, R43, R37 ;  /* 0x0000002b40307223 */ /* 0x000fe20000000025 */
[----:B------:R-:W3:Y:S01]  /*3110*/  LDS.128 R32, [R17+0x1c0] ;  /* 0x0001c00011207984 */ /* 0x000ee20000000c00 */
[-C--:B-----5:R-:W-:Y:S01]  /*3120*/  FFMA R53, R26, R49.reuse, R53 ;  /* 0x000000311a357223 */ /* 0x0a0fe20000000035 */
[----:B------:R-:W-:Y:S01]  /*3130*/  FFMA R38, R74, R49, R39 ;  /* 0x000000314a267223 */ /* 0x000fe20000000027 */
[----:B------:R-:W-:Y:S01]  /*3140*/  FFMA R64, R64, R47, R71 ;  /* 0x0000002f40407223 */ /* 0x000fe20000000047 */
[-C--:B------:R-:W-:Y:S01]  /*3150*/  FFMA R43, R81, R56.reuse, R36 ;  /* 0x00000038512b7223 */ /* 0x080fe20000000024 */
[----:B------:R-:W-:Y:S01]  /*3160*/  FFMA R53, R56, R65, R53 ;  /* 0x0000004138357223 */ /* 0x000fe20000000035 */
[C---:B------:R-:W-:Y:S01]  /*3170*/  FFMA R41, R79.reuse, R56, R38 ;  /* 0x000000384f297223 */ /* 0x040fe20000000026 */
[----:B------:R-:W-:Y:S01]  /*3180*/  LDS R73, [R16+0xe00] ;  /* 0x000e000010497984 */ /* 0x000fe20000000800 */
[-C--:B------:R-:W-:Y:S01]  /*3190*/  FFMA R52, R74, R57.reuse, R43 ;  /* 0x000000394a347223 */ /* 0x080fe2000000002b */
[-C--:B------:R-:W-:Y:S01]  /*31a0*/  FFMA R42, R24, R57.reuse, R53 ;  /* 0x00000039182a7223 */ /* 0x080fe20000000035 */
[C---:B------:R-:W-:Y:S01]  /*31b0*/  FFMA R46, R26.reuse, R57, R41 ;  /* 0x000000391a2e7223 */ /* 0x040fe20000000029 */
[----:B------:R-:W5:Y:S01]  /*31c0*/  LDS.128 R36, [R17+0x1e0] ;  /* 0x0001e00011247984 */ /* 0x000f620000000c00 */
[----:B-1----:R-:W-:Y:S01]  /*31d0*/  FFMA R43, R79, R60, R52 ;  /* 0x0000003c4f2b7223 */ /* 0x002fe20000000034 */
[----:B------:R-:W-:Y:S01]  /*31e0*/  FFMA R47, R69, R54, R42 ;  /* 0x00000036452f7223 */ /* 0x000fe2000000002a */
[-C--:B------:R-:W-:Y:S01]  /*31f0*/  FFMA R41, R65, R60.reuse, R46 ;  /* 0x0000003c41297223 */ /* 0x080fe2000000002e */
[----:B------:R-:W-:Y:S01]  /*3200*/  FFMA R45, R81, R60, R40 ;  /* 0x0000003c512d7223 */ /* 0x000fe20000000028 */
[----:B------:R-:W-:Y:S01]  /*3210*/  FFMA R42, R26, R61, R43 ;  /* 0x0000003d1a2a7223 */ /* 0x000fe2000000002b */
[----:B------:R-:W-:Y:S01]  /*3220*/  FFMA R46, R70, R55, R47 ;  /* 0x00000037462e7223 */ /* 0x000fe2000000002f */
[-C--:B------:R-:W-:Y:S01]  /*3230*/  FFMA R40, R24, R61.reuse, R41 ;  /* 0x0000003d18287223 */ /* 0x080fe20000000029 */
[----:B------:R-:W-:Y:S01]  /*3240*/  FFMA R52, R74, R61, R45 ;  /* 0x0000003d4a347223 */ /* 0x000fe2000000002d */
[----:B------:R-:W-:Y:S01]  /*3250*/  LDS R71, [R16+0x1200] ;  /* 0x0012000010477984 */ /* 0x000fe20000000800 */
[-C--:B--2---:R-:W-:Y:S01]  /*3260*/  FFMA R47, R67, R50.reuse, R46 ;  /* 0x00000032432f7223 */ /* 0x084fe2000000002e */
[----:B------:R-:W-:Y:S01]  /*3270*/  FFMA R49, R69, R50, R40 ;  /* 0x0000003245317223 */ /* 0x000fe20000000028 */
[-C--:B------:R-:W-:Y:S01]  /*3280*/  FFMA R45, R65, R28.reuse, R42 ;  /* 0x0000001c412d7223 */ /* 0x080fe2000000002a */
[----:B------:R-:W-:Y:S02]  /*3290*/  LDS R60, [R16+0x1280] ;  /* 0x00128000103c7984 */ /* 0x000fe40000000800 */
[-C--:B------:R-:W-:Y:S01]  /*32a0*/  FFMA R54, R70, R51.reuse, R49 ;  /* 0x0000003346367223 */ /* 0x080fe20000000031 */
[----:B----4-:R-:W-:Y:S01]  /*32b0*/  FFMA R50, R68, R51, R47 ;  /* 0x0000003344327223 */ /* 0x010fe2000000002f */
[----:B------:R-:W1:Y:S01]  /*32c0*/  LDS.128 R40, [R17+0x200] ;  /* 0x0002000011287984 */ /* 0x000e620000000c00 */
[-C--:B------:R-:W-:Y:S01]  /*32d0*/  FFMA R47, R81, R28.reuse, R44 ;  /* 0x0000001c512f7223 */ /* 0x080fe2000000002c */
[-C--:B------:R-:W-:Y:S01]  /*32e0*/  FFMA R46, R24, R29.reuse, R45 ;  /* 0x0000001d182e7223 */ /* 0x080fe2000000002d */
[----:B------:R-:W-:Y:S01]  /*32f0*/  FFMA R45, R79, R28, R52 ;  /* 0x0000001c4f2d7223 */ /* 0x000fe20000000034 */
[-C--:B------:R-:W-:Y:S01]  /*3300*/  FFMA R49, R75, R58.reuse, R50 ;  /* 0x0000003a4b317223 */ /* 0x080fe20000000032 */
[-C--:B------:R-:W-:Y:S01]  /*3310*/  FFMA R44, R74, R29.reuse, R47 ;  /* 0x0000001d4a2c7223 */ /* 0x080fe2000000002f */
[-C--:B------:R-:W-:Y:S01]  /*3320*/  FFMA R53, R69, R58.reuse, R46 ;  /* 0x0000003a45357223 */ /* 0x080fe2000000002e */
[----:B------:R-:W-:Y:S01]  /*3330*/  FFMA R28, R26, R29, R45 ;  /* 0x0000001d1a1c7223 */ /* 0x000fe2000000002d */
[-C--:B------:R-:W-:Y:S01]  /*3340*/  FFMA R77, R72, R59.reuse, R49 ;  /* 0x0000003b484d7223 */ /* 0x080fe20000000031 */
[----:B------:R-:W-:Y:S01]  /*3350*/  FFMA R51, R67, R58, R54 ;  /* 0x0000003a43337223 */ /* 0x000fe20000000036 */
[-C--:B------:R-:W-:Y:S01]  /*3360*/  FFMA R52, R70, R59.reuse, R53 ;  /* 0x0000003b46347223 */ /* 0x080fe20000000035 */
[-C--:B---3--:R-:W-:Y:S01]  /*3370*/  FFMA R49, R79, R32.reuse, R44 ;  /* 0x000000204f317223 */ /* 0x088fe2000000002c */
[-C--:B------:R-:W-:Y:S01]  /*3380*/  FFMA R29, R65, R32.reuse, R28 ;  /* 0x00000020411d7223 */ /* 0x080fe2000000001c */
[----:B------:R-:W2:Y:S01]  /*3390*/  LDS.128 R44, [R17+0x220] ;  /* 0x00022000112c7984 */ /* 0x000ea20000000c00 */
[----:B------:R-:W-:Y:S01]  /*33a0*/  FFMA R50, R68, R59, R51 ;  /* 0x0000003b44327223 */ /* 0x000fe20000000033 */
[----:B------:R-:W-:Y:S01]  /*33b0*/  FFMA R51, R81, R32, R48 ;  /* 0x0000002051337223 */ /* 0x000fe20000000030 */
[-C--:B------:R-:W-:Y:S01]  /*33c0*/  FFMA R28, R24, R33.reuse, R29 ;  /* 0x00000021181c7223 */ /* 0x080fe2000000001d */
[-C--:B------:R-:W-:Y:S01]  /*33d0*/  FFMA R32, R26, R33.reuse, R49 ;  /* 0x000000211a207223 */ /* 0x080fe20000000031 */
[-C--:B------:R-:W-:Y:S01]  /*33e0*/  FFMA R29, R75, R62.reuse, R50 ;  /* 0x0000003e4b1d7223 */ /* 0x080fe20000000032 */
[----:B------:R-:W-:Y:S01]  /*33f0*/  FFMA R48, R74, R33, R51 ;  /* 0x000000214a307223 */ /* 0x000fe20000000033 */
[-C--:B------:R-:W-:Y:S01]  /*3400*/  FFMA R33, R67, R62.reuse, R52 ;  /* 0x0000003e43217223 */ /* 0x080fe20000000034 */
[----:B------:R-:W-:Y:S01]  /*3410*/  FFMA R49, R69, R62, R28 ;  /* 0x0000003e45317223 */ /* 0x000fe2000000001c */
[----:B------:R-:W3:Y:S01]  /*3420*/  LDS.128 R52, [R17+0x130] ;  /* 0x0001300011347984 */ /* 0x000ee20000000c00 */
[-C--:B------:R-:W-:Y:S01]  /*3430*/  FFMA R76, R72, R63.reuse, R29 ;  /* 0x0000003f484c7223 */ /* 0x080fe2000000001d */
[-C--:B------:R-:W-:Y:S01]  /*3440*/  FFMA R50, R68, R63.reuse, R33 ;  /* 0x0000003f44327223 */ /* 0x080fe20000000021 */
[-C--:B-----5:R-:W-:Y:S01]  /*3450*/  FFMA R33, R79, R36.reuse, R48 ;  /* 0x000000244f217223 */ /* 0x0a0fe20000000030 */
[-C--:B------:R-:W-:Y:S01]  /*3460*/  FFMA R29, R65, R36.reuse, R32 ;  /* 0x00000024411d7223 */ /* 0x080fe20000000020 */
[----:B------:R-:W-:Y:S01]  /*3470*/  FFMA R81, R81, R36, R64 ;  /* 0x0000002451517223 */ /* 0x000fe20000000040 */
[----:B------:R-:W-:Y:S01]  /*3480*/  FFMA R56, R70, R63, R49 ;  /* 0x0000003f46387223 */ /* 0x000fe20000000031 */
[----:B------:R-:W4:Y:S01]  /*3490*/  LDS R64, [R16+0xe80] ;  /* 0x000e800010407984 */ /* 0x000f220000000800 */
[-C--:B------:R-:W-:Y:S01]  /*34a0*/  FFMA R32, R26, R37.reuse, R33 ;  /* 0x000000251a207223 */ /* 0x080fe20000000021 */
[-C--:B------:R-:W-:Y:S01]  /*34b0*/  FFMA R28, R24, R37.reuse, R29 ;  /* 0x00000025181c7223 */ /* 0x080fe2000000001d */
[-C--:B------:R-:W-:Y:S01]  /*34c0*/  FFMA R33, R75, R30.reuse, R50 ;  /* 0x0000001e4b217223 */ /* 0x080fe20000000032 */
[----:B------:R-:W-:Y:S01]  /*34d0*/  FFMA R74, R74, R37, R81 ;  /* 0x000000254a4a7223 */ /* 0x000fe20000000051 */
[----:B------:R-:W5:Y:S01]  /*34e0*/  LDS.128 R48, [R17+0x150] ;  /* 0x0001500011307984 */ /* 0x000f620000000c00 */
[-C--:B------:R-:W-:Y:S01]  /*34f0*/  FFMA R61, R69, R30.reuse, R28 ;  /* 0x0000001e453d7223 */ /* 0x080fe2000000001c */
[----:B------:R-:W-:-:S02]  /*3500*/  FFMA R37, R67, R30, R56 ;  /* 0x0000001e43257223 */ /* 0x000fc40000000038 */
[----:B------:R-:W5:Y:S01]  /*3510*/  LDS.128 R56, [R17+0x170] ;  /* 0x0001700011387984 */ /* 0x000f620000000c00 */
[-C--:B------:R-:W-:Y:S01]  /*3520*/  FFMA R66, R70, R31.reuse, R61 ;  /* 0x0000001f46427223 */ /* 0x080fe2000000003d */
[-C--:B-1----:R-:W-:Y:S01]  /*3530*/  FFMA R79, R79, R40.reuse, R74 ;  /* 0x000000284f4f7223 */ /* 0x082fe2000000004a */
[----:B------:R-:W-:Y:S01]  /*3540*/  FFMA R29, R65, R40, R32 ;  /* 0x00000028411d7223 */ /* 0x000fe20000000020 */
[----:B------:R-:W1:Y:S01]  /*3550*/  LDS R61, [R16+0x1600] ;  /* 0x00160000103d7984 */ /* 0x000e620000000800 */
[----:B------:R-:W-:Y:S01]  /*3560*/  FFMA R62, R68, R31, R37 ;  /* 0x0000001f443e7223 */ /* 0x000fe20000000025 */
[----:B------:R-:W-:Y:S01]  /*3570*/  FFMA R36, R26, R41, R79 ;  /* 0x000000291a247223 */ /* 0x000fe2000000004f */
[----:B------:R-:W-:Y:S01]  /*3580*/  FFMA R40, R72, R31, R33 ;  /* 0x0000001f48287223 */ /* 0x000fe20000000021 */
[----:B------:R-:W1:Y:S01]  /*3590*/  LDS R26, [R16+0x1680] ;  /* 0x00168000101a7984 */ /* 0x000e620000000800 */
[----:B------:R-:W-:Y:S01]  /*35a0*/  FFMA R32, R24, R41, R29 ;  /* 0x0000002918207223 */ /* 0x000fe2000000001d */
[-C--:B------:R-:W-:Y:S01]  /*35b0*/  FFMA R33, R75, R34.reuse, R62 ;  /* 0x000000224b217223 */ /* 0x080fe2000000003e */
[-C--:B------:R-:W-:Y:S01]  /*35c0*/  FFMA R37, R67, R34.reuse, R66 ;  /* 0x0000002243257223 */ /* 0x080fe20000000042 */
[----:B------:R-:W1:Y:S01]  /*35d0*/  LDS.128 R28, [R17+0x190] ;  /* 0x00019000111c7984 */ /* 0x000e620000000c00 */
[----:B------:R-:W-:Y:S01]  /*35e0*/  FFMA R41, R69, R34, R32 ;  /* 0x0000002245297223 */ /* 0x000fe20000000020 */
[----:B--2---:R-:W-:-:S02]  /*35f0*/  FFMA R65, R65, R44, R36 ;  /* 0x0000002c41417223 */ /* 0x004fc40000000024 */
[----:B------:R-:W2:Y:S01]  /*3600*/  LDS R63, [R16+0xf00] ;  /* 0x000f0000103f7984 */ /* 0x000ea20000000800 */
[-C--:B------:R-:W-:Y:S01]  /*3610*/  FFMA R66, R70, R35.reuse, R41 ;  /* 0x0000002346427223 */ /* 0x080fe20000000029 */
[----:B------:R-:W-:Y:S01]  /*3620*/  FFMA R36, R68, R35, R37 ;  /* 0x0000002344247223 */ /* 0x000fe20000000025 */
[----:B------:R-:W-:Y:S01]  /*3630*/  FFMA R24, R24, R45, R65 ;  /* 0x0000002d18187223 */ /* 0x000fe20000000041 */
[----:B------:R-:W2:Y:S01]  /*3640*/  LDS R62, [R16+0xf80] ;  /* 0x000f8000103e7984 */ /* 0x000ea20000000800 */
[----:B------:R-:W-:Y:S01]  /*3650*/  FFMA R44, R72, R35, R33 ;  /* 0x00000023482c7223 */ /* 0x000fe20000000021 */
[-C--:B------:R-:W-:Y:S01]  /*3660*/  FFMA R41, R67, R38.reuse, R66 ;  /* 0x0000002643297223 */ /* 0x080fe20000000042 */
[-C--:B------:R-:W-:Y:S01]  /*3670*/  FFMA R69, R69, R38.reuse, R24 ;  /* 0x0000002645457223 */ /* 0x080fe20000000018 */
[----:B------:R-:W2:Y:S01]  /*3680*/  LDS R65, [R16+0x1300] ;  /* 0x0013000010417984 */ /* 0x000ea20000000800 */
[C---:B------:R-:W-:Y:S01]  /*3690*/  FFMA R37, R75.reuse, R38, R36 ;  /* 0x000000264b257223 */ /* 0x040fe20000000024 */
[-C--:B------:R-:W-:Y:S01]  /*36a0*/  FFMA R36, R68, R39.reuse, R41 ;  /* 0x0000002744247223 */ /* 0x080fe20000000029 */
[----:B------:R-:W-:Y:S01]  /*36b0*/  FFMA R70, R70, R39, R69 ;  /* 0x0000002746467223 */ /* 0x000fe20000000045 */
[----:B------:R-:W2:Y:S01]  /*36c0*/  LDS.128 R32, [R17+0x1b0] ;  /* 0x0001b00011207984 */ /* 0x000ea20000000c00 */
[----:B---3--:R-:W-:Y:S01]  /*36d0*/  FFMA R77, R52, R73, R77 ;  /* 0x00000049344d7223 */ /* 0x008fe2000000004d */
[----:B------:R-:W-:Y:S01]  /*36e0*/  FFMA R74, R72, R39, R37 ;  /* 0x00000027484a7223 */ /* 0x000fe20000000025 */
[-C--:B------:R-:W-:Y:S01]  /*36f0*/  FFMA R41, R75, R42.reuse, R36 ;  /* 0x0000002a4b297223 */ /* 0x080fe20000000024 */
[----:B------:R-:W3:Y:S01]  /*3700*/  LDS R24, [R16+0x1380] ;  /* 0x0013800010187984 */ /* 0x000ee20000000800 */
[----:B----4-:R-:W-:Y:S01]  /*3710*/  FFMA R53, R64, R53, R77 ;  /* 0x0000003540357223 */ /* 0x010fe2000000004d */
[----:B------:R-:W-:-:S02]  /*3720*/  FFMA R67, R67, R42, R70 ;  /* 0x0000002a43437223 */ /* 0x000fc40000000046 */
[----:B------:R-:W4:Y:S01]  /*3730*/  LDS R69, [R16+0x1700] ;  /* 0x0017000010457984 */ /* 0x000f220000000800 */
[C---:B-----5:R-:W-:Y:S01]  /*3740*/  FFMA R45, R73.reuse, R48, R76 ;  /* 0x00000030492d7223 */ /* 0x060fe2000000004c */
[----:B------:R-:W-:Y:S01]  /*3750*/  FFMA R53, R48, R71, R53 ;  /* 0x0000004730357223 */ /* 0x000fe20000000035 */
[----:B------:R-:W-:Y:S01]  /*3760*/  FFMA R68, R68, R43, R67 ;  /* 0x0000002b44447223 */ /* 0x000fe20000000043 */
[----:B------:R-:W5:Y:S01]  /*3770*/  LDS R66, [R16+0x1780] ;  /* 0x0017800010427984 */ /* 0x000f620000000800 */
[-C--:B------:R-:W-:Y:S01]  /*3780*/  FFMA R42, R64, R49.reuse, R45 ;  /* 0x00000031402a7223 */ /* 0x080fe2000000002d */
[----:B------:R-:W-:Y:S01]  /*3790*/  FFMA R53, R60, R49, R53 ;  /* 0x000000313c357223 */ /* 0x000fe20000000035 */
[-C--:B------:R-:W-:Y:S01]  /*37a0*/  FFMA R49, R73, R56.reuse, R40 ;  /* 0x0000003849317223 */ /* 0x080fe20000000028 */
[----:B------:R-:W5:Y:S01]  /*37b0*/  LDS.128 R36, [R17+0x1d0] ;  /* 0x0001d00011247984 */ /* 0x000f620000000c00 */
[----:B------:R-:W-:Y:S01]  /*37c0*/  FFMA R45, R71, R56, R42 ;  /* 0x00000038472d7223 */ /* 0x000fe2000000002a */
[----:B-1----:R-:W-:Y:S01]  /*37d0*/  FFMA R53, R56, R61, R53 ;  /* 0x0000003d38357223 */ /* 0x002fe20000000035 */
[----:B------:R-:W-:Y:S01]  /*37e0*/  FFMA R48, R72, R43, R41 ;  /* 0x0000002b48307223 */ /* 0x000fe20000000029 */
[----:B------:R-:W-:Y:S01]  /*37f0*/  FFMA R75, R75, R46, R68 ;  /* 0x0000002e4b4b7223 */ /* 0x000fe20000000044 */
[----:B------:R-:W1:Y:S01]  /*3800*/  LDS.128 R40, [R17+0x1f0] ;  /* 0x0001f00011287984 */ /* 0x000e620000000c00 */
[-C--:B------:R-:W-:Y:S01]  /*3810*/  FFMA R56, R64, R57.reuse, R49 ;  /* 0x0000003940387223 */ /* 0x080fe20000000031 */
[-C--:B------:R-:W-:Y:S01]  /*3820*/  FFMA R52, R60, R57.reuse, R45 ;  /* 0x000000393c347223 */ /* 0x080fe2000000002d */
[----:B------:R-:W-:Y:S01]  /*3830*/  FFMA R46, R26, R57, R53 ;  /* 0x000000391a2e7223 */ /* 0x000fe20000000035 */
[----:B------:R-:W-:Y:S01]  /*3840*/  FFMA R72, R72, R47, R75 ;  /* 0x0000002f48487223 */ /* 0x000fe2000000004b */
[-C--:B------:R-:W-:Y:S01]  /*3850*/  FFMA R47, R71, R28.reuse, R56 ;  /* 0x0000001c472f7223 */ /* 0x080fe20000000038 */
[----:B------:R-:W-:Y:S01]  /*3860*/  FFMA R45, R61, R28, R52 ;  /* 0x0000001c3d2d7223 */ /* 0x000fe20000000034 */
[----:B--2---:R-:W-:Y:S01]  /*3870*/  FFMA R53, R63, R54, R46 ;  /* 0x000000363f357223 */ /* 0x004fe2000000002e */
[----:B------:R-:W-:Y:S01]  /*3880*/  FFMA R49, R73, R28, R44 ;  /* 0x0000001c49317223 */ /* 0x000fe2000000002c */
[-C--:B------:R-:W-:Y:S01]  /*3890*/  FFMA R44, R60, R29.reuse, R47 ;  /* 0x0000001d3c2c7223 */ /* 0x080fe2000000002f */
[----:B------:R-:W-:Y:S01]  /*38a0*/  FFMA R28, R26, R29, R45 ;  /* 0x0000001d1a1c7223 */ /* 0x000fe2000000002d */
[----:B------:R-:W-:Y:S01]  /*38b0*/  FFMA R46, R62, R55, R53 ;  /* 0x000000373e2e7223 */ /* 0x000fe20000000035 */
[----:B------:R-:W-:Y:S01]  /*38c0*/  FFMA R52, R64, R29, R49 ;  /* 0x0000001d40347223 */ /* 0x000fe20000000031 */
[----:B------:R-:W-:Y:S01]  /*38d0*/  LDS R67, [R16+0x1800] ;  /* 0x0018000010437984 */ /* 0x000fe20000000800 */
[-C--:B------:R-:W-:Y:S01]  /*38e0*/  FFMA R53, R63, R50.reuse, R28 ;  /* 0x000000323f357223 */ /* 0x080fe2000000001c */
[----:B------:R-:W-:-:S02]  /*38f0*/  FFMA R49, R65, R50, R46 ;  /* 0x0000003241317223 */ /* 0x000fc4000000002e */
[----:B------:R-:W-:Y:S01]  /*3900*/  LDS R70, [R16+0x1880] ;  /* 0x0018800010467984 */ /* 0x000fe20000000800 */
[-C--:B------:R-:W-:Y:S01]  /*3910*/  FFMA R54, R62, R51.reuse, R53 ;  /* 0x000000333e367223 */ /* 0x080fe20000000035 */
[----:B------:R-:W-:Y:S02]  /*3920*/  FFMA R29, R61, R32, R44 ;  /* 0x000000203d1d7223 */ /* 0x000fe4000000002c */
[----:B------:R-:W2:Y:S01]  /*3930*/  LDS.128 R44, [R17+0x210] ;  /* 0x00021000112c7984 */ /* 0x000ea20000000c00 */
[----:B------:R-:W-:Y:S01]  /*3940*/  FFMA R53, R65, R58, R54 ;  /* 0x0000003a41357223 */ /* 0x000fe20000000036 */
[----:B---3--:R-:W-:Y:S01]  /*3950*/  FFMA R50, R24, R51, R49 ;  /* 0x0000003318327223 */ /* 0x008fe20000000031 */
[----:B------:R-:W-:Y:S01]  /*3960*/  FFMA R28, R26, R33, R29 ;  /* 0x000000211a1c7223 */ /* 0x000fe2000000001d */
[-C--:B------:R-:W-:Y:S01]  /*3970*/  FFMA R49, R73, R32.reuse, R74 ;  /* 0x0000002049317223 */ /* 0x080fe2000000004a */
[----:B------:R-:W-:Y:S01]  /*3980*/  FFMA R29, R71, R32, R52 ;  /* 0x00000020471d7223 */ /* 0x000fe20000000034 */
[-C--:B----4-:R-:W-:Y:S01]  /*3990*/  FFMA R51, R69, R58.reuse, R50 ;  /* 0x0000003a45337223 */ /* 0x090fe20000000032 */
[----:B------:R-:W-:Y:S01]  /*39a0*/  FFMA R55, R63, R58, R28 ;  /* 0x0000003a3f377223 */ /* 0x000fe2000000001c */
[----:B------:R-:W-:Y:S01]  /*39b0*/  FFMA R52, R24, R59, R53 ;  /* 0x0000003b18347223 */ /* 0x000fe20000000035 */
[-C--:B------:R-:W-:Y:S01]  /*39c0*/  FFMA R28, R60, R33.reuse, R29 ;  /* 0x000000213c1c7223 */ /* 0x080fe2000000001d */
[----:B------:R-:W-:Y:S01]  /*39d0*/  FFMA R32, R64, R33, R49 ;  /* 0x0000002140207223 */ /* 0x000fe20000000031 */
[-C--:B-----5:R-:W-:Y:S01]  /*39e0*/  FFMA R77, R66, R59.reuse, R51 ;  /* 0x0000003b424d7223 */ /* 0x0a0fe20000000033 */
[----:B------:R-:W-:Y:S01]  /*39f0*/  FFMA R54, R62, R59, R55 ;  /* 0x0000003b3e367223 */ /* 0x000fe20000000037 */
[----:B------:R-:W-:Y:S01]  /*3a00*/  LDS R75, [R16+0x1c00] ;  /* 0x001c0000104b7984 */ /* 0x000fe20000000800 */
[-C--:B------:R-:W-:Y:S01]  /*3a10*/  FFMA R53, R73, R36.reuse, R48 ;  /* 0x0000002449357223 */ /* 0x080fe20000000030 */
[-C--:B------:R-:W-:Y:S01]  /*3a20*/  FFMA R29, R61, R36.reuse, R28 ;  /* 0x000000243d1d7223 */ /* 0x080fe2000000001c */
[----:B------:R-:W-:Y:S01]  /*3a30*/  FFMA R33, R71, R36, R32 ;  /* 0x0000002447217223 */ /* 0x000fe20000000020 */
[----:B------:R-:W3:Y:S01]  /*3a40*/  LDS.128 R48, [R17+0x230] ;  /* 0x0002300011307984 */ /* 0x000ee20000000c00 */
[-C--:B------:R-:W-:Y:S01]  /*3a50*/  FFMA R36, R64, R37.reuse, R53 ;  /* 0x0000002540247223 */ /* 0x080fe20000000035 */
[-C--:B------:R-:W-:Y:S01]  /*3a60*/  FFMA R28, R26, R37.reuse, R29 ;  /* 0x000000251a1c7223 */ /* 0x080fe2000000001d */
[----:B------:R-:W-:Y:S01]  /*3a70*/  FFMA R32, R60, R37, R33 ;  /* 0x000000253c207223 */ /* 0x000fe20000000021 */
[-C--:B------:R-:W-:Y:S01]  /*3a80*/  FFMA R33, R65, R30.reuse, R54 ;  /* 0x0000001e41217223 */ /* 0x080fe20000000036 */
[-C--:B------:R-:W-:Y:S01]  /*3a90*/  FFMA R29, R69, R30.reuse, R52 ;  /* 0x0000001e451d7223 */ /* 0x080fe20000000034 */
[----:B------:R-:W-:Y:S01]  /*3aa0*/  FFMA R37, R63, R30, R28 ;  /* 0x0000001e3f257223 */ /* 0x000fe2000000001c */
[-C--:B-1----:R-:W-:Y:S01]  /*3ab0*/  FFMA R73, R73, R40.reuse, R72 ;  /* 0x0000002849497223 */ /* 0x082fe20000000048 */
[----:B------:R-:W1:Y:S01]  /*3ac0*/  LDS.128 R52, [R17+0x240] ;  /* 0x0002400011347984 */ /* 0x000e620000000c00 */
[-C--:B------:R-:W-:Y:S01]  /*3ad0*/  FFMA R56, R24, R31.reuse, R33 ;  /* 0x0000001f18387223 */ /* 0x080fe20000000021 */
[-C--:B------:R-:W-:Y:S01]  /*3ae0*/  FFMA R72, R66, R31.reuse, R29 ;  /* 0x0000001f42487223 */ /* 0x080fe2000000001d */
[----:B------:R-:W-:Y:S01]  /*3af0*/  FFMA R58, R62, R31, R37 ;  /* 0x0000001f3e3a7223 */ /* 0x000fe20000000025 */
[-C--:B------:R-:W-:Y:S01]  /*3b00*/  FFMA R31, R71, R40.reuse, R36 ;  /* 0x00000028471f7223 */ /* 0x080fe20000000024 */
[----:B------:R-:W-:Y:S01]  /*3b10*/  FFMA R29, R61, R40, R32 ;  /* 0x000000283d1d7223 */ /* 0x000fe20000000020 */
[-C--:B------:R-:W-:Y:S01]  /*3b20*/  FFMA R64, R64, R41.reuse, R73 ;  /* 0x0000002940407223 */ /* 0x080fe20000000049 */
[----:B------:R-:W-:Y:S01]  /*3b30*/  LDS R68, [R16+0x1c80] ;  /* 0x001c800010447984 */ /* 0x000fe20000000800 */
[-C--:B------:R-:W-:Y:S01]  /*3b40*/  FFMA R36, R60, R41.reuse, R31 ;  /* 0x000000293c247223 */ /* 0x080fe2000000001f */
[----:B------:R-:W-:Y:S01]  /*3b50*/  FFMA R32, R26, R41, R29 ;  /* 0x000000291a207223 */ /* 0x000fe2000000001d */
[-C--:B------:R-:W-:Y:S01]  /*3b60*/  FFMA R73, R65, R34.reuse, R58 ;  /* 0x0000002241497223 */ /* 0x080fe2000000003a */
[----:B------:R-:W4:Y:S01]  /*3b70*/  LDS.128 R28, [R17+0x260] ;  /* 0x00026000111c7984 */ /* 0x000f220000000c00 */
[-C--:B------:R-:W-:Y:S01]  /*3b80*/  FFMA R41, R69, R34.reuse, R56 ;  /* 0x0000002245297223 */ /* 0x080fe20000000038 */
[----:B------:R-:W-:Y:S01]  /*3b90*/  FFMA R79, R63, R34, R32 ;  /* 0x000000223f4f7223 */ /* 0x000fe20000000020 */
[-C--:B--2---:R-:W-:Y:S01]  /*3ba0*/  FFMA R37, R71, R44.reuse, R64 ;  /* 0x0000002c47257223 */ /* 0x084fe20000000040 */
[----:B------:R-:W2:Y:S01]  /*3bb0*/  LDS.128 R56, [R17+0x280] ;  /* 0x0002800011387984 */ /* 0x000ea20000000c00 */
[----:B------:R-:W-:Y:S01]  /*3bc0*/  FFMA R33, R61, R44, R36 ;  /* 0x0000002c3d217223 */ /* 0x000fe20000000024 */
[----:B------:R-:W-:Y:S01]  /*3bd0*/  FFMA R64, R24, R35, R73 ;  /* 0x0000002318407223 */ /* 0x000fe20000000049 */
[----:B------:R-:W-:Y:S01]  /*3be0*/  FFMA R40, R60, R45, R37 ;  /* 0x0000002d3c287223 */ /* 0x000fe20000000025 */
[----:B------:R-:W5:Y:S01]  /*3bf0*/  LDS R71, [R16+0x2000] ;  /* 0x0020000010477984 */ /* 0x000f620000000800 */
[-C--:B------:R-:W-:Y:S01]  /*3c00*/  FFMA R44, R66, R35.reuse, R41 ;  /* 0x00000023422c7223 */ /* 0x080fe20000000029 */
[----:B------:R-:W-:Y:S01]  /*3c10*/  FFMA R74, R62, R35, R79 ;  /* 0x000000233e4a7223 */ /* 0x000fe2000000004f */
[----:B------:R-:W-:Y:S01]  /*3c20*/  FFMA R36, R26, R45, R33 ;  /* 0x0000002d1a247223 */ /* 0x000fe20000000021 */
[----:B------:R-:W5:Y:S01]  /*3c30*/  LDS R60, [R16+0x2080] ;  /* 0x00208000103c7984 */ /* 0x000f620000000800 */
[-C--:B------:R-:W-:Y:S01]  /*3c40*/  FFMA R37, R69, R38.reuse, R64 ;  /* 0x0000002645257223 */ /* 0x080fe20000000040 */
[-C--:B------:R-:W-:Y:S01]  /*3c50*/  FFMA R41, R65, R38.reuse, R74 ;  /* 0x0000002641297223 */ /* 0x080fe2000000004a */
[----:B------:R-:W-:Y:S01]  /*3c60*/  FFMA R45, R63, R38, R36 ;  /* 0x000000263f2d7223 */ /* 0x000fe20000000024 */
[----:B------:R-:W5:Y:S03]  /*3c70*/  LDS R73, [R16+0x1900] ;  /* 0x0019000010497984 */ /* 0x000f660000000800 */
[-C--:B------:R-:W-:Y:S01]  /*3c80*/  FFMA R74, R62, R39.reuse, R45 ;  /* 0x000000273e4a7223 */ /* 0x080fe2000000002d */
[----:B------:R-:W5:Y:S01]  /*3c90*/  LDS.128 R32, [R17+0x2a0] ;  /* 0x0002a00011207984 */ /* 0x000f620000000c00 */
        /* <DEDUP_REMOVED lines=8> */
[----:B-1----:R-:W-:Y:S01]  /*3d20*/  FFMA R77, R52, R67, R77 ;  /* 0x00000043344d7223 */ /* 0x002fe2000000004d */
[----:B------:R-:W-:Y:S01]  /*3d30*/  FFMA R63, R63, R42, R26 ;  /* 0x0000002a3f3f7223 */ /* 0x000fe2000000001a */
[----:B------:R-:W-:Y:S01]  /*3d40*/  FFMA R40, R24, R43, R45 ;  /* 0x0000002b18287223 */ /* 0x000fe2000000002d */
[----:B------:R-:W1:Y:S01]  /*3d50*/  LDS.128 R36, [R17+0x2c0] ;  /* 0x0002c00011247984 */ /* 0x000e620000000c00 */
[----:B------:R-:W-:Y:S01]  /*3d60*/  FFMA R53, R70, R53, R77 ;  /* 0x0000003546357223 */ /* 0x000fe2000000004d */
[-C--:B------:R-:W-:Y:S01]  /*3d70*/  FFMA R62, R62, R43.reuse, R63 ;  /* 0x0000002b3e3e7223 */ /* 0x080fe2000000003f */
[----:B------:R-:W-:Y:S01]  /*3d80*/  FFMA R52, R66, R43, R41 ;  /* 0x0000002b42347223 */ /* 0x000fe20000000029 */
[----:B------:R-:W1:Y:S01]  /*3d90*/  LDS R26, [R16+0x1d80] ;  /* 0x001d8000101a7984 */ /* 0x000e620000000800 */
[-C--:B------:R-:W-:Y:S01]  /*3da0*/  FFMA R45, R69, R46.reuse, R40 ;  /* 0x0000002e452d7223 */ /* 0x080fe20000000028 */
[----:B------:R-:W-:Y:S01]  /*3db0*/  FFMA R65, R65, R46, R62 ;  /* 0x0000002e41417223 */ /* 0x000fe2000000003e */
[----:B----4-:R-:W-:Y:S01]  /*3dc0*/  FFMA R53, R28, R75, R53 ;  /* 0x0000004b1c357223 */ /* 0x010fe20000000035 */
[----:B------:R-:W4:Y:S01]  /*3dd0*/  LDS R77, [R16+0x2100] ;  /* 0x00210000104d7984 */ /* 0x000f220000000800 */
[----:B------:R-:W-:Y:S01]  /*3de0*/  FFMA R49, R67, R28, R72 ;  /* 0x0000001c43317223 */ /* 0x000fe20000000048 */
[----:B------:R-:W-:Y:S01]  /*3df0*/  FFMA R28, R24, R47, R65 ;  /* 0x0000002f181c7223 */ /* 0x000fe20000000041 */
[-C--:B------:R-:W-:Y:S01]  /*3e00*/  FFMA R53, R68, R29.reuse, R53 ;  /* 0x0000001d44357223 */ /* 0x080fe20000000035 */
[----:B------:R-:W4:Y:S01]  /*3e10*/  LDS.128 R40, [R17+0x2e0] ;  /* 0x0002e00011287984 */ /* 0x000f220000000c00 */
[----:B------:R-:W-:Y:S01]  /*3e20*/  FFMA R46, R70, R29, R49 ;  /* 0x0000001d462e7223 */ /* 0x000fe20000000031 */
[----:B------:R-:W-:Y:S01]  /*3e30*/  FFMA R69, R69, R50, R28 ;  /* 0x0000003245457223 */ /* 0x000fe2000000001c */
[-C--:B--2---:R-:W-:Y:S01]  /*3e40*/  FFMA R49, R67, R56.reuse, R44 ;  /* 0x0000003843317223 */ /* 0x084fe2000000002c */
[----:B-----5:R-:W-:Y:S01]  /*3e50*/  FFMA R53, R56, R71, R53 ;  /* 0x0000004738357223 */ /* 0x020fe20000000035 */
[----:B------:R-:W-:Y:S01]  /*3e60*/  FFMA R29, R75, R56, R46 ;  /* 0x000000384b1d7223 */ /* 0x000fe2000000002e */
[----:B------:R-:W-:Y:S01]  /*3e70*/  FFMA R62, R66, R47, R45 ;  /* 0x0000002f423e7223 */ /* 0x000fe2000000002d */
[-C--:B------:R-:W-:Y:S01]  /*3e80*/  FFMA R56, R70, R57.reuse, R49 ;  /* 0x0000003946387223 */ /* 0x080fe20000000031 */
[----:B------:R-:W-:Y:S01]  /*3e90*/  FFMA R28, R60, R57, R53 ;  /* 0x000000393c1c7223 */ /* 0x000fe20000000035 */
[----:B------:R-:W2:Y:S01]  /*3ea0*/  LDS.128 R44, [R17+0x300] ;  /* 0x00030000112c7984 */ /* 0x000ea20000000c00 */
[----:B------:R-:W-:Y:S01]  /*3eb0*/  FFMA R66, R66, R51, R69 ;  /* 0x0000003342427223 */ /* 0x000fe20000000045 */
[----:B------:R-:W-:Y:S01]  /*3ec0*/  FFMA R50, R68, R57, R29 ;  /* 0x0000003944327223 */ /* 0x000fe2000000001d */
[----:B------:R-:W-:Y:S01]  /*3ed0*/  FFMA R53, R73, R54, R28 ;  /* 0x0000003649357223 */ /* 0x000fe2000000001c */
[----:B------:R-:W5:Y:S01]  /*3ee0*/  LDS R24, [R16+0x2180] ;  /* 0x0021800010187984 */ /* 0x000f620000000800 */
[-C--:B------:R-:W-:Y:S01]  /*3ef0*/  FFMA R51, R67, R32.reuse, R48 ;  /* 0x0000002043337223 */ /* 0x080fe20000000030 */
[-C--:B------:R-:W-:Y:S01]  /*3f00*/  FFMA R49, R75, R32.reuse, R56 ;  /* 0x000000204b317223 */ /* 0x080fe20000000038 */
[----:B------:R-:W-:Y:S01]  /*3f10*/  FFMA R29, R71, R32, R50 ;  /* 0x00000020471d7223 */ /* 0x000fe20000000032 */
[----:B------:R-:W-:Y:S01]  /*3f20*/  LDS R69, [R16+0x1a00] ;  /* 0x001a000010457984 */ /* 0x000fe20000000800 */
[----:B---3--:R-:W-:Y:S01]  /*3f30*/  FFMA R48, R64, R55, R53 ;  /* 0x0000003740307223 */ /* 0x008fe20000000035 */
[-C--:B------:R-:W-:Y:S01]  /*3f40*/  FFMA R54, R70, R33.reuse, R51 ;  /* 0x0000002146367223 */ /* 0x080fe20000000033 */
[-C--:B------:R-:W-:Y:S01]  /*3f50*/  FFMA R32, R68, R33.reuse, R49 ;  /* 0x0000002144207223 */ /* 0x080fe20000000031 */
[----:B------:R-:W-:Y:S01]  /*3f60*/  FFMA R28, R60, R33, R29 ;  /* 0x000000213c1c7223 */ /* 0x000fe2000000001d */
[-C--:B------:R-:W-:Y:S01]  /*3f70*/  FFMA R55, R61, R30.reuse, R48 ;  /* 0x0000001e3d377223 */ /* 0x080fe20000000030 */
[----:B------:R-:W-:Y:S02]  /*3f80*/  LDS R79, [R16+0x1e00] ;  /* 0x001e0000104f7984 */ /* 0x000fe40000000800 */
[----:B------:R-:W-:Y:S01]  /*3f90*/  FFMA R57, R73, R30, R28 ;  /* 0x0000001e49397223 */ /* 0x000fe2000000001c */
[-C--:B-1----:R-:W-:Y:S01]  /*3fa0*/  FFMA R29, R71, R36.reuse, R32 ;  /* 0x00000024471d7223 */ /* 0x082fe20000000020 */
[----:B------:R-:W1:Y:S01]  /*3fb0*/  LDS.128 R48, [R17+0x320] ;  /* 0x0003200011307984 */ /* 0x000e620000000c00 */
[-C--:B------:R-:W-:Y:S01]  /*3fc0*/  FFMA R33, R75, R36.reuse, R54 ;  /* 0x000000244b217223 */ /* 0x080fe20000000036 */
[----:B------:R-:W-:Y:S01]  /*3fd0*/  FFMA R53, R67, R36, R52 ;  /* 0x0000002443357223 */ /* 0x000fe20000000034 */
[----:B------:R-:W-:Y:S01]  /*3fe0*/  FFMA R30, R26, R31, R55 ;  /* 0x0000001f1a1e7223 */ /* 0x000fe20000000037 */
[----:B------:R-:W-:Y:S01]  /*3ff0*/  FFMA R28, R60, R37, R29 ;  /* 0x000000253c1c7223 */ /* 0x000fe2000000001d */
[----:B------:R-:W-:Y:S01]  /*4000*/  FFMA R52, R64, R31, R57 ;  /* 0x0000001f40347223 */ /* 0x000fe20000000039 */
[-C--:B------:R-:W-:Y:S01]  /*4010*/  FFMA R32, R68, R37.reuse, R33 ;  /* 0x0000002544207223 */ /* 0x080fe20000000021 */
[----:B------:R-:W-:Y:S01]  /*4020*/  FFMA R36, R70, R37, R53 ;  /* 0x0000002546247223 */ /* 0x000fe20000000035 */
[-C--:B----4-:R-:W-:Y:S01]  /*4030*/  FFMA R55, R77, R58.reuse, R30 ;  /* 0x0000003a4d377223 */ /* 0x090fe2000000001e */
[-C--:B------:R-:W-:Y:S01]  /*4040*/  FFMA R57, R61, R58.reuse, R52 ;  /* 0x0000003a3d397223 */ /* 0x080fe20000000034 */
[----:B------:R-:W-:Y:S01]  /*4050*/  FFMA R63, R73, R58, R28 ;  /* 0x0000003a493f7223 */ /* 0x000fe2000000001c */
[-C--:B------:R-:W-:Y:S01]  /*4060*/  FFMA R33, R71, R40.reuse, R32 ;  /* 0x0000002847217223 */ /* 0x080fe20000000020 */
[----:B------:R-:W3:Y:S01]  /*4070*/  LDS.128 R28, [R17+0x340] ;  /* 0x00034000111c7984 */ /* 0x000ee20000000c00 */
[-C--:B------:R-:W-:Y:S01]  /*4080*/  FFMA R53, R67, R40.reuse, R62 ;  /* 0x0000002843357223 */ /* 0x080fe2000000003e */
[----:B------:R-:W-:Y:S01]  /*4090*/  FFMA R37, R75, R40, R36 ;  /* 0x000000284b257223 */ /* 0x000fe20000000024 */
[-C--:B------:R-:W-:Y:S01]  /*40a0*/  FFMA R52, R26, R59.reuse, R57 ;  /* 0x0000003b1a347223 */ /* 0x080fe20000000039 */
[----:B------:R-:W-:Y:S01]  /*40b0*/  FFMA R54, R64, R59, R63 ;  /* 0x0000003b40367223 */ /* 0x000fe2000000003f */
[-C--:B------:R-:W-:Y:S01]  /*40c0*/  FFMA R32, R60, R41.reuse, R33 ;  /* 0x000000293c207223 */ /* 0x080fe20000000021 */
[-C--:B------:R-:W-:Y:S01]  /*40d0*/  FFMA R40, R70, R41.reuse, R53 ;  /* 0x0000002946287223 */ /* 0x080fe20000000035 */
[----:B------:R-:W-:Y:S01]  /*40e0*/  FFMA R36, R68, R41, R37 ;  /* 0x0000002944247223 */ /* 0x000fe20000000025 */
[-C--:B------:R-:W-:Y:S01]  /*40f0*/  FFMA R33, R77, R34.reuse, R52 ;  /* 0x000000224d217223 */ /* 0x080fe20000000034 */
[-C--:B------:R-:W-:Y:S01]  /*4100*/  FFMA R37, R61, R34.reuse, R54 ;  /* 0x000000223d257223 */ /* 0x080fe20000000036 */
[----:B------:R-:W-:Y:S01]  /*4110*/  FFMA R41, R73, R34, R32 ;  /* 0x0000002249297223 */ /* 0x000fe20000000020 */
[-C--:B--2---:R-:W-:Y:S01]  /*4120*/  FFMA R67, R67, R44.reuse, R66 ;  /* 0x0000002c43437223 */ /* 0x084fe20000000042 */
[-C--:B-----5:R-:W-:Y:S01]  /*4130*/  FFMA R66, R24, R35.reuse, R33 ;  /* 0x0000002318427223 */ /* 0x0a0fe20000000021 */
[-C--:B------:R-:W-:Y:S01]  /*4140*/  FFMA R54, R26, R35.reuse, R37 ;  /* 0x000000231a367223 */ /* 0x080fe20000000025 */
[----:B------:R-:W-:Y:S01]  /*4150*/  FFMA R56, R64, R35, R41 ;  /* 0x0000002340387223 */ /* 0x000fe20000000029 */
[----:B------:R-:W-:Y:S01]  /*4160*/  FFMA R52, R70, R45, R67 ;  /* 0x0000002d46347223 */ /* 0x000fe20000000043 */
[----:B------:R-:W2:Y:S01]  /*4170*/  LDS.128 R32, [R17+0x250] ;  /* 0x0002500011207984 */ /* 0x000ea20000000c00 */
[-C--:B------:R-:W-:Y:S01]  /*4180*/  FFMA R37, R71, R44.reuse, R36 ;  /* 0x0000002c47257223 */ /* 0x080fe20000000024 */
[----:B------:R-:W-:Y:S01]  /*4190*/  FFMA R41, R75, R44, R40 ;  /* 0x0000002c4b297223 */ /* 0x000fe20000000028 */
[----:B------:R-:W-:Y:S01]  /*41a0*/  FFMA R63, R24, R59, R55 ;  /* 0x0000003b183f7223 */ /* 0x000fe20000000037 */
[----:B------:R-:W4:Y:S01]  /*41b0*/  LDS R70, [R16+0x1a80] ;  /* 0x001a800010467984 */ /* 0x000f220000000800 */
[-C--:B------:R-:W-:Y:S01]  /*41c0*/  FFMA R36, R60, R45.reuse, R37 ;  /* 0x0000002d3c247223 */ /* 0x080fe20000000025 */
[-C--:B------:R-:W-:Y:S01]  /*41d0*/  FFMA R37, R77, R38.reuse, R54 ;  /* 0x000000264d257223 */ /* 0x080fe20000000036 */
[----:B------:R-:W-:Y:S01]  /*41e0*/  FFMA R40, R68, R45, R41 ;  /* 0x0000002d44287223 */ /* 0x000fe20000000029 */
[-C--:B------:R-:W-:Y:S01]  /*41f0*/  FFMA R41, R61, R38.reuse, R56 ;  /* 0x000000263d297223 */ /* 0x080fe20000000038 */
[----:B------:R-:W-:Y:S01]  /*4200*/  FFMA R45, R73, R38, R36 ;  /* 0x00000026492d7223 */ /* 0x000fe20000000024 */
[----:B------:R-:W-:Y:S01]  /*4210*/  LDS R72, [R16+0x1e80] ;  /* 0x001e800010487984 */ /* 0x000fe20000000800 */
[-C--:B------:R-:W-:Y:S01]  /*4220*/  FFMA R76, R24, R39.reuse, R37 ;  /* 0x00000027184c7223 */ /* 0x080fe20000000025 */
[-C--:B-1----:R-:W-:Y:S01]  /*4230*/  FFMA R75, R75, R48.reuse, R52 ;  /* 0x000000304b4b7223 */ /* 0x082fe20000000034 */
[-C--:B------:R-:W-:Y:S01]  /*4240*/  FFMA R44, R26, R39.reuse, R41 ;  /* 0x000000271a2c7223 */ /* 0x080fe20000000029 */
[----:B------:R-:W1:Y:S01]  /*4250*/  LDS.128 R52, [R17+0x270] ;  /* 0x0002700011347984 */ /* 0x000e620000000c00 */
[----:B------:R-:W-:Y:S01]  /*4260*/  FFMA R56, R64, R39, R45 ;  /* 0x0000002740387223 */ /* 0x000fe2000000002d */
[----:B------:R-:W-:Y:S01]  /*4270*/  FFMA R68, R68, R49, R75 ;  /* 0x0000003144447223 */ /* 0x000fe2000000004b */
[----:B------:R-:W-:Y:S01]  /*4280*/  FFMA R41, R71, R48, R40 ;  /* 0x0000003047297223 */ /* 0x000fe20000000028 */
[----:B------:R-:W5:Y:S01]  /*4290*/  LDS.128 R36, [R17+0x290] ;  /* 0x0002900011247984 */ /* 0x000f620000000c00 */
[----:B------:R-:W-:-:S02]  /*42a0*/  FFMA R45, R61, R42, R56 ;  /* 0x0000002a3d2d7223 */ /* 0x000fc40000000038 */
[----:B------:R-:W-:Y:S01]  /*42b0*/  FFMA R40, R60, R49, R41 ;  /* 0x000000313c287223 */ /* 0x000fe20000000029 */
[----:B------:R-:W5:Y:S01]  /*42c0*/  LDS R75, [R16+0x2200] ;  /* 0x00220000104b7984 */ /* 0x000f620000000800 */
[----:B------:R-:W-:Y:S01]  /*42d0*/  FFMA R41, R77, R42, R44 ;  /* 0x0000002a4d297223 */ /* 0x000fe2000000002c */
[----:B---3--:R-:W-:Y:S01]  /*42e0*/  FFMA R71, R71, R28, R68 ;  /* 0x0000001c47477223 */ /* 0x008fe20000000044 */
[----:B------:R-:W-:Y:S01]  /*42f0*/  FFMA R65, R73, R42, R40 ;  /* 0x0000002a49417223 */ /* 0x000fe20000000028 */
[----:B------:R-:W-:Y:S01]  /*4300*/  LDS R48, [R16+0x2280] ;  /* 0x0022800010307984 */ /* 0x000fe20000000800 */
[----:B------:R-:W-:Y:S01]  /*4310*/  FFMA R28, R26, R43, R45 ;  /* 0x0000002b1a1c7223 */ /* 0x000fe2000000002d */
[----:B------:R-:W-:Y:S01]  /*4320*/  FFMA R60, R60, R29, R71 ;  /* 0x0000001d3c3c7223 */ /* 0x000fe20000000047 */
[-C--:B------:R-:W-:Y:S01]  /*4330*/  FFMA R44, R64, R43.reuse, R65 ;  /* 0x0000002b402c7223 */ /* 0x080fe20000000041 */
[----:B------:R-:W3:Y:S01]  /*4340*/  LDS.128 R56, [R17+0x2b0] ;  /* 0x0002b00011387984 */ /* 0x000ee20000000c00 */
[-C--:B------:R-:W-:Y:S01]  /*4350*/  FFMA R29, R77, R46.reuse, R28 ;  /* 0x0000002e4d1d7223 */ /* 0x080fe2000000001c */
[-C--:B------:R-:W-:Y:S01]  /*4360*/  FFMA R73, R73, R46.reuse, R60 ;  /* 0x0000002e49497223 */ /* 0x080fe2000000003c */
[----:B------:R-:W-:Y:S01]  /*4370*/  FFMA R78, R24, R43, R41 ;  /* 0x0000002b184e7223 */ /* 0x000fe20000000029 */
[----:B------:R-:W3:Y:S01]  /*4380*/  LDS R49, [R16+0x1b00] ;  /* 0x001b000010317984 */ /* 0x000ee20000000800 */
[C---:B------:R-:W-:Y:S01]  /*4390*/  FFMA R45, R61.reuse, R46, R44 ;  /* 0x0000002e3d2d7223 */ /* 0x040fe2000000002c */
[-C--:B------:R-:W-:Y:S01]  /*43a0*/  FFMA R64, R64, R47.reuse, R73 ;  /* 0x0000002f40407223 */ /* 0x080fe20000000049 */
[-C--:B------:R-:W-:Y:S01]  /*43b0*/  FFMA R80, R24, R47.reuse, R29 ;  /* 0x0000002f18507223 */ /* 0x080fe2000000001d */
[----:B------:R-:W3:Y:S01]  /*43c0*/  LDS R68, [R16+0x1b80] ;  /* 0x001b800010447984 */ /* 0x000ee20000000800 */
[----:B------:R-:W-:Y:S01]  /*43d0*/  FFMA R28, R26, R47, R45 ;  /* 0x0000002f1a1c7223 */ /* 0x000fe2000000002d */
[----:B--2---:R-:W-:Y:S01]  /*43e0*/  FFMA R29, R32, R69, R63 ;  /* 0x00000045201d7223 */ /* 0x004fe2000000003f */
[-C--:B------:R-:W-:Y:S01]  /*43f0*/  FFMA R65, R61, R50.reuse, R64 ;  /* 0x000000323d417223 */ /* 0x080fe20000000040 */
[----:B------:R-:W2:Y:S02]  /*4400*/  LDS R71, [R16+0x1f00] ;  /* 0x001f000010477984 */ /* 0x000ea40000000800 */
[----:B----4-:R-:W-:Y:S01]  /*4410*/  FFMA R33, R70, R33, R29 ;  /* 0x0000002146217223 */ /* 0x010fe2000000001d */
[----:B------:R-:W-:Y:S01]  /*4420*/  FFMA R26, R26, R51, R65 ;  /* 0x000000331a1a7223 */ /* 0x000fe20000000041 */
[----:B------:R-:W4:Y:S01]  /*4430*/  LDS.128 R40, [R17+0x2d0] ;  /* 0x0002d00011287984 */ /* 0x000f220000000c00 */
[----:B------:R-:W-:-:S02]  /*4440*/  FFMA R29, R77, R50, R28 ;  /* 0x000000324d1d7223 */ /* 0x000fc4000000001c */
[----:B------:R-:W-:Y:S01]  /*4450*/  FFMA R30, R77, R30, R26 ;  /* 0x0000001e4d1e7223 */ /* 0x000fe2000000001a */
[----:B------:R-:W4:Y:S01]  /*4460*/  LDS R74, [R16+0x1f80] ;  /* 0x001f8000104a7984 */ /* 0x000f220000000800 */
[----:B------:R-:W-:-:S03]  /*4470*/  FFMA R26, R24, R51, R29 ;  /* 0x00000033181a7223 */ /* 0x000fc6000000001d */
[----:B------:R-:W4:Y:S01]  /*4480*/  LDS.128 R60, [R17+0x2f0] ;  /* 0x0002f000113c7984 */ /* 0x000f220000000c00 */
[C---:B-1----:R-:W-:Y:S01]  /*4490*/  FFMA R65, R69.reuse, R52, R66 ;  /* 0x0000003445417223 */ /* 0x042fe20000000042 */
[----:B------:R-:W-:Y:S02]  /*44a0*/  FFMA R33, R52, R79, R33 ;  /* 0x0000004f34217223 */ /* 0x000fe40000000021 */
[----:B------:R-:W1:Y:S01]  /*44b0*/  LDS.128 R44, [R17+0x310] ;  /* 0x00031000112c7984 */ /* 0x000e620000000c00 */
[-C--:B------:R-:W-:Y:S01]  /*44c0*/  FFMA R28, R70, R53.reuse, R65 ;  /* 0x00000035461c7223 */ /* 0x080fe20000000041 */
[----:B------:R-:W-:Y:S01]  /*44d0*/  FFMA R33, R72, R53, R33 ;  /* 0x0000003548217223 */ /* 0x000fe20000000021 */
[-C--:B-----5:R-:W-:Y:S01]  /*44e0*/  FFMA R53, R69, R36.reuse, R76 ;  /* 0x0000002445357223 */ /* 0x0a0fe2000000004c */
[----:B------:R-:W5:Y:S01]  /*44f0*/  LDS R73, [R16+0x2300] ;  /* 0x0023000010497984 */ /* 0x000f620000000800 */
[----:B------:R-:W-:Y:S01]  /*4500*/  FFMA R51, R79, R36, R28 ;  /* 0x000000244f337223 */ /* 0x000fe2000000001c */
[----:B------:R-:W-:Y:S01]  /*4510*/  FFMA R29, R36, R75, R33 ;  /* 0x0000004b241d7223 */ /* 0x000fe20000000021 */
[----:B------:R-:W-:Y:S01]  /*4520*/  FFMA R33, R24, R31, R30 ;  /* 0x0000001f18217223 */ /* 0x000fe2000000001e */
[----:B------:R3:W5:Y:S01]  /*4530*/  LDS R50, [R16+0x2380] ;  /* 0x0023800010327984 */ /* 0x0007620000000800 */
[-C--:B------:R-:W-:Y:S01]  /*4540*/  FFMA R24, R72, R37.reuse, R51 ;  /* 0x0000002548187223 */ /* 0x080fe20000000033 */
[----:B------:R-:W-:-:S02]  /*4550*/  FFMA R32, R70, R37, R53 ;  /* 0x0000002546207223 */ /* 0x000fc40000000035 */
[----:B------:R-:W5:Y:S01]  /*4560*/  LDS.128 R64, [R17+0x330] ;  /* 0x0003300011407984 */ /* 0x000f620000000c00 */
[-C--:B---3--:R-:W-:Y:S01]  /*4570*/  FFMA R53, R69, R56.reuse, R78 ;  /* 0x0000003845357223 */ /* 0x088fe2000000004e */
[-C--:B------:R-:W-:Y:S01]  /*4580*/  FFMA R51, R79, R56.reuse, R32 ;  /* 0x000000384f337223 */ /* 0x080fe20000000020 */
[----:B------:R-:W-:Y:S01]  /*4590*/  FFMA R16, R48, R37, R29 ;  /* 0x0000002530107223 */ /* 0x000fe2000000001d */
[----:B------:R-:W-:Y:S01]  /*45a0*/  FFMA R37, R75, R56, R24 ;  /* 0x000000384b257223 */ /* 0x000fe20000000018 */
[----:B------:R4:W3:Y:S01]  /*45b0*/  LDS.128 R28, [R17+0x350] ;  /* 0x00035000111c7984 */ /* 0x0008e20000000c00 */
[-C--:B------:R-:W-:Y:S01]  /*45c0*/  FFMA R24, R72, R57.reuse, R51 ;  /* 0x0000003948187223 */ /* 0x080fe20000000033 */
[C---:B------:R-:W-:Y:S01]  /*45d0*/  FFMA R77, R49.reuse, R34, R16 ;  /* 0x00000022314d7223 */ /* 0x040fe20000000010 */
[-C--:B------:R-:W-:Y:S01]  /*45e0*/  FFMA R16, R48, R57.reuse, R37 ;  /* 0x0000003930107223 */ /* 0x080fe20000000025 */
[----:B------:R-:W-:Y:S02]  /*45f0*/  FFMA R32, R70, R57, R53 ;  /* 0x0000003946207223 */ /* 0x000fe40000000035 */
[----:B------:R-:W-:Y:S01]  /*4600*/  FFMA R34, R68, R35, R77 ;  /* 0x0000002344227223 */ /* 0x000fe2000000004d */
[----:B------:R-:W-:-:S03]  /*4610*/  FFMA R53, R49, R54, R16 ;  /* 0x0000003631357223 */ /* 0x000fc60000000010 */
[----:B--2---:R-:W-:Y:S01]  /*4620*/  FFMA R51, R71, R54, R34 ;  /* 0x0000003647337223 */ /* 0x004fe20000000022 */
[-C--:B----4-:R-:W-:Y:S01]  /*4630*/  FFMA R17, R75, R40.reuse, R24 ;  /* 0x000000284b117223 */ /* 0x090fe20000000018 */
[-C--:B------:R-:W-:Y:S01]  /*4640*/  FFMA R36, R68, R55.reuse, R53 ;  /* 0x0000003744247223 */ /* 0x080fe20000000035 */
[-C--:B------:R-:W-:Y:S01]  /*4650*/  FFMA R35, R79, R40.reuse, R32 ;  /* 0x000000284f237223 */ /* 0x080fe20000000020 */
[----:B------:R-:W-:Y:S01]  /*4660*/  FFMA R34, R74, R55, R51 ;  /* 0x000000374a227223 */ /* 0x000fe20000000033 */
[-C--:B------:R-:W-:Y:S01]  /*4670*/  FFMA R16, R48, R41.reuse, R17 ;  /* 0x0000002930107223 */ /* 0x080fe20000000011 */
[C---:B------:R-:W-:Y:S01]  /*4680*/  FFMA R37, R69.reuse, R40, R80 ;  /* 0x0000002845257223 */ /* 0x040fe20000000050 */
[-C--:B------:R-:W-:Y:S01]  /*4690*/  FFMA R24, R72, R41.reuse, R35 ;  /* 0x0000002948187223 */ /* 0x080fe20000000023 */
[----:B------:R-:W-:Y:S01]  /*46a0*/  FFMA R17, R69, R60, R26 ;  /* 0x0000003c45117223 */ /* 0x000fe2000000001a */
[----:B------:R-:W-:Y:S01]  /*46b0*/  FFMA R35, R49, R38, R16 ;  /* 0x0000002631237223 */ /* 0x000fe20000000010 */
[C---:B------:R-:W-:Y:S01]  /*46c0*/  FFMA R32, R70.reuse, R41, R37 ;  /* 0x0000002946207223 */ /* 0x040fe20000000025 */
[----:B-1----:R-:W-:Y:S01]  /*46d0*/  FFMA R26, R69, R44, R33 ;  /* 0x0000002c451a7223 */ /* 0x002fe20000000021 */
[-C--:B------:R-:W-:Y:S01]  /*46e0*/  FFMA R33, R71, R38.reuse, R36 ;  /* 0x0000002647217223 */ /* 0x080fe20000000024 */
[C---:B------:R-:W-:Y:S01]  /*46f0*/  FFMA R17, R70.reuse, R61, R17 ;  /* 0x0000003d46117223 */ /* 0x040fe20000000011 */
[----:B-----5:R-:W-:Y:S01]  /*4700*/  FFMA R34, R73, R38, R34 ;  /* 0x0000002649227223 */ /* 0x020fe20000000022 */
[----:B------:R-:W-:Y:S01]  /*4710*/  FFMA R37, R70, R45, R26 ;  /* 0x0000002d46257223 */ /* 0x000fe2000000001a */
[-C--:B------:R-:W-:Y:S01]  /*4720*/  FFMA R36, R74, R39.reuse, R33 ;  /* 0x000000274a247223 */ /* 0x080fe20000000021 */
[C---:B------:R-:W-:Y:S01]  /*4730*/  FFMA R16, R79.reuse, R44, R17 ;  /* 0x0000002c4f107223 */ /* 0x040fe20000000011 */
[-C--:B------:R-:W-:Y:S01]  /*4740*/  FFMA R33, R50, R39.reuse, R34 ;  /* 0x0000002732217223 */ /* 0x080fe20000000022 */
[----:B------:R-:W-:Y:S01]  /*4750*/  FFMA R34, R68, R39, R35 ;  /* 0x0000002744227223 */ /* 0x000fe20000000023 */
[-C--:B------:R-:W-:Y:S01]  /*4760*/  FFMA R35, R79, R60.reuse, R32 ;  /* 0x0000003c4f237223 */ /* 0x080fe20000000020 */
[----:B------:R-:W-:Y:S01]  /*4770*/  FFMA R17, R75, R60, R24 ;  /* 0x0000003c4b117223 */ /* 0x000fe20000000018 */
[----:B------:R-:W-:-:S02]  /*4780*/  FFMA R26, R79, R64, R37 ;  /* 0x000000404f1a7223 */ /* 0x000fc40000000025 */
[C---:B------:R-:W-:Y:S01]  /*4790*/  FFMA R24, R72.reuse, R61, R35 ;  /* 0x0000003d48187223 */ /* 0x040fe20000000023 */
[C---:B------:R-:W-:Y:S01]  /*47a0*/  FFMA R35, R72.reuse, R45, R16 ;  /* 0x0000002d48237223 */ /* 0x040fe20000000010 */
[----:B------:R-:W-:Y:S01]  /*47b0*/  FFMA R37, R72, R65, R26 ;  /* 0x0000004148257223 */ /* 0x000fe2000000001a */
[C---:B------:R-:W-:Y:S01]  /*47c0*/  FFMA R16, R48.reuse, R61, R17 ;  /* 0x0000003d30107223 */ /* 0x040fe20000000011 */
[C---:B------:R-:W-:Y:S01]  /*47d0*/  FFMA R17, R75.reuse, R44, R24 ;  /* 0x0000002c4b117223 */ /* 0x040fe20000000018 */
[C---:B------:R-:W-:Y:S01]  /*47e0*/  FFMA R64, R75.reuse, R64, R35 ;  /* 0x000000404b407223 */ /* 0x040fe20000000023 */
[----:B---3--:R-:W-:Y:S01]  /*47f0*/  FFMA R28, R75, R28, R37 ;  /* 0x0000001c4b1c7223 */ /* 0x008fe20000000025 */
[-C--:B------:R-:W-:Y:S01]  /*4800*/  FFMA R35, R71, R58.reuse, R34 ;  /* 0x0000003a47237223 */ /* 0x080fe20000000022 */
[C---:B------:R-:W-:Y:S01]  /*4810*/  FFMA R39, R49.reuse, R58, R16 ;  /* 0x0000003a31277223 */ /* 0x040fe20000000010 */
[C---:B------:R-:W-:Y:S01]  /*4820*/  FFMA R16, R48.reuse, R45, R17 ;  /* 0x0000002d30107223 */ /* 0x040fe20000000011 */
[C---:B------:R-:W-:Y:S01]  /*4830*/  FFMA R65, R48.reuse, R65, R64 ;  /* 0x0000004130417223 */ /* 0x040fe20000000040 */
[----:B------:R-:W-:Y:S01]  /*4840*/  FFMA R29, R48, R29, R28 ;  /* 0x0000001d301d7223 */ /* 0x000fe2000000001c */
        /* <DEDUP_REMOVED lines=10> */
[C---:B------:R-:W-:Y:S01]  /*48f0*/  FFMA R16, R74.reuse, R43, R17 ;  /* 0x0000002b4a107223 */ /* 0x040fe20000000011 */
[C---:B------:R-:W-:Y:S01]  /*4900*/  FFMA R29, R71.reuse, R62, R24 ;  /* 0x0000003e471d7223 */ /* 0x040fe20000000018 */
[C---:B------:R-:W-:Y:S01]  /*4910*/  FFMA R24, R71.reuse, R46, R35 ;  /* 0x0000002e47187223 */ /* 0x040fe20000000023 */
[----:B------:R-:W-:Y:S01]  /*4920*/  FFMA R26, R71, R66, R41 ;  /* 0x00000042471a7223 */ /* 0x000fe20000000029 */
[C---:B------:R-:W-:Y:S01]  /*4930*/  FFMA R17, R73.reuse, R62, R16 ;  /* 0x0000003e49117223 */ /* 0x040fe20000000010 */
        /* <DEDUP_REMOVED lines=13> */
[----:B------:R-:W-:Y:S06]  /*4a10*/  @P6 BRA `(.L_x_4) ;  /* 0xffffffd0003c6947 */ /* 0x000fec000383ffff */
[----:B------:R-:W-:-:S04]  /*4a20*/  DEPBAR.LE SB0, 0x2 ;  /* 0x000080800000791a */ /* 0x000fc80000000000 */
[----:B------:R-:W-:Y:S01]  /*4a30*/  IMAD R27, R20, 0x120, R27 ;  /* 0x00000120141b7824 */ /* 0x000fe200078e021b */
[----:B------:R-:W-:Y:S01]  /*4a40*/  BAR.SYNC.DEFER_BLOCKING 0x0 ;  /* 0x0000000000007b1d */ /* 0x000fe20000010000 */
[----:B------:R-:W-:Y:S01]  /*4a50*/  LEA R19, R22, R19, 0x2 ;  /* 0x0000001316137211 */ /* 0x000fe200078e10ff */
[----:B------:R-:W-:-:S05]  /*4a60*/  IMAD R13, R20, 0xe00, R22 ;  /* 0x00000e00140d7824 */ /* 0x000fca00078e0216 */
[----:B------:R-:W-:-:S04]  /*4a70*/  IADD3 R12, PT, PT, R10, R13, RZ ;  /* 0x0000000d0a0c7210 */ /* 0x000fc80007ffe0ff */
[----:B------:R-:W-:-:S04]  /*4a80*/  LEA R22, R15, R12, 0x5 ;  /* 0x0000000c0f167211 */ /* 0x000fc800078e28ff */
[----:B------:R-:W-:Y:S01]  /*4a90*/  IADD3 R11, PT, PT, R11, R22, RZ ;  /* 0x000000160b0b7210 */ /* 0x000fe20007ffe0ff */
[----:B------:R-:W-:Y:S04]  /*4aa0*/  LDS R16, [R19+0x2400] ;  /* 0x0024000013107984 */ /* 0x000fe80000000800 */
[----:B------:R-:W1:Y:S04]  /*4ab0*/  LDS.128 R52, [R27+0x480] ;  /* 0x000480001b347984 */ /* 0x000e680000000c00 */
[----:B------:R-:W2:Y:S04]  /*4ac0*/  LDS R18, [R19+0x2480] ;  /* 0x0024800013127984 */ /* 0x000ea80000000800 */
[----:B------:R-:W3:Y:S04]  /*4ad0*/  LDS.128 R48, [R27+0x4a0] ;  /* 0x0004a0001b307984 */ /* 0x000ee80000000c00 */
[----:B------:R-:W4:Y:S04]  /*4ae0*/  LDS R25, [R19+0x2800] ;  /* 0x0028000013197984 */ /* 0x000f280000000800 */
[----:B------:R-:W5:Y:S04]  /*4af0*/  LDS R24, [R19+0x2880] ;  /* 0x0028800013187984 */ /* 0x000f680000000800 */
[----:B------:R-:W5:Y:S04]  /*4b00*/  LDS.128 R44, [R27+0x4c0] ;  /* 0x0004c0001b2c7984 */ /* 0x000f680000000c00 */
[----:B------:R-:W5:Y:S04]  /*4b10*/  LDS R61, [R19+0x2c00] ;  /* 0x002c0000133d7984 */ /* 0x000f680000000800 */
[----:B------:R-:W5:Y:S04]  /*4b20*/  LDS R26, [R19+0x2c80] ;  /* 0x002c8000131a7984 */ /* 0x000f680000000800 */
[----:B------:R-:W5:Y:S04]  /*4b30*/  LDS.128 R40, [R27+0x4e0] ;  /* 0x0004e0001b287984 */ /* 0x000f680000000c00 */
[----:B------:R-:W5:Y:S04]  /*4b40*/  LDS R17, [R19+0x2500] ;  /* 0x0025000013117984 */ /* 0x000f680000000800 */
[----:B------:R-:W5:Y:S01]  /*4b50*/  LDS R8, [R19+0x2580] ;  /* 0x0025800013087984 */ /* 0x000f620000000800 */
[----:B-1----:R-:W-:-:S03]  /*4b60*/  FFMA R52, R52, R16, R33 ;  /* 0x0000001034347223 */ /* 0x002fc60000000021 */
[----:B------:R-:W1:Y:S01]  /*4b70*/  LDS.128 R28, [R27+0x500] ;  /* 0x000500001b1c7984 */ /* 0x000e620000000c00 */
[----:B--2---:R-:W-:-:S03]  /*4b80*/  FFMA R53, R18, R53, R52 ;  /* 0x0000003512357223 */ /* 0x004fc60000000034 */
[----:B------:R-:W2:Y:S01]  /*4b90*/  LDS R9, [R19+0x2900] ;  /* 0x0029000013097984 */ /* 0x000ea20000000800 */
[----:B---3--:R-:W-:-:S03]  /*4ba0*/  FFMA R37, R16, R48, R37 ;  /* 0x0000003010257223 */ /* 0x008fc60000000025 */
[----:B------:R-:W3:Y:S01]  /*4bb0*/  LDS R0, [R19+0x2980] ;  /* 0x0029800013007984 */ /* 0x000ee20000000800 */
[----:B----4-:R-:W-:Y:S01]  /*4bc0*/  FFMA R48, R48, R25, R53 ;  /* 0x0000001930307223 */ /* 0x010fe20000000035 */
[-C--:B------:R-:W-:Y:S02]  /*4bd0*/  FFMA R10, R18, R49.reuse, R37 ;  /* 0x00000031120a7223 */ /* 0x080fe40000000025 */
[----:B------:R-:W4:Y:S01]  /*4be0*/  LDS R3, [R19+0x2d00] ;  /* 0x002d000013037984 */ /* 0x000f220000000800 */
[----:B-----5:R-:W-:-:S03]  /*4bf0*/  FFMA R49, R24, R49, R48 ;  /* 0x0000003118317223 */ /* 0x020fc60000000030 */
[----:B------:R-:W5:Y:S01]  /*4c00*/  LDS R2, [R19+0x2d80] ;  /* 0x002d800013027984 */ /* 0x000f620000000800 */
[-C--:B------:R-:W-:Y:S01]  /*4c10*/  FFMA R39, R16, R44.reuse, R39 ;  /* 0x0000002c10277223 */ /* 0x080fe20000000027 */
[C---:B------:R-:W-:Y:S02]  /*4c20*/  FFMA R21, R25.reuse, R44, R10 ;  /* 0x0000002c19157223 */ /* 0x040fe4000000000a */
[----:B------:R-:W5:Y:S01]  /*4c30*/  LDS.128 R4, [R27+0x520] ;  /* 0x000520001b047984 */ /* 0x000f620000000c00 */
[----:B------:R-:W-:Y:S01]  /*4c40*/  FFMA R44, R44, R61, R49 ;  /* 0x0000003d2c2c7223 */ /* 0x000fe20000000031 */
[-C--:B------:R-:W-:Y:S01]  /*4c50*/  FFMA R20, R18, R45.reuse, R39 ;  /* 0x0000002d12147223 */ /* 0x080fe20000000027 */
[-C--:B------:R-:W-:Y:S01]  /*4c60*/  FFMA R10, R24, R45.reuse, R21 ;  /* 0x0000002d180a7223 */ /* 0x080fe20000000015 */
[----:B------:R-:W5:Y:S01]  /*4c70*/  LDS.128 R12, [R27+0x540] ;  /* 0x000540001b0c7984 */ /* 0x000f620000000c00 */
[----:B------:R-:W-:Y:S01]  /*4c80*/  FFMA R44, R26, R45, R44 ;  /* 0x0000002d1a2c7223 */ /* 0x000fe2000000002c */
[-C--:B------:R-:W-:Y:S01]  /*4c90*/  FFMA R23, R25, R40.reuse, R20 ;  /* 0x0000002819177223 */ /* 0x080fe20000000014 */
[-C--:B------:R-:W-:Y:S01]  /*4ca0*/  FFMA R21, R61, R40.reuse, R10 ;  /* 0x000000283d157223 */ /* 0x080fe2000000000a */
[----:B------:R-:W-:Y:S01]  /*4cb0*/  FFMA R63, R16, R40, R63 ;  /* 0x00000028103f7223 */ /* 0x000fe2000000003f */
[----:B------:R-:W-:Y:S01]  /*4cc0*/  LDS R48, [R19+0x2600] ;  /* 0x0026000013307984 */ /* 0x000fe20000000800 */
[C---:B------:R-:W-:Y:S01]  /*4cd0*/  FFMA R33, R17.reuse, R54, R44 ;  /* 0x0000003611217223 */ /* 0x040fe2000000002c */
[-C--:B------:R-:W-:Y:S01]  /*4ce0*/  FFMA R20, R24, R41.reuse, R23 ;  /* 0x0000002918147223 */ /* 0x080fe20000000017 */
[-C--:B------:R-:W-:Y:S01]  /*4cf0*/  FFMA R10, R26, R41.reuse, R21 ;  /* 0x000000291a0a7223 */ /* 0x080fe20000000015 */
[----:B------:R-:W-:Y:S01]  /*4d00*/  FFMA R32, R18, R41, R63 ;  /* 0x0000002912207223 */ /* 0x000fe2000000003f */
[----:B------:R-:W-:Y:S01]  /*4d10*/  FFMA R22, R8, R55, R33 ;  /* 0x0000003708167223 */ /* 0x000fe20000000021 */
[----:B------:R-:W-:Y:S01]  /*4d20*/  LDS R53, [R19+0x2b00] ;  /* 0x002b000013357984 */ /* 0x000fe20000000800 */
[----:B------:R-:W-:Y:S01]  /*4d30*/  FFMA R37, R17, R50, R10 ;  /* 0x0000003211257223 */ /* 0x000fe2000000000a */
[-C--:B-1----:R-:W-:Y:S01]  /*4d40*/  FFMA R33, R61, R28.reuse, R20 ;  /* 0x0000001c3d217223 */ /* 0x082fe20000000014 */
[----:B------:R-:W-:-:S02]  /*4d50*/  FFMA R59, R16, R28, R59 ;  /* 0x0000001c103b7223 */ /* 0x000fc4000000003b */
[----:B------:R-:W-:Y:S01]  /*4d60*/  FFMA R36, R8, R51, R37 ;  /* 0x0000003308247223 */ /* 0x000fe20000000025 */
[----:B------:R-:W-:Y:S01]  /*4d70*/  LDS R52, [R19+0x3080] ;  /* 0x0030800013347984 */ /* 0x000fe20000000800 */
[----:B--2---:R-:W-:Y:S01]  /*4d80*/  FFMA R35, R9, R50, R22 ;  /* 0x0000003209237223 */ /* 0x004fe20000000016 */
[----:B------:R-:W-:Y:S01]  /*4d90*/  FFMA R10, R26, R29, R33 ;  /* 0x0000001d1a0a7223 */ /* 0x000fe20000000021 */
[----:B------:R-:W-:Y:S01]  /*4da0*/  FFMA R33, R25, R28, R32 ;  /* 0x0000001c19217223 */ /* 0x000fe20000000020 */
[----:B------:R-:W1:Y:S01]  /*4db0*/  LDS.128 R20, [R27+0x560] ;  /* 0x000560001b147984 */ /* 0x000e620000000c00 */
[----:B---3--:R-:W-:Y:S01]  /*4dc0*/  FFMA R34, R0, R51, R35 ;  /* 0x0000003300227223 */ /* 0x008fe20000000023 */
[-C--:B------:R-:W-:Y:S01]  /*4dd0*/  FFMA R39, R17, R46.reuse, R10 ;  /* 0x0000002e11277223 */ /* 0x080fe2000000000a */
[-C--:B------:R-:W-:Y:S01]  /*4de0*/  FFMA R10, R24, R29.reuse, R33 ;  /* 0x0000001d180a7223 */ /* 0x080fe20000000021 */
[-C--:B------:R-:W-:Y:S01]  /*4df0*/  FFMA R37, R9, R46.reuse, R36 ;  /* 0x0000002e09257223 */ /* 0x080fe20000000024 */
[----:B----4-:R-:W-:Y:S01]  /*4e00*/  FFMA R35, R3, R46, R34 ;  /* 0x0000002e03237223 */ /* 0x010fe20000000022 */
[----:B------:R-:W-:Y:S01]  /*4e10*/  FFMA R28, R18, R29, R59 ;  /* 0x0000001d121c7223 */ /* 0x000fe2000000003b */
[-C--:B------:R-:W-:Y:S01]  /*4e20*/  FFMA R38, R8, R47.reuse, R39 ;  /* 0x0000002f08267223 */ /* 0x080fe20000000027 */
[-C--:B------:R-:W-:Y:S01]  /*4e30*/  FFMA R36, R0, R47.reuse, R37 ;  /* 0x0000002f00247223 */ /* 0x080fe20000000025 */
[----:B-----5:R-:W-:Y:S01]  /*4e40*/  FFMA R55, R2, R47, R35 ;  /* 0x0000002f02377223 */ /* 0x020fe20000000023 */
[----:B------:R-:W-:Y:S01]  /*4e50*/  LDS R50, [R19+0x2680] ;  /* 0x0026800013327984 */ /* 0x000fe20000000800 */
[----:B------:R-:W-:-:S03]  /*4e60*/  FFMA R29, R61, R4, R10 ;  /* 0x000000043d1d7223 */ /* 0x000fc6000000000a */
[----:B------:R-:W2:Y:S01]  /*4e70*/  LDS.128 R32, [R27+0x580] ;  /* 0x000580001b207984 */ /* 0x000ea20000000c00 */
        /* <DEDUP_REMOVED lines=9> */
[-C--:B------:R-:W-:Y:S01]  /*4f10*/  FFMA R16, R0, R43.reuse, R29 ;  /* 0x0000002b00107223 */ /* 0x080fe2000000001d */
[-C--:B------:R-:W-:Y:S01]  /*4f20*/  FFMA R40, R8, R43.reuse, R37 ;  /* 0x0000002b08287223 */ /* 0x080fe20000000025 */
[----:B------:R-:W-:Y:S01]  /*4f30*/  FFMA R59, R2, R43, R5 ;  /* 0x0000002b023b7223 */ /* 0x000fe20000000005 */
[----:B------:R-:W3:Y:S01]  /*4f40*/  LDS.128 R36, [R27+0x490] ;  /* 0x000490001b247984 */ /* 0x000ee20000000c00 */
[-C--:B------:R-:W-:Y:S01]  /*4f50*/  FFMA R29, R25, R12.reuse, R28 ;  /* 0x0000000c191d7223 */ /* 0x080fe2000000001c */
[----:B------:R-:W-:Y:S01]  /*4f60*/  FFMA R5, R61, R12, R10 ;  /* 0x0000000c3d057223 */ /* 0x000fe2000000000a */
[-C--:B------:R-:W-:Y:S01]  /*4f70*/  FFMA R18, R18, R13.reuse, R57 ;  /* 0x0000000d12127223 */ /* 0x080fe20000000039 */
[----:B------:R-:W-:Y:S01]  /*4f80*/  LDS R51, [R19+0x2a00] ;  /* 0x002a000013337984 */ /* 0x000fe20000000800 */
[-C--:B------:R-:W-:Y:S01]  /*4f90*/  FFMA R10, R24, R13.reuse, R29 ;  /* 0x0000000d180a7223 */ /* 0x080fe2000000001d */
[----:B------:R-:W-:Y:S01]  /*4fa0*/  FFMA R4, R26, R13, R5 ;  /* 0x0000000d1a047223 */ /* 0x000fe20000000005 */
[-C--:B------:R-:W-:Y:S01]  /*4fb0*/  FFMA R29, R9, R30.reuse, R40 ;  /* 0x0000001e091d7223 */ /* 0x080fe20000000028 */
[-C--:B------:R-:W-:Y:S01]  /*4fc0*/  FFMA R13, R3, R30.reuse, R16 ;  /* 0x0000001e030d7223 */ /* 0x080fe20000000010 */
[----:B------:R-:W4:Y:S01]  /*4fd0*/  LDS.128 R40, [R27+0x4b0] ;  /* 0x0004b0001b287984 */ /* 0x000f220000000c00 */
[----:B------:R-:W-:Y:S01]  /*4fe0*/  FFMA R49, R17, R30, R4 ;  /* 0x0000001e11317223 */ /* 0x000fe20000000004 */
[-C--:B------:R-:W-:Y:S01]  /*4ff0*/  FFMA R12, R0, R31.reuse, R29 ;  /* 0x0000001f000c7223 */ /* 0x080fe2000000001d */
[-C--:B------:R-:W-:Y:S01]  /*5000*/  FFMA R57, R2, R31.reuse, R13 ;  /* 0x0000001f02397223 */ /* 0x080fe2000000000d */
[-C--:B-1----:R-:W-:Y:S01]  /*5010*/  FFMA R25, R25, R20.reuse, R18 ;  /* 0x0000001419197223 */ /* 0x082fe20000000012 */
[----:B------:R-:W-:Y:S01]  /*5020*/  FFMA R16, R8, R31, R49 ;  /* 0x0000001f08107223 */ /* 0x000fe20000000031 */
[----:B------:R-:W1:Y:S01]  /*5030*/  LDS R18, [R19+0x2a80] ;  /* 0x002a800013127984 */ /* 0x000e620000000800 */
[----:B------:R-:W-:Y:S01]  /*5040*/  FFMA R5, R61, R20, R10 ;  /* 0x000000143d057223 */ /* 0x000fe2000000000a */
[-C--:B------:R-:W-:Y:S01]  /*5050*/  FFMA R24, R24, R21.reuse, R25 ;  /* 0x0000001518187223 */ /* 0x080fe20000000019 */
[-C--:B------:R-:W-:Y:S01]  /*5060*/  FFMA R13, R9, R6.reuse, R16 ;  /* 0x00000006090d7223 */ /* 0x080fe20000000010 */
[----:B------:R-:W5:Y:S01]  /*5070*/  LDS.128 R44, [R27+0x4d0] ;  /* 0x0004d0001b2c7984 */ /* 0x000f620000000c00 */
[----:B------:R-:W-:Y:S01]  /*5080*/  FFMA R4, R26, R21, R5 ;  /* 0x000000151a047223 */ /* 0x000fe20000000005 */
[-C--:B------:R-:W-:Y:S01]  /*5090*/  FFMA R5, R3, R6.reuse, R12 ;  /* 0x0000000603057223 */ /* 0x080fe2000000000c */
[-C--:B------:R-:W-:Y:S01]  /*50a0*/  FFMA R12, R0, R7.reuse, R13 ;  /* 0x00000007000c7223 */ /* 0x080fe2000000000d */
[----:B------:R-:W5:Y:S01]  /*50b0*/  LDS R49, [R19+0x2e00] ;  /* 0x002e000013317984 */ /* 0x000f620000000800 */
[----:B------:R-:W-:Y:S01]  /*50c0*/  FFMA R21, R17, R6, R4 ;  /* 0x0000000611157223 */ /* 0x000fe20000000004 */
[-C--:B------:R-:W-:Y:S01]  /*50d0*/  FFMA R63, R2, R7.reuse, R5 ;  /* 0x00000007023f7223 */ /* 0x080fe20000000005 */
[----:B------:R-:W-:Y:S01]  /*50e0*/  FFMA R13, R3, R14, R12 ;  /* 0x0000000e030d7223 */ /* 0x000fe2000000000c */
[----:B------:R-:W5:Y:S01]  /*50f0*/  LDS R10, [R19+0x2e80] ;  /* 0x002e8000130a7984 */ /* 0x000f620000000800 */
[----:B--2---:R-:W-:Y:S01]  /*5100*/  FFMA R61, R61, R32, R24 ;  /* 0x000000203d3d7223 */ /* 0x004fe20000000018 */
[----:B------:R-:W-:-:S02]  /*5110*/  FFMA R20, R8, R7, R21 ;  /* 0x0000000708147223 */ /* 0x000fc40000000015 */
[----:B------:R-:W2:Y:S01]  /*5120*/  LDS.128 R28, [R27+0x4f0] ;  /* 0x0004f0001b1c7984 */ /* 0x000ea20000000c00 */
[----:B------:R-:W-:Y:S01]  /*5130*/  FFMA R26, R26, R33, R61 ;  /* 0x000000211a1a7223 */ /* 0x000fe2000000003d */
[-C--:B------:R-:W-:Y:S01]  /*5140*/  FFMA R21, R9, R14.reuse, R20 ;  /* 0x0000000e09157223 */ /* 0x080fe20000000014 */
[-C--:B------:R-:W-:Y:S01]  /*5150*/  FFMA R61, R2, R15.reuse, R13 ;  /* 0x0000000f023d7223 */ /* 0x080fe2000000000d */
[----:B------:R-:W2:Y:S01]  /*5160*/  LDS R25, [R19+0x2700] ;  /* 0x0027000013197984 */ /* 0x000ea20000000800 */
[----:B------:R-:W-:Y:S01]  /*5170*/  FFMA R17, R17, R14, R26 ;  /* 0x0000000e11117223 */ /* 0x000fe2000000001a */
[-C--:B------:R-:W-:Y:S02]  /*5180*/  FFMA R12, R0, R15.reuse, R21 ;  /* 0x0000000f000c7223 */ /* 0x080fe40000000015 */
[----:B------:R-:W2:Y:S01]  /*5190*/  LDS R16, [R19+0x2780] ;  /* 0x0027800013107984 */ /* 0x000ea20000000800 */
[----:B------:R-:W-:Y:S01]  /*51a0*/  FFMA R8, R8, R15, R17 ;  /* 0x0000000f08087223 */ /* 0x000fe20000000011 */
[----:B---3--:R-:W-:Y:S01]  /*51b0*/  FFMA R36, R36, R48, R55 ;  /* 0x0000003024247223 */ /* 0x008fe20000000037 */
[-C--:B------:R-:W-:Y:S01]  /*51c0*/  FFMA R21, R3, R22.reuse, R12 ;  /* 0x0000001603157223 */ /* 0x080fe2000000000c */
[----:B------:R-:W3:Y:S01]  /*51d0*/  LDS.128 R4, [R27+0x510] ;  /* 0x000510001b047984 */ /* 0x000ee20000000c00 */
[----:B------:R-:W-:Y:S01]  /*51e0*/  FFMA R9, R9, R22, R8 ;  /* 0x0000001609097223 */ /* 0x000fe20000000008 */
[----:B------:R-:W-:-:S02]  /*51f0*/  FFMA R37, R50, R37, R36 ;  /* 0x0000002532257223 */ /* 0x000fc40000000024 */
[----:B------:R-:W3:Y:S01]  /*5200*/  LDS R24, [R19+0x2b80] ;  /* 0x002b800013187984 */ /* 0x000ee20000000800 */
[----:B------:R-:W-:Y:S01]  /*5210*/  FFMA R0, R0, R23, R9 ;  /* 0x0000001700007223 */ /* 0x000fe20000000009 */
[----:B----4-:R-:W-:Y:S01]  /*5220*/  FFMA R59, R48, R40, R59 ;  /* 0x00000028303b7223 */ /* 0x010fe2000000003b */
[----:B------:R-:W-:Y:S01]  /*5230*/  FFMA R37, R40, R51, R37 ;  /* 0x0000003328257223 */ /* 0x000fe20000000025 */
[----:B------:R-:W4:Y:S01]  /*5240*/  LDS R17, [R19+0x2f00] ;  /* 0x002f000013117984 */ /* 0x000f220000000800 */
[----:B------:R-:W-:Y:S01]  /*5250*/  FFMA R9, R2, R23, R21 ;  /* 0x0000001702097223 */ /* 0x000fe20000000015 */
[-C--:B------:R-:W-:Y:S01]  /*5260*/  FFMA R20, R50, R41.reuse, R59 ;  /* 0x0000002932147223 */ /* 0x080fe2000000003b */
[----:B------:R-:W-:Y:S01]  /*5270*/  FFMA R3, R3, R34, R0 ;  /* 0x0000002203037223 */ /* 0x000fe20000000000 */
[----:B------:R-:W4:Y:S01]  /*5280*/  LDS R8, [R19+0x2f80] ;  /* 0x002f800013087984 */ /* 0x000f220000000800 */
[----:B-1----:R-:W-:Y:S02]  /*5290*/  FFMA R37, R18, R41, R37 ;  /* 0x0000002912257223 */ /* 0x002fe40000000025 */
[----:B------:R-:W-:Y:S01]  /*52a0*/  FFMA R3, R2, R35, R3 ;  /* 0x0000002302037223 */ /* 0x000fe20000000003 */
[----:B------:R-:W1:Y:S01]  /*52b0*/  LDS.128 R12, [R27+0x530] ;  /* 0x000530001b0c7984 */ /* 0x000e620000000c00 */
[-C--:B-----5:R-:W-:Y:S01]  /*52c0*/  FFMA R33, R51, R44.reuse, R20 ;  /* 0x0000002c33217223 */ /* 0x0a0fe20000000014 */
[----:B------:R-:W-:Y:S01]  /*52d0*/  FFMA R57, R48, R44, R57 ;  /* 0x0000002c30397223 */ /* 0x000fe20000000039 */
[----:B------:R-:W-:Y:S01]  /*52e0*/  FFMA R37, R44, R49, R37 ;  /* 0x000000312c257223 */ /* 0x000fe20000000025 */
[----:B------:R-:W5:Y:S01]  /*52f0*/  LDS.128 R20, [R27+0x550] ;  /* 0x000550001b147984 */ /* 0x000f620000000c00 */
[-C--:B------:R-:W-:Y:S01]  /*5300*/  FFMA R26, R18, R45.reuse, R33 ;  /* 0x0000002d121a7223 */ /* 0x080fe20000000021 */
[-C--:B------:R-:W-:Y:S01]  /*5310*/  FFMA R32, R50, R45.reuse, R57 ;  /* 0x0000002d32207223 */ /* 0x080fe20000000039 */
[----:B------:R-:W-:Y:S01]  /*5320*/  FFMA R0, R10, R45, R37 ;  /* 0x0000002d0a007223 */ /* 0x000fe20000000025 */
[----:B------:R-:W-:Y:S01]  /*5330*/  LDS R55, [R19+0x3400] ;  /* 0x0034000013377984 */ /* 0x000fe20000000800 */
[-C--:B--2---:R-:W-:Y:S01]  /*5340*/  FFMA R33, R49, R28.reuse, R26 ;  /* 0x0000001c31217223 */ /* 0x084fe2000000001a */
[-C--:B------:R-:W-:Y:S01]  /*5350*/  FFMA R35, R51, R28.reuse, R32 ;  /* 0x0000001c33237223 */ /* 0x080fe20000000020 */
[----:B------:R-:W-:Y:S01]  /*5360*/  FFMA R63, R48, R28, R63 ;  /* 0x0000001c303f7223 */ /* 0x000fe2000000003f */
[----:B------:R-:W-:Y:S01]  /*5370*/  LDS.128 R56, [R27+0x600] ;  /* 0x000600001b387984 */ /* 0x000fe20000000c00 */
[C---:B------:R-:W-:Y:S01]  /*5380*/  FFMA R37, R25.reuse, R38, R0 ;  /* 0x0000002619257223 */ /* 0x040fe20000000000 */
[-C--:B------:R-:W-:Y:S01]  /*5390*/  FFMA R0, R10, R29.reuse, R33 ;  /* 0x0000001d0a007223 */ /* 0x080fe20000000021 */
[-C--:B------:R-:W-:Y:S01]  /*53a0*/  FFMA R2, R18, R29.reuse, R35 ;  /* 0x0000001d12027223 */ /* 0x080fe20000000023 */
[----:B------:R-:W-:Y:S01]  /*53b0*/  FFMA R26, R50, R29, R63 ;  /* 0x0000001d321a7223 */ /* 0x000fe2000000003f */
[C---:B------:R-:W-:Y:S01]  /*53c0*/  FFMA R28, R16.reuse, R39, R37 ;  /* 0x00000027101c7223 */ /* 0x040fe20000000025 */
[-C--:B------:R-:W-:Y:S01]  /*53d0*/  FFMA R39, R25, R42.reuse, R0 ;  /* 0x0000002a19277223 */ /* 0x080fe20000000000 */
[----:B------:R-:W2:Y:S02]  /*53e0*/  LDS.128 R32, [R27+0x570] ;  /* 0x000570001b207984 */ /* 0x000ea40000000c00 */
[----:B------:R-:W-:Y:S01]  /*53f0*/  FFMA R37, R53, R42, R28 ;  /* 0x0000002a35257223 */ /* 0x000fe2000000001c */
[-C--:B---3--:R-:W-:Y:S01]  /*5400*/  FFMA R29, R49, R4.reuse, R2 ;  /* 0x00000004311d7223 */ /* 0x088fe20000000002 */
[-C--:B------:R-:W-:Y:S01]  /*5410*/  FFMA R28, R16, R43.reuse, R39 ;  /* 0x0000002b101c7223 */ /* 0x080fe20000000027 */
[-C--:B------:R-:W-:Y:S01]  /*5420*/  FFMA R61, R48, R4.reuse, R61 ;  /* 0x00000004303d7223 */ /* 0x080fe2000000003d */
[----:B------:R-:W-:Y:S01]  /*5430*/  FFMA R2, R24, R43, R37 ;  /* 0x0000002b18027223 */ /* 0x000fe20000000025 */
[-C--:B------:R-:W-:Y:S01]  /*5440*/  FFMA R0, R10, R5.reuse, R29 ;  /* 0x000000050a007223 */ /* 0x080fe2000000001d */
[----:B------:R-:W-:Y:S01]  /*5450*/  FFMA R29, R51, R4, R26 ;  /* 0x00000004331d7223 */ /* 0x000fe2000000001a */
[-C--:B------:R-:W-:Y:S01]  /*5460*/  FFMA R39, R53, R46.reuse, R28 ;  /* 0x0000002e35277223 */ /* 0x080fe2000000001c */
[-C--:B----4-:R-:W-:Y:S01]  /*5470*/  FFMA R37, R17, R46.reuse, R2 ;  /* 0x0000002e11257223 */ /* 0x090fe20000000002 */
[----:B------:R-:W-:Y:S01]  /*5480*/  FFMA R41, R25, R46, R0 ;  /* 0x0000002e19297223 */ /* 0x000fe20000000000 */
[-C--:B------:R-:W-:Y:S01]  /*5490*/  FFMA R0, R18, R5.reuse, R29 ;  /* 0x0000000512007223 */ /* 0x080fe2000000001d */
[----:B------:R-:W-:Y:S01]  /*54a0*/  FFMA R2, R50, R5, R61 ;  /* 0x0000000532027223 */ /* 0x000fe2000000003d */
[-C--:B------:R-:W-:Y:S01]  /*54b0*/  FFMA R26, R24, R47.reuse, R39 ;  /* 0x0000002f181a7223 */ /* 0x080fe20000000027 */
[-C--:B------:R-:W-:Y:S01]  /*54c0*/  FFMA R61, R8, R47.reuse, R37 ;  /* 0x0000002f083d7223 */ /* 0x080fe20000000025 */
[----:B------:R-:W-:Y:S01]  /*54d0*/  FFMA R28, R16, R47, R41 ;  /* 0x0000002f101c7223 */ /* 0x000fe20000000029 */
[----:B------:R-:W3:Y:S01]  /*54e0*/  LDS.128 R36, [R27+0x590] ;  /* 0x000590001b247984 */ /* 0x000ee20000000c00 */
[-C--:B-1----:R-:W-:Y:S01]  /*54f0*/  FFMA R5, R49, R12.reuse, R0 ;  /* 0x0000000c31057223 */ /* 0x082fe20000000000 */
[-C--:B------:R-:W-:Y:S01]  /*5500*/  FFMA R29, R48, R12.reuse, R9 ;  /* 0x0000000c301d7223 */ /* 0x080fe20000000009 */
[----:B------:R-:W-:Y:S01]  /*5510*/  FFMA R9, R51, R12, R2 ;  /* 0x0000000c33097223 */ /* 0x000fe20000000002 */
[----:B------:R-:W-:Y:S01]  /*5520*/  LDS.128 R40, [R27+0x5c0] ;  /* 0x0005c0001b287984 */ /* 0x000fe20000000c00 */
[-C--:B------:R-:W-:Y:S01]  /*5530*/  FFMA R0, R10, R13.reuse, R5 ;  /* 0x0000000d0a007223 */ /* 0x080fe20000000005 */
[-C--:B------:R-:W-:Y:S01]  /*5540*/  FFMA R4, R50, R13.reuse, R29 ;  /* 0x0000000d32047223 */ /* 0x080fe2000000001d */
[----:B------:R-:W-:Y:S01]  /*5550*/  FFMA R2, R18, R13, R9 ;  /* 0x0000000d12027223 */ /* 0x000fe20000000009 */
[-C--:B------:R-:W-:Y:S01]  /*5560*/  FFMA R9, R53, R30.reuse, R28 ;  /* 0x0000001e35097223 */ /* 0x080fe2000000001c */
[-C--:B------:R-:W-:Y:S01]  /*5570*/  FFMA R5, R17, R30.reuse, R26 ;  /* 0x0000001e11057223 */ /* 0x080fe2000000001a */
[----:B------:R-:W-:Y:S01]  /*5580*/  FFMA R13, R25, R30, R0 ;  /* 0x0000001e190d7223 */ /* 0x000fe20000000000 */
[-C--:B-----5:R-:W-:Y:S01]  /*5590*/  FFMA R3, R48, R20.reuse, R3 ;  /* 0x0000001430037223 */ /* 0x0a0fe20000000003 */
[-C--:B------:R-:W-:Y:S01]  /*55a0*/  FFMA R12, R24, R31.reuse, R9 ;  /* 0x0000001f180c7223 */ /* 0x080fe20000000009 */
[-C--:B------:R-:W-:Y:S01]  /*55b0*/  FFMA R63, R8, R31.reuse, R5 ;  /* 0x0000001f083f7223 */ /* 0x080fe20000000005 */
[----:B------:R-:W-:Y:S01]  /*55c0*/  FFMA R26, R16, R31, R13 ;  /* 0x0000001f101a7223 */ /* 0x000fe2000000000d */
[----:B------:R-:W1:Y:S01]  /*55d0*/  LDS R48, [R19+0x3000] ;  /* 0x0030000013307984 */ /* 0x000e620000000800 */
[-C--:B------:R-:W-:Y:S01]  /*55e0*/  FFMA R50, R50, R21.reuse, R3 ;  /* 0x0000001532327223 */ /* 0x080fe20000000003 */
[-C--:B------:R-:W-:Y:S01]  /*55f0*/  FFMA R5, R51, R20.reuse, R4 ;  /* 0x0000001433057223 */ /* 0x080fe20000000004 */
[----:B------:R-:W-:Y:S01]  /*5600*/  FFMA R3, R49, R20, R2 ;  /* 0x0000001431037223 */ /* 0x000fe20000000002 */
[----:B------:R-:W4:Y:S01]  /*5610*/  LDS.128 R28, [R27+0x5a0] ;  /* 0x0005a0001b1c7984 */ /* 0x000f220000000c00 */
[----:B------:R-:W-:Y:S01]  /*5620*/  FFMA R9, R53, R6, R26 ;  /* 0x0000000635097223 */ /* 0x000fe2000000001a */
[-C--:B------:R-:W-:Y:S01]  /*5630*/  FFMA R2, R18, R21.reuse, R5 ;  /* 0x0000001512027223 */ /* 0x080fe20000000005 */
[----:B------:R-:W-:Y:S01]  /*5640*/  FFMA R0, R10, R21, R3 ;  /* 0x000000150a007223 */ /* 0x000fe20000000003 */
[----:B------:R-:W-:Y:S01]  /*5650*/  LDS R26, [R19+0x3480] ;  /* 0x00348000131a7984 */ /* 0x000fe20000000800 */
[-C--:B------:R-:W-:Y:S01]  /*5660*/  FFMA R4, R24, R7.reuse, R9 ;  /* 0x0000000718047223 */ /* 0x080fe20000000009 */
[----:B--2---:R-:W-:Y:S01]  /*5670*/  FFMA R51, R51, R32, R50 ;  /* 0x0000002033337223 */ /* 0x004fe20000000032 */
[----:B------:R-:W-:Y:S01]  /*5680*/  FFMA R13, R25, R6, R0 ;  /* 0x00000006190d7223 */ /* 0x000fe20000000000 */
        /* <DEDUP_REMOVED lines=12> */
[----:B------:R-:W5:Y:S01]  /*5750*/  LDS R3, [R19+0x3100] ;  /* 0x0031000013037984 */ /* 0x000f620000000800 */
[----:B---3--:R-:W-:Y:S01]  /*5760*/  FFMA R49, R49, R36, R18 ;  /* 0x0000002431317223 */ /* 0x008fe20000000012 */
[-C--:B------:R-:W-:Y:S01]  /*5770*/  FFMA R12, R24, R15.reuse, R7 ;  /* 0x0000000f180c7223 */ /* 0x080fe20000000007 */
[----:B------:R-:W-:Y:S01]  /*5780*/  FFMA R33, R8, R15, R5 ;  /* 0x0000000f08217223 */ /* 0x000fe20000000005 */
        /* <DEDUP_REMOVED lines=9> */
[-C--:B------:R-:W-:Y:S01]  /*5820*/  FFMA R16, R16, R23.reuse, R25 ;  /* 0x0000001710107223 */ /* 0x080fe20000000019 */
[----:B------:R-:W-:-:S02]  /*5830*/  FFMA R12, R24, R23, R15 ;  /* 0x00000017180c7223 */ /* 0x000fc4000000000f */
[----:B------:R-:W3:Y:S01]  /*5840*/  LDS R10, [R19+0x3580] ;  /* 0x00358000130a7984 */ /* 0x000ee20000000800 */
[-C--:B------:R-:W-:Y:S01]  /*5850*/  FFMA R53, R53, R34.reuse, R16 ;  /* 0x0000002235357223 */ /* 0x080fe20000000010 */
[C---:B------:R-:W-:Y:S01]  /*5860*/  FFMA R23, R17.reuse, R34, R12 ;  /* 0x0000002211177223 */ /* 0x040fe2000000000c */
[----:B-1----:R-:W-:Y:S01]  /*5870*/  FFMA R63, R48, R40, R63 ;  /* 0x00000028303f7223 */ /* 0x002fe2000000003f */
[----:B----4-:R-:W-:Y:S01]  /*5880*/  FFMA R28, R28, R48, R61 ;  /* 0x000000301c1c7223 */ /* 0x010fe2000000003d */
[----:B------:R-:W1:Y:S01]  /*5890*/  LDS R25, [R19+0x3900] ;  /* 0x0039000013197984 */ /* 0x000e620000000800 */
[----:B------:R-:W-:Y:S01]  /*58a0*/  FFMA R24, R24, R35, R53 ;  /* 0x0000002318187223 */ /* 0x000fe20000000035 */
[C---:B------:R-:W-:Y:S01]  /*58b0*/  FFMA R18, R52.reuse, R41, R63 ;  /* 0x0000002934127223 */ /* 0x040fe2000000003f */
[----:B------:R-:W-:Y:S01]  /*58c0*/  FFMA R29, R52, R29, R28 ;  /* 0x0000001d341d7223 */ /* 0x000fe2000000001c */
[----:B------:R-:W4:Y:S01]  /*58d0*/  LDS R16, [R19+0x3980] ;  /* 0x0039800013107984 */ /* 0x000f220000000800 */
[----:B------:R-:W-:Y:S01]  /*58e0*/  FFMA R35, R8, R35, R23 ;  /* 0x0000002308237223 */ /* 0x000fe20000000017 */
[----:B------:R-:W-:Y:S01]  /*58f0*/  FFMA R17, R17, R38, R24 ;  /* 0x0000002611117223 */ /* 0x000fe20000000018 */
[----:B------:R-:W-:Y:S01]  /*5900*/  FFMA R29, R40, R55, R29 ;  /* 0x00000037281d7223 */ /* 0x000fe2000000001d */
[----:B------:R-:W4:Y:S01]  /*5910*/  LDS.128 R12, [R27+0x640] ;  /* 0x000640001b0c7984 */ /* 0x000f220000000c00 */
[-C--:B--2---:R-:W-:Y:S01]  /*5920*/  FFMA R51, R48, R44.reuse, R21 ;  /* 0x0000002c30337223 */ /* 0x084fe20000000015 */
[----:B------:R-:W-:Y:S01]  /*5930*/  FFMA R17, R8, R39, R17 ;  /* 0x0000002708117223 */ /* 0x000fe20000000011 */
[----:B------:R-:W-:Y:S01]  /*5940*/  FFMA R29, R26, R41, R29 ;  /* 0x000000291a1d7223 */ /* 0x000fe2000000001d */
[----:B------:R-:W2:Y:S01]  /*5950*/  LDS.128 R20, [R27+0x660] ;  /* 0x000660001b147984 */ /* 0x000ea20000000c00 */
[C---:B------:R-:W-:Y:S01]  /*5960*/  FFMA R41, R55.reuse, R44, R18 ;  /* 0x0000002c37297223 */ /* 0x040fe20000000012 */
[----:B------:R-:W-:Y:S01]  /*5970*/  FFMA R28, R52, R45, R51 ;  /* 0x0000002d341c7223 */ /* 0x000fe20000000033 */
[----:B-----5:R-:W-:Y:S01]  /*5980*/  FFMA R29, R44, R9, R29 ;  /* 0x000000092c1d7223 */ /* 0x020fe2000000001d */
[-C--:B------:R-:W-:Y:S01]  /*5990*/  FFMA R33, R48, R56.reuse, R33 ;  /* 0x0000003830217223 */ /* 0x080fe20000000021 */
[-C--:B------:R-:W-:Y:S01]  /*59a0*/  FFMA R24, R26, R45.reuse, R41 ;  /* 0x0000002d1a187223 */ /* 0x080fe20000000029 */
[-C--:B------:R-:W-:Y:S01]  /*59b0*/  FFMA R39, R55, R56.reuse, R28 ;  /* 0x0000003837277223 */ /* 0x080fe2000000001c */
[----:B------:R-:W-:Y:S01]  /*59c0*/  FFMA R18, R0, R45, R29 ;  /* 0x0000002d00127223 */ /* 0x000fe2000000001d */
[----:B------:R-:W-:Y:S01]  /*59d0*/  LDS R50, [R19+0x3280] ;  /* 0x0032800013327984 */ /* 0x000fe20000000800 */
[----:B------:R-:W-:Y:S01]  /*59e0*/  FFMA R29, R9, R56, R24 ;  /* 0x00000038091d7223 */ /* 0x000fe20000000018 */
[-C--:B------:R-:W-:Y:S01]  /*59f0*/  FFMA R24, R52, R57.reuse, R33 ;  /* 0x0000003934187223 */ /* 0x080fe20000000021 */
[----:B------:R-:W-:Y:S01]  /*5a00*/  FFMA R41, R3, R30, R18 ;  /* 0x0000001e03297223 */ /* 0x000fe20000000012 */
[-C--:B------:R-:W-:Y:S01]  /*5a10*/  FFMA R18, R26, R57.reuse, R39 ;  /* 0x000000391a127223 */ /* 0x080fe20000000027 */
[----:B------:R-:W-:Y:S01]  /*5a20*/  FFMA R8, R0, R57, R29 ;  /* 0x0000003900087223 */ /* 0x000fe2000000001d */
[----:B------:R-:W-:Y:S01]  /*5a30*/  LDS R51, [R19+0x3600] ;  /* 0x0036000013337984 */ /* 0x000fe20000000800 */
[----:B---3--:R-:W-:Y:S01]  /*5a40*/  FFMA R28, R2, R31, R41 ;  /* 0x0000001f021c7223 */ /* 0x008fe20000000029 */
[----:B------:R-:W-:Y:S01]  /*5a50*/  FFMA R33, R9, R4, R18 ;  /* 0x0000000409217223 */ /* 0x000fe20000000012 */
[----:B------:R-:W-:Y:S01]  /*5a60*/  FFMA R41, R3, R42, R8 ;  /* 0x0000002a03297223 */ /* 0x000fe20000000008 */
[----:B------:R-:W-:Y:S01]  /*5a70*/  FFMA R37, R48, R4, R37 ;  /* 0x0000000430257223 */ /* 0x000fe20000000025 */
[----:B------:R-:W-:Y:S01]  /*5a80*/  FFMA R39, R49, R42, R28 ;  /* 0x0000002a31277223 */ /* 0x000fe2000000001c */
[----:B------:R-:W-:Y:S01]  /*5a90*/  FFMA R8, R0, R5, R33 ;  /* 0x0000000500087223 */ /* 0x000fe20000000021 */
[----:B------:R-:W3:Y:S01]  /*5aa0*/  LDS.128 R28, [R27+0x680] ;  /* 0x000680001b1c7984 */ /* 0x000ee20000000c00 */
[----:B------:R-:W-:Y:S01]  /*5ab0*/  FFMA R33, R55, R4, R24 ;  /* 0x0000000437217223 */ /* 0x000fe20000000018 */
[-C--:B------:R-:W-:Y:S01]  /*5ac0*/  FFMA R18, R10, R43.reuse, R39 ;  /* 0x0000002b0a127223 */ /* 0x080fe20000000027 */
[----:B------:R-:W-:Y:S01]  /*5ad0*/  FFMA R32, R2, R43, R41 ;  /* 0x0000002b02207223 */ /* 0x000fe20000000029 */
[-C--:B------:R-:W-:Y:S01]  /*5ae0*/  FFMA R43, R3, R46.reuse, R8 ;  /* 0x0000002e032b7223 */ /* 0x080fe20000000008 */
[-C--:B------:R-:W-:Y:S01]  /*5af0*/  FFMA R4, R26, R5.reuse, R33 ;  /* 0x000000051a047223 */ /* 0x080fe20000000021 */
[----:B------:R-:W-:Y:S01]  /*5b00*/  FFMA R8, R52, R5, R37 ;  /* 0x0000000534087223 */ /* 0x000fe20000000025 */
[-C--:B-1----:R-:W-:Y:S01]  /*5b10*/  FFMA R39, R25, R46.reuse, R18 ;  /* 0x0000002e19277223 */ /* 0x082fe20000000012 */
[----:B------:R-:W-:Y:S01]  /*5b20*/  FFMA R41, R49, R46, R32 ;  /* 0x0000002e31297223 */ /* 0x000fe20000000020 */
[-C--:B------:R-:W-:Y:S01]  /*5b30*/  FFMA R24, R2, R47.reuse, R43 ;  /* 0x0000002f02187223 */ /* 0x080fe2000000002b */
[----:B------:R-:W-:Y:S01]  /*5b40*/  LDS R57, [R19+0x3a00] ;  /* 0x003a000013397984 */ /* 0x000fe20000000800 */
[-C--:B----4-:R-:W-:Y:S01]  /*5b50*/  FFMA R61, R16, R47.reuse, R39 ;  /* 0x0000002f103d7223 */ /* 0x090fe20000000027 */
[----:B------:R-:W-:-:S02]  /*5b60*/  FFMA R18, R10, R47, R41 ;  /* 0x0000002f0a127223 */ /* 0x000fc40000000029 */
[----:B------:R-:W-:Y:S01]  /*5b70*/  LDS.128 R40, [R27+0x5d0] ;  /* 0x0005d0001b287984 */ /* 0x000fe20000000c00 */
[-C--:B------:R-:W-:Y:S01]  /*5b80*/  FFMA R39, R48, R12.reuse, R35 ;  /* 0x0000000c30277223 */ /* 0x080fe20000000023 */
[-C--:B------:R-:W-:Y:S01]  /*5b90*/  FFMA R5, R9, R12.reuse, R4 ;  /* 0x0000000c09057223 */ /* 0x080fe20000000004 */
[----:B------:R-:W-:Y:S01]  /*5ba0*/  FFMA R37, R55, R12, R8 ;  /* 0x0000000c37257223 */ /* 0x000fe20000000008 */
[----:B------:R-:W1:Y:S01]  /*5bb0*/  LDS.128 R32, [R27+0x6a0] ;  /* 0x0006a0001b207984 */ /* 0x000e620000000c00 */
[-C--:B------:R-:W-:Y:S01]  /*5bc0*/  FFMA R12, R52, R13.reuse, R39 ;  /* 0x0000000d340c7223 */ /* 0x080fe20000000027 */
[-C--:B------:R-:W-:Y:S01]  /*5bd0*/  FFMA R4, R0, R13.reuse, R5 ;  /* 0x0000000d00047223 */ /* 0x080fe20000000005 */
[----:B------:R-:W-:Y:S01]  /*5be0*/  FFMA R8, R26, R13, R37 ;  /* 0x0000000d1a087223 */ /* 0x000fe20000000025 */
[----:B------:R-:W-:Y:S01]  /*5bf0*/  FFMA R13, R49, R58, R24 ;  /* 0x0000003a310d7223 */ /* 0x000fe20000000018 */
[----:B--2---:R-:W-:Y:S01]  /*5c00*/  FFMA R17, R48, R20, R17 ;  /* 0x0000001430117223 */ /* 0x004fe20000000011 */
[-C--:B------:R-:W-:Y:S01]  /*5c10*/  FFMA R37, R3, R58.reuse, R4 ;  /* 0x0000003a03257223 */ /* 0x080fe20000000004 */
[----:B------:R-:W2:Y:S01]  /*5c20*/  LDS R48, [R19+0x3200] ;  /* 0x0032000013307984 */ /* 0x000ea20000000800 */
[----:B------:R-:W-:Y:S01]  /*5c30*/  FFMA R5, R25, R58, R18 ;  /* 0x0000003a19057223 */ /* 0x000fe20000000012 */
[-C--:B------:R-:W-:Y:S01]  /*5c40*/  FFMA R18, R10, R59.reuse, R13 ;  /* 0x0000003b0a127223 */ /* 0x080fe2000000000d */
[----:B------:R-:W-:Y:S01]  /*5c50*/  FFMA R24, R2, R59, R37 ;  /* 0x0000003b02187223 */ /* 0x000fe20000000025 */
[----:B------:R-:W-:Y:S01]  /*5c60*/  FFMA R52, R52, R21, R17 ;  /* 0x0000001534347223 */ /* 0x000fe20000000011 */
[----:B------:R-:W4:Y:S01]  /*5c70*/  LDS.128 R36, [R27+0x5b0] ;  /* 0x0005b0001b247984 */ /* 0x000f220000000c00 */
[----:B------:R-:W-:Y:S01]  /*5c80*/  FFMA R63, R16, R59, R5 ;  /* 0x0000003b103f7223 */ /* 0x000fe20000000005 */
[-C--:B------:R-:W-:Y:S01]  /*5c90*/  FFMA R5, R9, R20.reuse, R8 ;  /* 0x0000001409057223 */ /* 0x080fe20000000008 */
[----:B------:R-:W-:Y:S01]  /*5ca0*/  FFMA R13, R55, R20, R12 ;  /* 0x00000014370d7223 */ /* 0x000fe2000000000c */
[-C--:B------:R-:W-:Y:S01]  /*5cb0*/  FFMA R17, R49, R6.reuse, R24 ;  /* 0x0000000631117223 */ /* 0x080fe20000000018 */
[----:B------:R-:W-:Y:S01]  /*5cc0*/  LDS.128 R44, [R27+0x5f0] ;  /* 0x0005f0001b2c7984 */ /* 0x000fe20000000c00 */
[-C--:B------:R-:W-:Y:S01]  /*5cd0*/  FFMA R4, R0, R21.reuse, R5 ;  /* 0x0000001500047223 */ /* 0x080fe20000000005 */
[----:B------:R-:W-:Y:S01]  /*5ce0*/  FFMA R8, R26, R21, R13 ;  /* 0x000000151a087223 */ /* 0x000fe2000000000d */
[-C--:B------:R-:W-:Y:S01]  /*5cf0*/  FFMA R13, R25, R6.reuse, R18 ;  /* 0x00000006190d7223 */ /* 0x080fe20000000012 */
[----:B------:R-:W5:Y:S01]  /*5d00*/  LDS R24, [R19+0x3680] ;  /* 0x0036800013187984 */ /* 0x000f620000000800 */
[----:B------:R-:W-:Y:S01]  /*5d10*/  FFMA R53, R3, R6, R4 ;  /* 0x0000000603357223 */ /* 0x000fe20000000004 */
[-C--:B---3--:R-:W-:Y:S01]  /*5d20*/  FFMA R55, R55, R28.reuse, R52 ;  /* 0x0000001c37377223 */ /* 0x088fe20000000034 */
[----:B------:R-:W-:Y:S01]  /*5d30*/  FFMA R5, R9, R28, R8 ;  /* 0x0000001c09057223 */ /* 0x000fe20000000008 */
[-C--:B------:R-:W-:Y:S01]  /*5d40*/  FFMA R6, R10, R7.reuse, R17 ;  /* 0x000000070a067223 */ /* 0x080fe20000000011 */
[----:B------:R-:W3:Y:S01]  /*5d50*/  LDS R8, [R19+0x3a80] ;  /* 0x003a800013087984 */ /* 0x000ee20000000800 */
[----:B------:R-:W-:Y:S01]  /*5d60*/  FFMA R12, R2, R7, R53 ;  /* 0x00000007020c7223 */ /* 0x000fe20000000035 */
[-C--:B------:R-:W-:Y:S01]  /*5d70*/  FFMA R26, R26, R29.reuse, R55 ;  /* 0x0000001d1a1a7223 */ /* 0x080fe20000000037 */
[----:B------:R-:W-:Y:S01]  /*5d80*/  FFMA R4, R0, R29, R5 ;  /* 0x0000001d00047223 */ /* 0x000fe20000000005 */
[----:B------:R-:W3:Y:S01]  /*5d90*/  LDS.128 R52, [R27+0x610] ;  /* 0x000610001b347984 */ /* 0x000ee20000000c00 */
[----:B------:R-:W-:Y:S01]  /*5da0*/  FFMA R21, R16, R7, R13 ;  /* 0x0000000710157223 */ /* 0x000fe2000000000d */
[-C--:B------:R-:W-:Y:S01]  /*5db0*/  FFMA R7, R49, R14.reuse, R12 ;  /* 0x0000000e31077223 */ /* 0x080fe2000000000c */
[-C--:B------:R-:W-:Y:S01]  /*5dc0*/  FFMA R5, R25, R14.reuse, R6 ;  /* 0x0000000e19057223 */ /* 0x080fe20000000006 */
[----:B------:R-:W3:Y:S01]  /*5dd0*/  LDS R17, [R19+0x3300] ;  /* 0x0033000013117984 */ /* 0x000ee20000000800 */
[----:B------:R-:W-:Y:S01]  /*5de0*/  FFMA R13, R3, R14, R4 ;  /* 0x0000000e030d7223 */ /* 0x000fe20000000004 */
[-C--:B------:R-:W-:Y:S01]  /*5df0*/  FFMA R12, R10, R15.reuse, R7 ;  /* 0x0000000f0a0c7223 */ /* 0x080fe20000000007 */
[-C--:B------:R-:W-:Y:S01]  /*5e00*/  FFMA R29, R16, R15.reuse, R5 ;  /* 0x0000000f101d7223 */ /* 0x080fe20000000005 */
[----:B------:R-:W3:Y:S01]  /*5e10*/  LDS R18, [R19+0x3380] ;  /* 0x0033800013127984 */ /* 0x000ee20000000800 */
[----:B------:R-:W-:Y:S01]  /*5e20*/  FFMA R14, R2, R15, R13 ;  /* 0x0000000f020e7223 */ /* 0x000fe2000000000d */
[----:B-1----:R-:W-:Y:S01]  /*5e30*/  FFMA R9, R9, R32, R26 ;  /* 0x0000002009097223 */ /* 0x002fe2000000001a */
[-C--:B------:R-:W-:Y:S01]  /*5e40*/  FFMA R13, R25, R22.reuse, R12 ;  /* 0x00000016190d7223 */ /* 0x080fe2000000000c */
[----:B------:R-:W1:Y:S01]  /*5e50*/  LDS.128 R4, [R27+0x630] ;  /* 0x000630001b047984 */ /* 0x000e620000000c00 */
[-C--:B------:R-:W-:Y:S01]  /*5e60*/  FFMA R15, R49, R22.reuse, R14 ;  /* 0x00000016310f7223 */ /* 0x080fe2000000000e */
[----:B------:R-:W-:Y:S01]  /*5e70*/  FFMA R0, R0, R33, R9 ;  /* 0x0000002100007223 */ /* 0x000fe20000000009 */
[-C--:B------:R-:W-:Y:S01]  /*5e80*/  FFMA R33, R16, R23.reuse, R13 ;  /* 0x0000001710217223 */ /* 0x080fe2000000000d */
[----:B------:R-:W1:Y:S01]  /*5e90*/  LDS R9, [R19+0x3700] ;  /* 0x0037000013097984 */ /* 0x000e620000000800 */
[-C--:B------:R-:W-:Y:S01]  /*5ea0*/  FFMA R12, R10, R23.reuse, R15 ;  /* 0x000000170a0c7223 */ /* 0x080fe2000000000f */
[----:B------:R-:W-:Y:S01]  /*5eb0*/  FFMA R3, R3, R22, R0 ;  /* 0x0000001603037223 */ /* 0x000fe20000000000 */
[----:B--2---:R-:W-:Y:S01]  /*5ec0*/  FFMA R63, R48, R40, R63 ;  /* 0x00000028303f7223 */ /* 0x004fe2000000003f */
[----:B------:R-:W2:Y:S02]  /*5ed0*/  LDS R0, [R19+0x3780] ;  /* 0x0037800013007984 */ /* 0x000ea40000000800 */
[----:B------:R-:W-:Y:S01]  /*5ee0*/  FFMA R2, R2, R23, R3 ;  /* 0x0000001702027223 */ /* 0x000fe20000000003 */
[----:B----4-:R-:W-:Y:S01]  /*5ef0*/  FFMA R36, R36, R48, R61 ;  /* 0x0000003024247223 */ /* 0x010fe2000000003d */
[----:B------:R-:W4:Y:S01]  /*5f00*/  LDS R3, [R19+0x3b00] ;  /* 0x003b000013037984 */ /* 0x000f220000000800 */
[-C--:B------:R-:W-:Y:S01]  /*5f10*/  FFMA R23, R25, R30.reuse, R12 ;  /* 0x0000001e19177223 */ /* 0x080fe2000000000c */
[----:B------:R-:W-:Y:S01]  /*5f20*/  FFMA R49, R49, R30, R2 ;  /* 0x0000001e31317223 */ /* 0x000fe20000000002 */
[C---:B------:R-:W-:Y:S01]  /*5f30*/  FFMA R37, R50.reuse, R37, R36 ;  /* 0x0000002532257223 */ /* 0x040fe20000000024 */
[----:B------:R-:W4:Y:S01]  /*5f40*/  LDS.128 R12, [R27+0x650] ;  /* 0x000650001b0c7984 */ /* 0x000f220000000c00 */
[----:B------:R-:W-:Y:S01]  /*5f50*/  FFMA R20, R50, R41, R63 ;  /* 0x0000002932147223 */ /* 0x000fe2000000003f */
[----:B------:R-:W-:Y:S01]  /*5f60*/  FFMA R10, R10, R31, R49 ;  /* 0x0000001f0a0a7223 */ /* 0x000fe20000000031 */
[----:B------:R-:W-:Y:S01]  /*5f70*/  FFMA R59, R40, R51, R37 ;  /* 0x00000033283b7223 */ /* 0x000fe20000000025 */
[----:B------:R-:W4:Y:S01]  /*5f80*/  LDS R2, [R19+0x3b80] ;  /* 0x003b800013027984 */ /* 0x000f220000000800 */
[----:B------:R-:W-:Y:S01]  /*5f90*/  FFMA R37, R16, R31, R23 ;  /* 0x0000001f10257223 */ /* 0x000fe20000000017 */
[----:B------:R-:W-:Y:S01]  /*5fa0*/  FFMA R25, R25, R34, R10 ;  /* 0x0000002219197223 */ /* 0x000fe2000000000a */
[----:B-----5:R-:W-:Y:S01]  /*5fb0*/  FFMA R59, R24, R41, R59 ;  /* 0x00000029183b7223 */ /* 0x020fe2000000003b */
[-C--:B------:R-:W-:Y:S01]  /*5fc0*/  FFMA R41, R48, R44.reuse, R21 ;  /* 0x0000002c30297223 */ /* 0x080fe20000000015 */
[C---:B------:R-:W-:Y:S01]  /*5fd0*/  FFMA R31, R51.reuse, R44, R20 ;  /* 0x0000002c331f7223 */ /* 0x040fe20000000014 */
[----:B------:R-:W-:Y:S01]  /*5fe0*/  FFMA R25, R16, R35, R25 ;  /* 0x0000002310197223 */ /* 0x000fe20000000019 */
[----:B------:R-:W-:Y:S01]  /*5ff0*/  FFMA R59, R44, R57, R59 ;  /* 0x000000392c3b7223 */ /* 0x000fe2000000003b */
[-C--:B------:R-:W-:Y:S01]  /*6000*/  FFMA R28, R50, R45.reuse, R41 ;  /* 0x0000002d321c7223 */ /* 0x080fe20000000029 */
[-C--:B------:R-:W-:Y:S01]  /*6010*/  FFMA R26, R24, R45.reuse, R31 ;  /* 0x0000002d181a7223 */ /* 0x080fe2000000001f */
[----:B------:R-:W5:Y:S01]  /*6020*/  LDS.128 R20, [R27+0x670] ;  /* 0x000670001b147984 */ /* 0x000f620000000c00 */
[----:B---3--:R-:W-:Y:S01]  /*6030*/  FFMA R10, R8, R45, R59 ;  /* 0x0000002d080a7223 */ /* 0x008fe2000000003b */
[-C--:B------:R-:W-:Y:S01]  /*6040*/  FFMA R35, R51, R52.reuse, R28 ;  /* 0x0000003433237223 */ /* 0x080fe2000000001c */
[-C--:B------:R-:W-:Y:S01]  /*6050*/  FFMA R31, R57, R52.reuse, R26 ;  /* 0x00000034391f7223 */ /* 0x080fe2000000001a */
[----:B------:R-:W-:Y:S01]  /*6060*/  FFMA R29, R48, R52, R29 ;  /* 0x00000034301d7223 */ /* 0x000fe2000000001d */
[----:B------:R-:W-:Y:S01]  /*6070*/  FFMA R41, R17, R38, R10 ;  /* 0x0000002611297223 */ /* 0x000fe2000000000a */
[-C--:B------:R-:W-:Y:S01]  /*6080*/  FFMA R16, R24, R53.reuse, R35 ;  /* 0x0000003518107223 */ /* 0x080fe20000000023 */
[-C--:B------:R-:W-:Y:S01]  /*6090*/  FFMA R10, R8, R53.reuse, R31 ;  /* 0x00000035080a7223 */ /* 0x080fe2000000001f */
[----:B------:R-:W-:Y:S01]  /*60a0*/  FFMA R26, R50, R53, R29 ;  /* 0x00000035321a7223 */ /* 0x000fe2000000001d */
[----:B------:R-:W-:Y:S01]  /*60b0*/  FFMA R28, R18, R39, R41 ;  /* 0x00000027121c7223 */ /* 0x000fe20000000029 */
[----:B-1----:R-:W-:Y:S01]  /*60c0*/  FFMA R35, R57, R4, R16 ;  /* 0x0000000439237223 */ /* 0x002fe20000000010 */
[-C--:B------:R-:W-:Y:S01]  /*60d0*/  FFMA R41, R17, R42.reuse, R10 ;  /* 0x0000002a11297223 */ /* 0x080fe2000000000a */
[----:B------:R-:W-:Y:S01]  /*60e0*/  LDS R52, [R19+0x3c80] ;  /* 0x003c800013347984 */ /* 0x000fe20000000800 */
[----:B------:R-:W-:Y:S01]  /*60f0*/  FFMA R39, R9, R42, R28 ;  /* 0x0000002a09277223 */ /* 0x000fe2000000001c */
[----:B------:R-:W-:-:S02]  /*6100*/  FFMA R10, R8, R5, R35 ;  /* 0x00000005080a7223 */ /* 0x000fc40000000023 */
[----:B------:R-:W1:Y:S01]  /*6110*/  LDS.128 R28, [R27+0x690] ;  /* 0x000690001b1c7984 */ /* 0x000e620000000c00 */
[-C--:B------:R-:W-:Y:S01]  /*6120*/  FFMA R35, R48, R4.reuse, R33 ;  /* 0x0000000430237223 */ /* 0x080fe20000000021 */
[----:B------:R-:W-:Y:S01]  /*6130*/  FFMA R33, R51, R4, R26 ;  /* 0x0000000433217223 */ /* 0x000fe2000000001a */
[-C--:B--2---:R-:W-:Y:S01]  /*6140*/  FFMA R16, R0, R43.reuse, R39 ;  /* 0x0000002b00107223 */ /* 0x084fe20000000027 */
[----:B------:R-:W-:Y:S01]  /*6150*/  FFMA R32, R18, R43, R41 ;  /* 0x0000002b12207223 */ /* 0x000fe20000000029 */
[-C--:B------:R-:W-:Y:S01]  /*6160*/  FFMA R43, R17, R46.reuse, R10 ;  /* 0x0000002e112b7223 */ /* 0x080fe2000000000a */
[-C--:B------:R-:W-:Y:S01]  /*6170*/  FFMA R4, R24, R5.reuse, R33 ;  /* 0x0000000518047223 */ /* 0x080fe20000000021 */
[-C--:B----4-:R-:W-:Y:S01]  /*6180*/  FFMA R39, R3, R46.reuse, R16 ;  /* 0x0000002e03277223 */ /* 0x090fe20000000010 */
[----:B------:R-:W-:Y:S01]  /*6190*/  FFMA R10, R50, R5, R35 ;  /* 0x00000005320a7223 */ /* 0x000fe20000000023 */
[----:B------:R-:W-:Y:S01]  /*61a0*/  FFMA R41, R9, R46, R32 ;  /* 0x0000002e09297223 */ /* 0x000fe20000000020 */
[-C--:B------:R-:W-:Y:S01]  /*61b0*/  FFMA R5, R57, R12.reuse, R4 ;  /* 0x0000000c39057223 */ /* 0x080fe20000000004 */
[----:B------:R-:W2:Y:S01]  /*61c0*/  LDS.128 R32, [R27+0x6b0] ;  /* 0x0006b0001b207984 */ /* 0x000ea20000000c00 */
        /* <DEDUP_REMOVED lines=14> */
[-C--:B-----5:R-:W-:Y:S01]  /*62b0*/  FFMA R25, R48, R20.reuse, R25 ;  /* 0x0000001430197223 */ /* 0x0a0fe20000000019 */
[-C--:B------:R-:W-:Y:S01]  /*62c0*/  FFMA R5, R57, R20.reuse, R10 ;  /* 0x0000001439057223 */ /* 0x080fe2000000000a */
[----:B------:R-:W3:Y:S01]  /*62d0*/  LDS.128 R36, [R27+0x6c0] ;  /* 0x0006c0001b247984 */ /* 0x000ee20000000c00 */
[----:B------:R-:W-:Y:S01]  /*62e0*/  FFMA R16, R0, R55, R13 ;  /* 0x0000003700107223 */ /* 0x000fe2000000000d */
[-C--:B------:R-:W-:Y:S01]  /*62f0*/  FFMA R50, R50, R21.reuse, R25 ;  /* 0x0000001532327223 */ /* 0x080fe20000000019 */
[----:B------:R-:W-:Y:S01]  /*6300*/  FFMA R13, R51, R20, R12 ;  /* 0x00000014330d7223 */ /* 0x000fe2000000000c */
[----:B------:R-:W4:Y:S01]  /*6310*/  LDS.128 R44, [R27+0x6e0] ;  /* 0x0006e0001b2c7984 */ /* 0x000f220000000c00 */
[-C--:B------:R-:W-:Y:S01]  /*6320*/  FFMA R4, R8, R21.reuse, R5 ;  /* 0x0000001508047223 */ /* 0x080fe20000000005 */
[-C--:B------:R-:W-:Y:S01]  /*6330*/  FFMA R25, R9, R6.reuse, R26 ;  /* 0x0000000609197223 */ /* 0x080fe2000000001a */
[----:B------:R-:W-:Y:S01]  /*6340*/  FFMA R10, R24, R21, R13 ;  /* 0x00000015180a7223 */ /* 0x000fe2000000000d */
[----:B------:R-:W5:Y:S01]  /*6350*/  LDS R59, [R19+0x4000] ;  /* 0x00400000133b7984 */ /* 0x000f620000000800 */
[-C--:B------:R-:W-:Y:S01]  /*6360*/  FFMA R21, R3, R6.reuse, R16 ;  /* 0x0000000603157223 */ /* 0x080fe20000000010 */
[----:B------:R-:W-:Y:S01]  /*6370*/  FFMA R41, R17, R6, R4 ;  /* 0x0000000611297223 */ /* 0x000fe20000000004 */
[-C--:B------:R-:W-:Y:S01]  /*6380*/  FFMA R6, R0, R7.reuse, R25 ;  /* 0x0000000700067223 */ /* 0x080fe20000000019 */
[----:B------:R-:W5:Y:S01]  /*6390*/  LDS R26, [R19+0x4080] ;  /* 0x00408000131a7984 */ /* 0x000f620000000800 */
[-C--:B-1----:R-:W-:Y:S01]  /*63a0*/  FFMA R13, R51, R28.reuse, R50 ;  /* 0x0000001c330d7223 */ /* 0x082fe20000000032 */
[----:B------:R-:W-:Y:S01]  /*63b0*/  FFMA R5, R57, R28, R10 ;  /* 0x0000001c39057223 */ /* 0x000fe2000000000a */
[----:B------:R-:W-:Y:S01]  /*63c0*/  FFMA R10, R18, R7, R41 ;  /* 0x00000007120a7223 */ /* 0x000fe20000000029 */
[----:B------:R-:W1:Y:S01]  /*63d0*/  LDS.128 R48, [R27+0x700] ;  /* 0x000700001b307984 */ /* 0x000e620000000c00 */
[----:B------:R-:W-:Y:S01]  /*63e0*/  FFMA R24, R24, R29, R13 ;  /* 0x0000001d18187223 */ /* 0x000fe2000000000d */
[----:B------:R-:W-:Y:S01]  /*63f0*/  FFMA R21, R2, R7, R21 ;  /* 0x0000000702157223 */ /* 0x000fe20000000015 */
[----:B------:R-:W-:Y:S01]  /*6400*/  FFMA R4, R8, R29, R5 ;  /* 0x0000001d08047223 */ /* 0x000fe20000000005 */
[----:B------:R-:W1:Y:S01]  /*6410*/  LDS R25, [R19+0x4400] ;  /* 0x0044000013197984 */ /* 0x000e620000000800 */
[-C--:B------:R-:W-:Y:S01]  /*6420*/  FFMA R7, R9, R14.reuse, R10 ;  /* 0x0000000e09077223 */ /* 0x080fe2000000000a */
[----:B------:R-:W-:Y:S01]  /*6430*/  FFMA R5, R3, R14, R6 ;  /* 0x0000000e03057223 */ /* 0x000fe20000000006 */
[----:B--2---:R-:W-:Y:S01]  /*6440*/  FFMA R57, R57, R32, R24 ;  /* 0x0000002039397223 */ /* 0x004fe20000000018 */
[----:B------:R-:W2:Y:S01]  /*6450*/  LDS R16, [R19+0x4480] ;  /* 0x0044800013107984 */ /* 0x000ea20000000800 */
[----:B------:R-:W-:Y:S01]  /*6460*/  FFMA R13, R17, R14, R4 ;  /* 0x0000000e110d7223 */ /* 0x000fe20000000004 */
[-C--:B------:R-:W-:Y:S01]  /*6470*/  FFMA R12, R0, R15.reuse, R7 ;  /* 0x0000000f000c7223 */ /* 0x080fe20000000007 */
[----:B------:R-:W-:Y:S01]  /*6480*/  FFMA R29, R2, R15, R5 ;  /* 0x0000000f021d7223 */ /* 0x000fe20000000005 */
[----:B------:R-:W2:Y:S01]  /*6490*/  LDS R53, [R19+0x3d00] ;  /* 0x003d000013357984 */ /* 0x000ea20000000800 */
[----:B------:R-:W-:Y:S01]  /*64a0*/  FFMA R8, R8, R33, R57 ;  /* 0x0000002108087223 */ /* 0x000fe20000000039 */
[----:B------:R-:W-:Y:S01]  /*64b0*/  FFMA R14, R18, R15, R13 ;  /* 0x0000000f120e7223 */ /* 0x000fe2000000000d */
[-C--:B------:R-:W-:Y:S01]  /*64c0*/  FFMA R13, R3, R22.reuse, R12 ;  /* 0x00000016030d7223 */ /* 0x080fe2000000000c */
[----:B------:R-:W2:Y:S01]  /*64d0*/  LDS.128 R40, [R27+0x720] ;  /* 0x000720001b287984 */ /* 0x000ea20000000c00 */
[-C--:B------:R-:W-:Y:S01]  /*64e0*/  FFMA R17, R17, R22.reuse, R8 ;  /* 0x0000001611117223 */ /* 0x080fe20000000008 */
[----:B------:R-:W-:Y:S01]  /*64f0*/  FFMA R15, R9, R22, R14 ;  /* 0x00000016090f7223 */ /* 0x000fe2000000000e */
[-C--:B------:R-:W-:Y:S01]  /*6500*/  FFMA R33, R2, R23.reuse, R13 ;  /* 0x0000001702217223 */ /* 0x080fe2000000000d */
[----:B------:R-:W2:Y:S01]  /*6510*/  LDS R10, [R19+0x3d80] ;  /* 0x003d8000130a7984 */ /* 0x000ea20000000800 */
[-C--:B------:R-:W-:Y:S01]  /*6520*/  FFMA R18, R18, R23.reuse, R17 ;  /* 0x0000001712127223 */ /* 0x080fe20000000011 */
[----:B------:R-:W-:-:S02]  /*6530*/  FFMA R12, R0, R23, R15 ;  /* 0x00000017000c7223 */ /* 0x000fc4000000000f */
[----:B------:R-:W2:Y:S01]  /*6540*/  LDS.128 R4, [R27+0x740] ;  /* 0x000740001b047984 */ /* 0x000ea20000000c00 */
[----:B---3--:R-:W-:Y:S01]  /*6550*/  FFMA R61, R36, R54, R61 ;  /* 0x00000036243d7223 */ /* 0x008fe2000000003d */
[-C--:B------:R-:W-:Y:S01]  /*6560*/  FFMA R9, R9, R30.reuse, R18 ;  /* 0x0000001e09097223 */ /* 0x080fe20000000012 */
[C---:B------:R-:W-:Y:S01]  /*6570*/  FFMA R23, R3.reuse, R30, R12 ;  /* 0x0000001e03177223 */ /* 0x040fe2000000000c */
[----:B------:R-:W3:Y:S01]  /*6580*/  LDS R55, [R19+0x4100] ;  /* 0x0041000013377984 */ /* 0x000ee20000000800 */
[----:B------:R-:W-:Y:S01]  /*6590*/  FFMA R37, R52, R37, R61 ;  /* 0x0000002534257223 */ /* 0x000fe2000000003d */
[----:B----4-:R-:W-:Y:S01]  /*65a0*/  FFMA R63, R54, R44, R63 ;  /* 0x0000002c363f7223 */ /* 0x010fe2000000003f */
[----:B------:R-:W-:Y:S01]  /*65b0*/  FFMA R0, R0, R31, R9 ;  /* 0x0000001f00007223 */ /* 0x000fe20000000009 */
[----:B------:R-:W4:Y:S01]  /*65c0*/  LDS R8, [R19+0x4180] ;  /* 0x0041800013087984 */ /* 0x000f220000000800 */
[----:B-----5:R-:W-:Y:S01]  /*65d0*/  FFMA R37, R44, R59, R37 ;  /* 0x0000003b2c257223 */ /* 0x020fe20000000025 */
[----:B------:R-:W-:Y:S01]  /*65e0*/  FFMA R20, R52, R45, R63 ;  /* 0x0000002d34147223 */ /* 0x000fe2000000003f */
[----:B------:R-:W-:Y:S01]  /*65f0*/  FFMA R9, R2, R31, R23 ;  /* 0x0000001f02097223 */ /* 0x000fe20000000017 */
[----:B------:R-:W5:Y:S01]  /*6600*/  LDS R17, [R19+0x4500] ;  /* 0x0045000013117984 */ /* 0x000f620000000800 */
[----:B------:R-:W-:Y:S01]  /*6610*/  FFMA R37, R26, R45, R37 ;  /* 0x0000002d1a257223 */ /* 0x000fe20000000025 */
[----:B------:R-:W-:-:S02]  /*6620*/  FFMA R3, R3, R34, R0 ;  /* 0x0000002203037223 */ /* 0x000fc40000000000 */
[----:B------:R-:W5:Y:S01]  /*6630*/  LDS R18, [R19+0x4580] ;  /* 0x0045800013127984 */ /* 0x000f620000000800 */
[-C--:B-1----:R-:W-:Y:S01]  /*6640*/  FFMA R45, R54, R48.reuse, R21 ;  /* 0x00000030362d7223 */ /* 0x082fe20000000015 */
[----:B------:R-:W-:Y:S01]  /*6650*/  FFMA R31, R59, R48, R20 ;  /* 0x000000303b1f7223 */ /* 0x000fe20000000014 */
[----:B------:R-:W-:Y:S01]  /*6660*/  FFMA R3, R2, R35, R3 ;  /* 0x0000002302037223 */ /* 0x000fe20000000003 */
[----:B------:R-:W1:Y:S01]  /*6670*/  LDS.128 R12, [R27+0x760] ;  /* 0x000760001b0c7984 */ /* 0x000e620000000c00 */
[----:B------:R-:W-:Y:S01]  /*6680*/  FFMA R37, R48, R25, R37 ;  /* 0x0000001930257223 */ /* 0x000fe20000000025 */
[-C--:B------:R-:W-:Y:S01]  /*6690*/  FFMA R28, R52, R49.reuse, R45 ;  /* 0x00000031341c7223 */ /* 0x080fe2000000002d */
[-C--:B------:R-:W-:Y:S01]  /*66a0*/  FFMA R24, R26, R49.reuse, R31 ;  /* 0x000000311a187223 */ /* 0x080fe2000000001f */
[----:B------:R-:W1:Y:S01]  /*66b0*/  LDS.128 R20, [R27+0x780] ;  /* 0x000780001b147984 */ /* 0x000e620000000c00 */
[----:B--2---:R-:W-:-:S03]  /*66c0*/  FFMA R0, R16, R49, R37 ;  /* 0x0000003110007223 */ /* 0x004fc60000000025 */
[----:B------:R-:W-:Y:S01]  /*66d0*/  LDS R61, [R19+0x3e00] ;  /* 0x003e0000133d7984 */ /* 0x000fe20000000800 */
[----:B------:R-:W-:Y:S01]  /*66e0*/  FFMA R37, R53, R38, R0 ;  /* 0x0000002635257223 */ /* 0x000fe20000000000 */
[-C--:B------:R-:W-:Y:S01]  /*66f0*/  FFMA R35, R59, R40.reuse, R28 ;  /* 0x000000283b237223 */ /* 0x080fe2000000001c */
[CC--:B------:R-:W-:Y:S01]  /*6700*/  FFMA R31, R25.reuse, R40.reuse, R24 ;  /* 0x00000028191f7223 */ /* 0x0c0fe20000000018 */
[----:B------:R-:W-:Y:S01]  /*6710*/  FFMA R29, R54, R40, R29 ;  /* 0x00000028361d7223 */ /* 0x000fe2000000001d */
[----:B------:R-:W-:Y:S01]  /*6720*/  LDS R57, [R19+0x4600] ;  /* 0x0046000013397984 */ /* 0x000fe20000000800 */
[----:B------:R-:W-:Y:S01]  /*6730*/  FFMA R28, R10, R39, R37 ;  /* 0x000000270a1c7223 */ /* 0x000fe20000000025 */
[-C--:B------:R-:W-:Y:S01]  /*6740*/  FFMA R2, R26, R41.reuse, R35 ;  /* 0x000000291a027223 */ /* 0x080fe20000000023 */
[-C--:B------:R-:W-:Y:S01]  /*6750*/  FFMA R0, R16, R41.reuse, R31 ;  /* 0x0000002910007223 */ /* 0x080fe2000000001f */
[----:B------:R-:W-:Y:S02]  /*6760*/  FFMA R24, R52, R41, R29 ;  /* 0x0000002934187223 */ /* 0x000fe4000000001d */
[----:B------:R-:W-:Y:S01]  /*6770*/  FFMA R35, R25, R4, R2 ;  /* 0x0000000419237223 */ /* 0x000fe20000000002 */
[-C--:B------:R-:W-:Y:S01]  /*6780*/  FFMA R39, R53, R46.reuse, R0 ;  /* 0x0000002e35277223 */ /* 0x080fe20000000000 */
[----:B---3--:R-:W-:-:S02]  /*6790*/  FFMA R37, R55, R46, R28 ;  /* 0x0000002e37257223 */ /* 0x008fc4000000001c */
[----:B------:R-:W-:Y:S01]  /*67a0*/  FFMA R0, R16, R5, R35 ;  /* 0x0000000510007223 */ /* 0x000fe20000000023 */
[----:B------:R-:W2:Y:S01]  /*67b0*/  LDS.128 R28, [R27+0x7a0] ;  /* 0x0007a0001b1c7984 */ /* 0x000ea20000000c00 */
[-C--:B------:R-:W-:Y:S01]  /*67c0*/  FFMA R35, R54, R4.reuse, R33 ;  /* 0x0000000436237223 */ /* 0x080fe20000000021 */
[-C--:B------:R-:W-:Y:S01]  /*67d0*/  FFMA R32, R10, R47.reuse, R39 ;  /* 0x0000002f0a207223 */ /* 0x080fe20000000027 */
[----:B----4-:R-:W-:Y:S01]  /*67e0*/  FFMA R2, R8, R47, R37 ;  /* 0x0000002f08027223 */ /* 0x010fe20000000025 */
[----:B------:R-:W-:Y:S01]  /*67f0*/  FFMA R33, R59, R4, R24 ;  /* 0x000000043b217223 */ /* 0x000fe20000000018 */
[-C--:B------:R-:W-:Y:S01]  /*6800*/  FFMA R41, R53, R50.reuse, R0 ;  /* 0x0000003235297223 */ /* 0x080fe20000000000 */
[-C--:B------:R-:W-:Y:S01]  /*6810*/  FFMA R39, R55, R50.reuse, R32 ;  /* 0x0000003237277223 */ /* 0x080fe20000000020 */
[----:B-----5:R-:W-:Y:S01]  /*6820*/  FFMA R37, R17, R50, R2 ;  /* 0x0000003211257223 */ /* 0x020fe20000000002 */
[-C--:B------:R-:W-:Y:S01]  /*6830*/  FFMA R2, R52, R5.reuse, R35 ;  /* 0x0000000534027223 */ /* 0x080fe20000000023 */
[----:B------:R-:W-:Y:S01]  /*6840*/  FFMA R0, R26, R5, R33 ;  /* 0x000000051a007223 */ /* 0x000fe20000000021 */
[----:B------:R-:W-:Y:S01]  /*6850*/  LDS.128 R44, [R27+0x6f0] ;  /* 0x0006f0001b2c7984 */ /* 0x000fe20000000c00 */
[-C--:B------:R-:W-:Y:S01]  /*6860*/  FFMA R63, R18, R51.reuse, R37 ;  /* 0x00000033123f7223 */ /* 0x080fe20000000025 */
[-C--:B------:R-:W-:Y:S01]  /*6870*/  FFMA R24, R8, R51.reuse, R39 ;  /* 0x0000003308187223 */ /* 0x080fe20000000027 */
[----:B------:R-:W-:Y:S01]  /*6880*/  FFMA R40, R10, R51, R41 ;  /* 0x000000330a287223 */ /* 0x000fe20000000029 */
[----:B------:R-:W3:Y:S01]  /*6890*/  LDS.128 R32, [R27+0x7c0] ;  /* 0x0007c0001b207984 */ /* 0x000ee20000000c00 */
[-C--:B-1----:R-:W-:Y:S01]  /*68a0*/  FFMA R37, R54, R12.reuse, R9 ;  /* 0x0000000c36257223 */ /* 0x082fe20000000009 */
[-C--:B------:R-:W-:Y:S01]  /*68b0*/  FFMA R9, R59, R12.reuse, R2 ;  /* 0x0000000c3b097223 */ /* 0x080fe20000000002 */
[----:B------:R-:W-:Y:S01]  /*68c0*/  FFMA R5, R25, R12, R0 ;  /* 0x0000000c19057223 */ /* 0x000fe20000000000 */
[----:B------:R-:W-:Y:S01]  /*68d0*/  FFMA R41, R17, R42, R24 ;  /* 0x0000002a11297223 */ /* 0x000fe20000000018 */
[-C--:B------:R-:W-:Y:S01]  /*68e0*/  FFMA R4, R52, R13.reuse, R37 ;  /* 0x0000000d34047223 */ /* 0x080fe20000000025 */
[-C--:B------:R-:W-:Y:S01]  /*68f0*/  FFMA R2, R26, R13.reuse, R9 ;  /* 0x0000000d1a027223 */ /* 0x080fe20000000009 */
[----:B------:R-:W1:Y:S01]  /*6900*/  LDS.128 R36, [R27+0x6d0] ;  /* 0x0006d0001b247984 */ /* 0x000e620000000c00 */
[----:B------:R-:W-:Y:S01]  /*6910*/  FFMA R0, R16, R13, R5 ;  /* 0x0000000d10007223 */ /* 0x000fe20000000005 */
[----:B------:R-:W-:Y:S01]  /*6920*/  FFMA R13, R54, R20, R3 ;  /* 0x00000014360d7223 */ /* 0x000fe20000000003 */
[-C--:B------:R-:W-:Y:S01]  /*6930*/  FFMA R49, R55, R42.reuse, R40 ;  /* 0x0000002a37317223 */ /* 0x080fe20000000028 */
[----:B------:R-:W4:Y:S01]  /*6940*/  LDS R54, [R19+0x3e80] ;  /* 0x003e800013367984 */ /* 0x000f220000000800 */
[----:B------:R-:W-:Y:S01]  /*6950*/  FFMA R51, R53, R42, R0 ;  /* 0x0000002a35337223 */ /* 0x000fe20000000000 */
[-C--:B------:R-:W-:Y:S01]  /*6960*/  FFMA R9, R59, R20.reuse, R4 ;  /* 0x000000143b097223 */ /* 0x080fe20000000004 */
[----:B------:R-:W-:Y:S01]  /*6970*/  FFMA R5, R25, R20, R2 ;  /* 0x0000001419057223 */ /* 0x000fe20000000002 */
[----:B------:R-:W5:Y:S01]  /*6980*/  LDS R3, [R19+0x4200] ;  /* 0x0042000013037984 */ /* 0x000f620000000800 */
[-C--:B------:R-:W-:Y:S01]  /*6990*/  FFMA R12, R8, R43.reuse, R49 ;  /* 0x0000002b080c7223 */ /* 0x080fe20000000031 */
[-C--:B------:R-:W-:Y:S01]  /*69a0*/  FFMA R20, R18, R43.reuse, R41 ;  /* 0x0000002b12147223 */ /* 0x080fe20000000029 */
[----:B------:R-:W-:Y:S01]  /*69b0*/  FFMA R24, R10, R43, R51 ;  /* 0x0000002b0a187223 */ /* 0x000fe20000000033 */
[----:B------:R-:W-:Y:S01]  /*69c0*/  LDS R2, [R19+0x4280] ;  /* 0x0042800013027984 */ /* 0x000fe20000000800 */
[-C--:B------:R-:W-:Y:S01]  /*69d0*/  FFMA R4, R26, R21.reuse, R9 ;  /* 0x000000151a047223 */ /* 0x080fe20000000009 */
[-C--:B------:R-:W-:Y:S01]  /*69e0*/  FFMA R0, R16, R21.reuse, R5 ;  /* 0x0000001510007223 */ /* 0x080fe20000000005 */
[----:B------:R-:W-:Y:S01]  /*69f0*/  FFMA R52, R52, R21, R13 ;  /* 0x0000001534347223 */ /* 0x000fe2000000000d */
[----:B------:R-:W5:Y:S01]  /*6a00*/  LDS.128 R40, [R27+0x710] ;  /* 0x000710001b287984 */ /* 0x000f620000000c00 */
[-C--:B------:R-:W-:Y:S01]  /*6a10*/  FFMA R9, R17, R6.reuse, R12 ;  /* 0x0000000611097223 */ /* 0x080fe2000000000c */
[----:B------:R-:W-:Y:S01]  /*6a20*/  FFMA R21, R53, R6, R0 ;  /* 0x0000000635157223 */ /* 0x000fe20000000000 */
[-C--:B--2---:R-:W-:Y:S01]  /*6a30*/  FFMA R5, R25, R28.reuse, R4 ;  /* 0x0000001c19057223 */ /* 0x084fe20000000004 */
[----:B------:R-:W-:Y:S01]  /*6a40*/  LDS R0, [R19+0x4680] ;  /* 0x0046800013007984 */ /* 0x000fe20000000800 */
[----:B------:R-:W-:Y:S01]  /*6a50*/  FFMA R59, R59, R28, R52 ;  /* 0x0000001c3b3b7223 */ /* 0x000fe20000000034 */
[----:B------:R-:W-:Y:S01]  /*6a60*/  FFMA R13, R55, R6, R24 ;  /* 0x00000006370d7223 */ /* 0x000fe20000000018 */
[----:B------:R-:W-:Y:S01]  /*6a70*/  FFMA R4, R16, R29, R5 ;  /* 0x0000001d10047223 */ /* 0x000fe20000000005 */
[----:B------:R-:W2:Y:S01]  /*6a80*/  LDS.128 R48, [R27+0x730] ;  /* 0x000730001b307984 */ /* 0x000ea20000000c00 */
[-C--:B------:R-:W-:Y:S01]  /*6a90*/  FFMA R28, R18, R7.reuse, R9 ;  /* 0x00000007121c7223 */ /* 0x080fe20000000009 */
[----:B------:R-:W-:Y:S01]  /*6aa0*/  FFMA R12, R10, R7, R21 ;  /* 0x000000070a0c7223 */ /* 0x000fe20000000015 */
[----:B------:R-:W-:Y:S01]  /*6ab0*/  FFMA R26, R26, R29, R59 ;  /* 0x0000001d1a1a7223 */ /* 0x000fe2000000003b */
[----:B------:R-:W2:Y:S01]  /*6ac0*/  LDS R9, [R19+0x3f00] ;  /* 0x003f000013097984 */ /* 0x000ea20000000800 */
[----:B------:R-:W-:Y:S01]  /*6ad0*/  FFMA R6, R8, R7, R13 ;  /* 0x0000000708067223 */ /* 0x000fe2000000000d */
[-C--:B------:R-:W-:Y:S01]  /*6ae0*/  FFMA R21, R53, R14.reuse, R4 ;  /* 0x0000000e35157223 */ /* 0x080fe20000000004 */
[----:B------:R-:W-:Y:S01]  /*6af0*/  FFMA R13, R55, R14, R12 ;  /* 0x0000000e370d7223 */ /* 0x000fe2000000000c */
[----:B------:R-:W2:Y:S01]  /*6b00*/  LDS R24, [R19+0x3f80] ;  /* 0x003f800013187984 */ /* 0x000ea20000000800 */
[----:B---3--:R-:W-:Y:S01]  /*6b10*/  FFMA R5, R25, R32, R26 ;  /* 0x0000002019057223 */ /* 0x008fe2000000001a */
[----:B------:R-:W-:Y:S01]  /*6b20*/  FFMA R7, R17, R14, R6 ;  /* 0x0000000e11077223 */ /* 0x000fe20000000006 */
[----:B------:R-:W-:Y:S01]  /*6b30*/  FFMA R32, R10, R15, R21 ;  /* 0x0000000f0a207223 */ /* 0x000fe20000000015 */
[----:B------:R-:W3:Y:S01]  /*6b40*/  LDS R25, [R19+0x4300] ;  /* 0x0043000013197984 */ /* 0x000ee20000000800 */
[----:B------:R-:W-:Y:S01]  /*6b50*/  FFMA R4, R16, R33, R5 ;  /* 0x0000002110047223 */ /* 0x000fe20000000005 */
[-C--:B------:R-:W-:Y:S01]  /*6b60*/  FFMA R6, R8, R15.reuse, R13 ;  /* 0x0000000f08067223 */ /* 0x080fe2000000000d */
[----:B------:R-:W-:Y:S01]  /*6b70*/  FFMA R26, R18, R15, R7 ;  /* 0x0000000f121a7223 */ /* 0x000fe20000000007 */
[----:B------:R-:W-:Y:S01]  /*6b80*/  FFMA R5, R55, R22, R32 ;  /* 0x0000001637057223 */ /* 0x000fe20000000020 */
[----:B------:R-:W3:Y:S01]  /*6b90*/  LDS.128 R12, [R27+0x750] ;  /* 0x000750001b0c7984 */ /* 0x000ee20000000c00 */
[----:B------:R-:W-:Y:S01]  /*6ba0*/  FFMA R33, R61, R44, R20 ;  /* 0x0000002c3d217223 */ /* 0x000fe20000000014 */
[-C--:B------:R-:W-:Y:S01]  /*6bb0*/  FFMA R21, R17, R22.reuse, R6 ;  /* 0x0000001611157223 */ /* 0x080fe20000000006 */
[----:B------:R-:W-:Y:S01]  /*6bc0*/  FFMA R29, R53, R22, R4 ;  /* 0x00000016351d7223 */ /* 0x000fe20000000004 */
[----:B------:R-:W3:Y:S01]  /*6bd0*/  LDS R16, [R19+0x4380] ;  /* 0x0043800013107984 */ /* 0x000ee20000000800 */
[----:B------:R-:W-:Y:S01]  /*6be0*/  FFMA R20, R8, R23, R5 ;  /* 0x0000001708147223 */ /* 0x000fe20000000005 */
[----:B-1----:R-:W-:Y:S01]  /*6bf0*/  FFMA R63, R36, R61, R63 ;  /* 0x0000003d243f7223 */ /* 0x002fe2000000003f */
[-C--:B------:R-:W-:Y:S01]  /*6c00*/  FFMA R22, R10, R23.reuse, R29 ;  /* 0x000000170a167223 */ /* 0x080fe2000000001d */
[----:B------:R-:W1:Y:S01]  /*6c10*/  LDS R53, [R19+0x4700] ;  /* 0x0047000013357984 */ /* 0x000e620000000800 */
[----:B------:R-:W-:Y:S01]  /*6c20*/  FFMA R32, R18, R23, R21 ;  /* 0x0000001712207223 */ /* 0x000fe20000000015 */
[C---:B----4-:R-:W-:Y:S01]  /*6c30*/  FFMA R37, R54.reuse, R37, R63 ;  /* 0x0000002536257223 */ /* 0x050fe2000000003f */
[-C--:B------:R-:W-:Y:S01]  /*6c40*/  FFMA R21, R17, R30.reuse, R20 ;  /* 0x0000001e11157223 */ /* 0x080fe20000000014 */
[----:B------:R-:W4:Y:S01]  /*6c50*/  LDS.128 R4, [R27+0x770] ;  /* 0x000770001b047984 */ /* 0x000f220000000c00 */
[----:B------:R-:W-:Y:S01]  /*6c60*/  FFMA R20, R54, R45, R33 ;  /* 0x0000002d36147223 */ /* 0x000fe20000000021 */
[----:B-----5:R-:W-:Y:S01]  /*6c70*/  FFMA R37, R44, R3, R37 ;  /* 0x000000032c257223 */ /* 0x020fe20000000025 */
[----:B------:R-:W-:Y:S01]  /*6c80*/  FFMA R55, R55, R30, R22 ;  /* 0x0000001e37377223 */ /* 0x000fe20000000016 */
[----:B------:R-:W5:Y:S01]  /*6c90*/  LDS R10, [R19+0x4780] ;  /* 0x00478000130a7984 */ /* 0x000f620000000800 */
[-C--:B------:R-:W-:Y:S01]  /*6ca0*/  FFMA R29, R3, R40.reuse, R20 ;  /* 0x00000028031d7223 */ /* 0x080fe20000000014 */
[----:B------:R-:W-:Y:S01]  /*6cb0*/  FFMA R37, R2, R45, R37 ;  /* 0x0000002d02257223 */ /* 0x000fe20000000025 */
[-C--:B------:R-:W-:Y:S01]  /*6cc0*/  FFMA R36, R18, R31.reuse, R21 ;  /* 0x0000001f12247223 */ /* 0x080fe20000000015 */
[----:B------:R-:W-:Y:S01]  /*6cd0*/  FFMA R8, R8, R31, R55 ;  /* 0x0000001f08087223 */ /* 0x000fe20000000037 */
[----:B------:R-:W-:Y:S01]  /*6ce0*/  FFMA R44, R2, R41, R29 ;  /* 0x00000029022c7223 */ /* 0x000fe2000000001d */
[----:B------:R-:W-:Y:S01]  /*6cf0*/  FFMA R37, R40, R57, R37 ;  /* 0x0000003928257223 */ /* 0x000fe20000000025 */
[----:B------:R-:W-:Y:S01]  /*6d00*/  FFMA R31, R61, R40, R28 ;  /* 0x000000283d1f7223 */ /* 0x000fe2000000001c */
[----:B------:R-:W-:Y:S01]  /*6d10*/  FFMA R17, R17, R34, R8 ;  /* 0x0000002211117223 */ /* 0x000fe20000000008 */
[----:B--2---:R-:W-:Y:S01]  /*6d20*/  FFMA R29, R57, R48, R44 ;  /* 0x00000030391d7223 */ /* 0x004fe2000000002c */
[-C--:B------:R-:W-:Y:S01]  /*6d30*/  FFMA R30, R0, R41.reuse, R37 ;  /* 0x00000029001e7223 */ /* 0x080fe20000000025 */
[----:B------:R-:W-:Y:S01]  /*6d40*/  FFMA R28, R54, R41, R31 ;  /* 0x00000029361c7223 */ /* 0x000fe2000000001f */
[----:B------:R-:W-:Y:S01]  /*6d50*/  FFMA R18, R18, R35, R17 ;  /* 0x0000002312127223 */ /* 0x000fe20000000011 */
[----:B------:R-:W-:Y:S01]  /*6d60*/  FFMA R8, R0, R49, R29 ;  /* 0x0000003100087223 */ /* 0x000fe2000000001d */
[----:B------:R-:W-:Y:S01]  /*6d70*/  FFMA R33, R9, R38, R30 ;  /* 0x0000002609217223 */ /* 0x000fe2000000001e */
[-C--:B------:R-:W-:Y:S01]  /*6d80*/  FFMA R29, R61, R48.reuse, R26 ;  /* 0x000000303d1d7223 */ /* 0x080fe2000000001a */
[----:B------:R-:W-:Y:S01]  /*6d90*/  FFMA R17, R3, R48, R28 ;  /* 0x0000003003117223 */ /* 0x000fe2000000001c */
[----:B------:R-:W2:Y:S01]  /*6da0*/  LDS.128 R20, [R27+0x790] ;  /* 0x000790001b147984 */ /* 0x000ea20000000c00 */
[----:B------:R-:W-:Y:S01]  /*6db0*/  FFMA R30, R24, R39, R33 ;  /* 0x00000027181e7223 */ /* 0x000fe20000000021 */
[-C--:B------:R-:W-:Y:S01]  /*6dc0*/  FFMA R33, R9, R46.reuse, R8 ;  /* 0x0000002e09217223 */ /* 0x080fe20000000008 */
[-C--:B------:R-:W-:Y:S01]  /*6dd0*/  FFMA R26, R54, R49.reuse, R29 ;  /* 0x00000031361a7223 */ /* 0x080fe2000000001d */
[----:B------:R-:W-:Y:S01]  /*6de0*/  FFMA R8, R2, R49, R17 ;  /* 0x0000003102087223 */ /* 0x000fe20000000011 */
[----:B---3--:R-:W-:Y:S01]  /*6df0*/  FFMA R31, R25, R46, R30 ;  /* 0x0000002e191f7223 */ /* 0x008fe2000000001e */
        /* <DEDUP_REMOVED lines=8> */
[----:B------:R-:W-:Y:S01]  /*6e80*/  FFMA R8, R0, R13, R17 ;  /* 0x0000000d00087223 */ /* 0x000fe20000000011 */
[-C--:B-1----:R-:W-:Y:S01]  /*6e90*/  FFMA R35, R53, R42.reuse, R34 ;  /* 0x0000002a35237223 */ /* 0x082fe20000000022 */
[----:B------:R-:W1:Y:S02]  /*6ea0*/  LDS.128 R28, [R27+0x7b0] ;  /* 0x0007b0001b1c7984 */ /* 0x000e640000000c00 */
[----:B------:R-:W-:Y:S01]  /*6eb0*/  FFMA R39, R9, R42, R8 ;  /* 0x0000002a09277223 */ /* 0x000fe20000000008 */
[-C--:B----4-:R-:W-:Y:S01]  /*6ec0*/  FFMA R33, R61, R4.reuse, R36 ;  /* 0x000000043d217223 */ /* 0x090fe20000000024 */
[-C--:B------:R-:W-:Y:S01]  /*6ed0*/  FFMA R13, R57, R4.reuse, R12 ;  /* 0x00000004390d7223 */ /* 0x080fe2000000000c */
[----:B------:R-:W-:Y:S01]  /*6ee0*/  FFMA R17, R3, R4, R26 ;  /* 0x0000000403117223 */ /* 0x000fe2000000001a */
[-C--:B------:R-:W-:Y:S01]  /*6ef0*/  FFMA R36, R24, R43.reuse, R39 ;  /* 0x0000002b18247223 */ /* 0x080fe20000000027 */
[----:B-----5:R-:W-:Y:S01]  /*6f00*/  FFMA R55, R10, R43, R35 ;  /* 0x0000002b0a377223 */ /* 0x020fe20000000023 */
[-C--:B------:R-:W-:Y:S01]  /*6f10*/  FFMA R12, R54, R5.reuse, R33 ;  /* 0x00000005360c7223 */ /* 0x080fe20000000021 */
[----:B------:R-:W-:Y:S01]  /*6f20*/  FFMA R4, R0, R5, R13 ;  /* 0x0000000500047223 */ /* 0x000fe2000000000d */
[----:B------:R-:W3:Y:S01]  /*6f30*/  LDS.128 R32, [R27+0x7d0] ;  /* 0x0007d0001b207984 */ /* 0x000ee20000000c00 */
[----:B------:R-:W-:-:S04]  /*6f40*/  DEPBAR.LE SB0, 0x1 ;  /* 0x000080400000791a */ /* 0x000fc80000000000 */
[----:B------:R-:W-:Y:S01]  /*6f50*/  BAR.SYNC.DEFER_BLOCKING 0x0 ;  /* 0x0000000000007b1d */ /* 0x000fe20000010000 */
[----:B------:R-:W-:Y:S01]  /*6f60*/  FFMA R26, R16, R43, R37 ;  /* 0x0000002b101a7223 */ /* 0x000fe20000000025 */
[-C--:B------:R-:W-:Y:S01]  /*6f70*/  FFMA R13, R25, R50.reuse, R36 ;  /* 0x00000032190d7223 */ /* 0x080fe20000000024 */
[----:B------:R-:W-:Y:S01]  /*6f80*/  FFMA R8, R2, R5, R17 ;  /* 0x0000000502087223 */ /* 0x000fe20000000011 */
[-C--:B------:R-:W-:Y:S01]  /*6f90*/  FFMA R17, R9, R50.reuse, R4 ;  /* 0x0000003209117223 */ /* 0x080fe20000000004 */
[----:B------:R-:W-:-:S03]  /*6fa0*/  FFMA R5, R53, R50, R26 ;  /* 0x0000003235057223 */ /* 0x000fc6000000001a */
[-C--:B------:R-:W-:Y:S01]  /*6fb0*/  FFMA R26, R24, R51.reuse, R17 ;  /* 0x00000033181a7223 */ /* 0x080fe20000000011 */
[-C--:B--2---:R-:W-:Y:S01]  /*6fc0*/  FFMA R61, R61, R20.reuse, R18 ;  /* 0x000000143d3d7223 */ /* 0x084fe20000000012 */
[-C--:B------:R-:W-:Y:S01]  /*6fd0*/  FFMA R18, R16, R51.reuse, R13 ;  /* 0x0000003310127223 */ /* 0x080fe2000000000d */
[----:B------:R-:W-:Y:S01]  /*6fe0*/  FFMA R59, R10, R51, R5 ;  /* 0x000000330a3b7223 */ /* 0x000fe20000000005 */
[-C--:B------:R-:W-:Y:S01]  /*6ff0*/  FFMA R13, R3, R20.reuse, R12 ;  /* 0x00000014030d7223 */ /* 0x080fe2000000000c */
[-C--:B------:R-:W-:Y:S01]  /*7000*/  FFMA R54, R54, R21.reuse, R61 ;  /* 0x0000001536367223 */ /* 0x080fe2000000003d */
[----:B------:R-:W-:Y:S01]  /*7010*/  FFMA R5, R57, R20, R8 ;  /* 0x0000001439057223 */ /* 0x000fe20000000008 */
[-C--:B------:R-:W-:Y:S01]  /*7020*/  FFMA R17, R53, R14.reuse, R18 ;  /* 0x0000000e35117223 */ /* 0x080fe20000000012 */
[-C--:B------:R-:W-:Y:S02]  /*7030*/  FFMA R8, R2, R21.reuse, R13 ;  /* 0x0000001502087223 */ /* 0x080fe4000000000d */
[----:B------:R-:W-:Y:S01]  /*7040*/  FFMA R4, R0, R21, R5 ;  /* 0x0000001500047223 */ /* 0x000fe20000000005 */
[----:B------:R-:W-:Y:S01]  /*7050*/  FFMA R21, R25, R14, R26 ;  /* 0x0000000e19157223 */ /* 0x000fe2000000001a */
[----:B------:R-:W-:-:S02]  /*7060*/  FFMA R61, R10, R15, R17 ;  /* 0x0000000f0a3d7223 */ /* 0x000fc40000000011 */
[----:B------:R-:W-:Y:S01]  /*7070*/  FFMA R49, R9, R14, R4 ;  /* 0x0000000e09317223 */ /* 0x000fe20000000004 */
[-C--:B------:R-:W-:Y:S01]  /*7080*/  FFMA R20, R16, R15.reuse, R21 ;  /* 0x0000000f10147223 */ /* 0x080fe20000000015 */
[----:B------:R-:W-:Y:S01]  /*7090*/  LDS R48, [R19+0x4800] ;  /* 0x0048000013307984 */ /* 0x000fe20000000800 */
[-C--:B-1----:R-:W-:Y:S01]  /*70a0*/  FFMA R13, R3, R28.reuse, R54 ;  /* 0x0000001c030d7223 */ /* 0x082fe20000000036 */
[----:B------:R-:W-:Y:S01]  /*70b0*/  FFMA R5, R57, R28, R8 ;  /* 0x0000001c39057223 */ /* 0x000fe20000000008 */
[----:B------:R-:W-:Y:S01]  /*70c0*/  FFMA R26, R24, R15, R49 ;  /* 0x0000000f181a7223 */ /* 0x000fe20000000031 */
[----:B------:R-:W1:Y:S01]  /*70d0*/  LDS.128 R36, [R27+0x900] ;  /* 0x000900001b247984 */ /* 0x000e620000000c00 */
[-C--:B------:R-:W-:Y:S01]  /*70e0*/  FFMA R8, R2, R29.reuse, R13 ;  /* 0x0000001d02087223 */ /* 0x080fe2000000000d */
[----:B------:R-:W-:Y:S01]  /*70f0*/  FFMA R4, R0, R29, R5 ;  /* 0x0000001d00047223 */ /* 0x000fe20000000005 */
[-C--:B------:R-:W-:Y:S01]  /*7100*/  FFMA R5, R53, R6.reuse, R20 ;  /* 0x0000000635057223 */ /* 0x080fe20000000014 */
[----:B------:R-:W2:Y:S01]  /*7110*/  LDS R50, [R19+0x4880] ;  /* 0x0048800013327984 */ /* 0x000ea20000000800 */
[-C--:B------:R-:W-:Y:S01]  /*7120*/  FFMA R21, R25, R6.reuse, R26 ;  /* 0x0000000619157223 */ /* 0x080fe2000000001a */
[----:B------:R-:W-:Y:S01]  /*7130*/  FFMA R29, R9, R6, R4 ;  /* 0x00000006091d7223 */ /* 0x000fe20000000004 */
[----:B---3--:R-:W-:Y:S01]  /*7140*/  FFMA R57, R57, R32, R8 ;  /* 0x0000002039397223 */ /* 0x008fe20000000008 */
[----:B------:R-:W3:Y:S01]  /*7150*/  LDS.128 R40, [R27+0x920] ;  /* 0x000920001b287984 */ /* 0x000ee20000000c00 */
[-C--:B------:R-:W-:Y:S01]  /*7160*/  FFMA R20, R16, R7.reuse, R21 ;  /* 0x0000000710147223 */ /* 0x080fe20000000015 */
[----:B------:R-:W-:Y:S01]  /*7170*/  FFMA R63, R10, R7, R5 ;  /* 0x000000070a3f7223 */ /* 0x000fe20000000005 */
[----:B------:R-:W-:Y:S01]  /*7180*/  FFMA R0, R0, R33, R57 ;  /* 0x0000002100007223 */ /* 0x000fe20000000039 */
[----:B------:R-:W4:Y:S01]  /*7190*/  LDS R51, [R19+0x4c00] ;  /* 0x004c000013337984 */ /* 0x000f220000000800 */
[----:B------:R-:W-:Y:S01]  /*71a0*/  FFMA R26, R24, R7, R29 ;  /* 0x00000007181a7223 */ /* 0x000fe2000000001d */
[-C--:B------:R-:W-:Y:S01]  /*71b0*/  FFMA R21, R53, R22.reuse, R20 ;  /* 0x0000001635157223 */ /* 0x080fe20000000014 */
[-C--:B------:R-:W-:Y:S01]  /*71c0*/  FFMA R9, R9, R22.reuse, R0 ;  /* 0x0000001609097223 */ /* 0x080fe20000000000 */
[----:B------:R-:W5:Y:S01]  /*71d0*/  LDS R18, [R19+0x4c80] ;  /* 0x004c800013127984 */ /* 0x000f620000000800 */
[----:B------:R-:W-:Y:S01]  /*71e0*/  FFMA R29, R25, R22, R26 ;  /* 0x00000016191d7223 */ /* 0x000fe2000000001a */
[-C--:B------:R-:W-:Y:S01]  /*71f0*/  FFMA R57, R10, R23.reuse, R21 ;  /* 0x000000170a397223 */ /* 0x080fe20000000015 */
[-C--:B------:R-:W-:Y:S01]  /*7200*/  FFMA R24, R24, R23.reuse, R9 ;  /* 0x0000001718187223 */ /* 0x080fe20000000009 */
[----:B------:R-:W5:Y:S01]  /*7210*/  LDS.128 R44, [R27+0x940] ;  /* 0x000940001b2c7984 */ /* 0x000f620000000c00 */
[----:B------:R-:W-:-:S02]  /*7220*/  FFMA R20, R16, R23, R29 ;  /* 0x0000001710147223 */ /* 0x000fc4000000001d */
[-C--:B------:R-:W-:Y:S01]  /*7230*/  FFMA R25, R25, R30.reuse, R24 ;  /* 0x0000001e19197223 */ /* 0x080fe20000000018 */
[----:B------:R-:W5:Y:S01]  /*7240*/  LDS R3, [R19+0x5000] ;  /* 0x0050000013037984 */ /* 0x000f620000000800 */
[C---:B------:R-:W-:Y:S02]  /*7250*/  FFMA R29, R53.reuse, R30, R20 ;  /* 0x0000001e351d7223 */ /* 0x040fe40000000014 */
[-C--:B------:R-:W-:Y:S01]  /*7260*/  FFMA R16, R16, R31.reuse, R25 ;  /* 0x0000001f10107223 */ /* 0x080fe20000000019 */
[----:B------:R-:W5:Y:S01]  /*7270*/  LDS R2, [R19+0x5080] ;  /* 0x0050800013027984 */ /* 0x000f620000000800 */
[C---:B------:R-:W-:Y:S02]  /*7280*/  FFMA R25, R10.reuse, R31, R29 ;  /* 0x0000001f0a197223 */ /* 0x040fe4000000001d */
[----:B------:R-:W-:Y:S01]  /*7290*/  FFMA R53, R53, R34, R16 ;  /* 0x0000002235357223 */ /* 0x000fe20000000010 */
[----:B------:R-:W5:Y:S03]  /*72a0*/  LDS.128 R12, [R27+0x960] ;  /* 0x000960001b0c7984 */ /* 0x000f660000000c00 */
[----:B------:R-:W-:Y:S01]  /*72b0*/  FFMA R53, R10, R35, R53 ;  /* 0x000000230a357223 */ /* 0x000fe20000000035 */
[----:B------:R-:W5:Y:S04]  /*72c0*/  LDS R17, [R19+0x4900] ;  /* 0x0049000013117984 */ /* 0x000f680000000800 */
[----:B------:R-:W5:Y:S01]  /*72d0*/  LDS R8, [R19+0x4980] ;  /* 0x0049800013087984 */ /* 0x000f620000000800 */
[----:B-1----:R-:W-:-:S03]  /*72e0*/  FFMA R36, R36, R48, R55 ;  /* 0x0000003024247223 */ /* 0x002fc60000000037 */
[----:B------:R-:W1:Y:S01]  /*72f0*/  LDS R49, [R19+0x4d00] ;  /* 0x004d000013317984 */ /* 0x000e620000000800 */
[----:B--2---:R-:W-:-:S03]  /*7300*/  FFMA R37, R50, R37, R36 ;  /* 0x0000002532257223 */ /* 0x004fc60000000024 */
[----:B------:R-:W2:Y:S01]  /*7310*/  LDS.128 R4, [R27+0x980] ;  /* 0x000980001b047984 */ /* 0x000ea20000000c00 */
        /* <DEDUP_REMOVED lines=23> */
[C---:B------:R-:W-:Y:S01]  /*7490*/  FFMA R26, R8.reuse, R39, R37 ;  /* 0x00000027081a7223 */ /* 0x040fe20000000025 */
[-C--:B------:R-:W-:Y:S01]  /*74a0*/  FFMA R39, R17, R42.reuse, R10 ;  /* 0x0000002a11277223 */ /* 0x080fe2000000000a */
[----:B------:R-:W5:Y:S02]  /*74b0*/  LDS.128 R32, [R27+0x9e0] ;  /* 0x0009e0001b207984 */ /* 0x000f640000000c00 */
[----:B-1----:R-:W-:Y:S01]  /*74c0*/  FFMA R37, R49, R42, R26 ;  /* 0x0000002a31257223 */ /* 0x002fe2000000001a */
[----:B------:R-:W-:Y:S01]  /*74d0*/  FFMA R26, R8, R43, R39 ;  /* 0x0000002b081a7223 */ /* 0x000fe20000000027 */
[----:B--2---:R-:W-:-:S03]  /*74e0*/  FFMA R13, R3, R4, R12 ;  /* 0x00000004030d7223 */ /* 0x004fc6000000000c */
[----:B------:R-:W-:Y:S01]  /*74f0*/  FFMA R39, R49, R46, R26 ;  /* 0x0000002e31277223 */ /* 0x000fe2000000001a */
[-C--:B------:R-:W-:Y:S01]  /*7500*/  FFMA R57, R48, R4.reuse, R57 ;  /* 0x0000000430397223 */ /* 0x080fe20000000039 */
[----:B---3--:R-:W-:Y:S01]  /*7510*/  FFMA R12, R0, R43, R37 ;  /* 0x0000002b000c7223 */ /* 0x008fe20000000025 */
[----:B------:R-:W-:Y:S01]  /*7520*/  FFMA R10, R2, R5, R13 ;  /* 0x00000005020a7223 */ /* 0x000fe2000000000d */
[----:B------:R-:W-:Y:S01]  /*7530*/  FFMA R13, R51, R4, R16 ;  /* 0x00000004330d7223 */ /* 0x000fe20000000010 */
[----:B------:R-:W-:Y:S01]  /*7540*/  FFMA R16, R0, R47, R39 ;  /* 0x0000002f00107223 */ /* 0x000fe20000000027 */
[-C--:B----4-:R-:W-:Y:S01]  /*7550*/  FFMA R37, R9, R46.reuse, R12 ;  /* 0x0000002e09257223 */ /* 0x090fe2000000000c */
[----:B------:R-:W-:Y:S01]  /*7560*/  FFMA R41, R17, R46, R10 ;  /* 0x0000002e11297223 */ /* 0x000fe2000000000a */
[-C--:B------:R-:W-:Y:S01]  /*7570*/  FFMA R4, R18, R5.reuse, R13 ;  /* 0x0000000512047223 */ /* 0x080fe2000000000d */
[----:B------:R-:W-:Y:S01]  /*7580*/  FFMA R10, R50, R5, R57 ;  /* 0x00000005320a7223 */ /* 0x000fe20000000039 */
[-C--:B-----5:R-:W-:Y:S01]  /*7590*/  FFMA R59, R24, R47.reuse, R37 ;  /* 0x0000002f183b7223 */ /* 0x0a0fe20000000025 */
[----:B------:R-:W-:Y:S01]  /*75a0*/  FFMA R26, R8, R47, R41 ;  /* 0x0000002f081a7223 */ /* 0x000fe20000000029 */
[----:B------:R-:W1:Y:S01]  /*75b0*/  LDS.128 R36, [R27+0xa00] ;  /* 0x000a00001b247984 */ /* 0x000e620000000c00 */
[-C--:B------:R-:W-:Y:S01]  /*75c0*/  FFMA R5, R3, R20.reuse, R4 ;  /* 0x0000001403057223 */ /* 0x080fe20000000004 */
        /* <DEDUP_REMOVED lines=14> */
[----:B------:R-:W2:Y:S01]  /*76b0*/  LDS R48, [R19+0x4a00] ;  /* 0x004a000013307984 */ /* 0x000ea20000000800 */
[----:B------:R-:W-:Y:S01]  /*76c0*/  FFMA R5, R3, R28, R10 ;  /* 0x0000001c03057223 */ /* 0x000fe2000000000a */
[-C--:B------:R-:W-:Y:S01]  /*76d0*/  FFMA R50, R50, R29.reuse, R53 ;  /* 0x0000001d32327223 */ /* 0x080fe20000000035 */
[-C--:B------:R-:W-:Y:S01]  /*76e0*/  FFMA R10, R18, R29.reuse, R21 ;  /* 0x0000001d120a7223 */ /* 0x080fe20000000015 */
[----:B------:R-:W3:Y:S01]  /*76f0*/  LDS.128 R12, [R27+0x910] ;  /* 0x000910001b0c7984 */ /* 0x000ee20000000c00 */
[----:B------:R-:W-:Y:S01]  /*7700*/  FFMA R4, R2, R29, R5 ;  /* 0x0000001d02047223 */ /* 0x000fe20000000005 */
[----:B------:R-:W-:Y:S01]  /*7710*/  FFMA R21, R51, R32, R50 ;  /* 0x0000002033157223 */ /* 0x000fe20000000032 */
[-C--:B------:R-:W-:Y:S01]  /*7720*/  FFMA R29, R49, R6.reuse, R20 ;  /* 0x00000006311d7223 */ /* 0x080fe20000000014 */
[----:B------:R-:W4:Y:S01]  /*7730*/  LDS R57, [R19+0x4e00] ;  /* 0x004e000013397984 */ /* 0x000f220000000800 */
[-C--:B------:R-:W-:Y:S01]  /*7740*/  FFMA R25, R9, R6.reuse, R16 ;  /* 0x0000000609197223 */ /* 0x080fe20000000010 */
[----:B------:R-:W-:Y:S01]  /*7750*/  FFMA R53, R17, R6, R4 ;  /* 0x0000000611357223 */ /* 0x000fe20000000004 */
[----:B------:R-:W-:Y:S01]  /*7760*/  FFMA R5, R3, R32, R10 ;  /* 0x0000002003057223 */ /* 0x000fe2000000000a */
[----:B------:R-:W5:Y:S01]  /*7770*/  LDS R26, [R19+0x4e80] ;  /* 0x004e8000131a7984 */ /* 0x000f620000000800 */
[-C--:B------:R-:W-:Y:S01]  /*7780*/  FFMA R6, R0, R7.reuse, R29 ;  /* 0x0000000700067223 */ /* 0x080fe2000000001d */
[----:B------:R-:W-:Y:S01]  /*7790*/  FFMA R16, R8, R7, R53 ;  /* 0x0000000708107223 */ /* 0x000fe20000000035 */
[----:B------:R-:W-:Y:S01]  /*77a0*/  FFMA R18, R18, R33, R21 ;  /* 0x0000002112127223 */ /* 0x000fe20000000015 */
[----:B------:R-:W5:Y:S01]  /*77b0*/  LDS.128 R44, [R27+0x950] ;  /* 0x000950001b2c7984 */ /* 0x000f620000000c00 */
[----:B------:R-:W-:Y:S01]  /*77c0*/  FFMA R29, R24, R7, R25 ;  /* 0x00000007181d7223 */ /* 0x000fe20000000019 */
[----:B------:R-:W-:Y:S01]  /*77d0*/  FFMA R4, R2, R33, R5 ;  /* 0x0000002102047223 */ /* 0x000fe20000000005 */
[-C--:B------:R-:W-:Y:S01]  /*77e0*/  FFMA R7, R49, R22.reuse, R16 ;  /* 0x0000001631077223 */ /* 0x080fe20000000010 */
[----:B------:R-:W5:Y:S01]  /*77f0*/  LDS R51, [R19+0x5200] ;  /* 0x0052000013337984 */ /* 0x000f620000000800 */
[-C--:B------:R-:W-:Y:S01]  /*7800*/  FFMA R5, R9, R22.reuse, R6 ;  /* 0x0000001609057223 */ /* 0x080fe20000000006 */
[----:B------:R-:W-:Y:S01]  /*7810*/  FFMA R21, R17, R22, R4 ;  /* 0x0000001611157223 */ /* 0x000fe20000000004 */
[----:B-1----:R-:W-:Y:S01]  /*7820*/  FFMA R3, R3, R36, R18 ;  /* 0x0000002403037223 */ /* 0x002fe20000000012 */
[----:B------:R-:W1:Y:S01]  /*7830*/  LDS R10, [R19+0x5280] ;  /* 0x00528000130a7984 */ /* 0x000e620000000800 */
[-C--:B------:R-:W-:Y:S01]  /*7840*/  FFMA R18, R0, R23.reuse, R7 ;  /* 0x0000001700127223 */ /* 0x080fe20000000007 */
        /* <DEDUP_REMOVED lines=8> */
[-C--:B------:R-:W-:Y:S01]  /*78d0*/  FFMA R37, R24, R31.reuse, R21 ;  /* 0x0000001f18257223 */ /* 0x080fe20000000015 */
[-C--:B------:R-:W-:Y:S01]  /*78e0*/  FFMA R8, R8, R31.reuse, R17 ;  /* 0x0000001f08087223 */ /* 0x080fe20000000011 */
[----:B------:R-:W1:Y:S01]  /*78f0*/  LDS R16, [R19+0x4b80] ;  /* 0x004b800013107984 */ /* 0x000e620000000800 */
[----:B------:R-:W-:-:S02]  /*7900*/  FFMA R18, R0, R31, R23 ;  /* 0x0000001f00127223 */ /* 0x000fc40000000017 */
[----:B------:R-:W-:Y:S01]  /*7910*/  FFMA R49, R49, R34, R8 ;  /* 0x0000002231317223 */ /* 0x000fe20000000008 */
[----:B------:R-:W1:Y:S01]  /*7920*/  LDS R3, [R19+0x4f00] ;  /* 0x004f000013037984 */ /* 0x000e620000000800 */
[----:B--2---:R-:W-:Y:S01]  /*7930*/  FFMA R61, R48, R40, R61 ;  /* 0x00000028303d7223 */ /* 0x004fe2000000003d */
[C---:B------:R-:W-:Y:S01]  /*7940*/  FFMA R31, R9.reuse, R34, R18 ;  /* 0x00000022091f7223 */ /* 0x040fe20000000012 */
[-C--:B------:R-:W-:Y:S01]  /*7950*/  FFMA R0, R0, R35.reuse, R49 ;  /* 0x0000002300007223 */ /* 0x080fe20000000031 */
[----:B------:R-:W2:Y:S01]  /*7960*/  LDS.128 R4, [R27+0x990] ;  /* 0x000990001b047984 */ /* 0x000ea20000000c00 */
[----:B---3--:R-:W-:Y:S01]  /*7970*/  FFMA R12, R12, R48, R59 ;  /* 0x000000300c0c7223 */ /* 0x008fe2000000003b */
[----:B------:R-:W-:Y:S01]  /*7980*/  FFMA R35, R24, R35, R31 ;  /* 0x0000002318237223 */ /* 0x000fe2000000001f */
[----:B------:R-:W-:Y:S01]  /*7990*/  FFMA R9, R9, R38, R0 ;  /* 0x0000002609097223 */ /* 0x000fe20000000000 */
[----:B------:R-:W3:Y:S01]  /*79a0*/  LDS R2, [R19+0x4f80] ;  /* 0x004f800013027984 */ /* 0x000ee20000000800 */
[C---:B------:R-:W-:Y:S01]  /*79b0*/  FFMA R13, R56.reuse, R13, R12 ;  /* 0x0000000d380d7223 */ /* 0x040fe2000000000c */
[----:B------:R-:W-:Y:S01]  /*79c0*/  FFMA R12, R56, R41, R61 ;  /* 0x00000029380c7223 */ /* 0x000fe2000000003d */
[----:B------:R-:W-:Y:S01]  /*79d0*/  FFMA R9, R24, R39, R9 ;  /* 0x0000002718097223 */ /* 0x000fe20000000009 */
[----:B------:R-:W3:Y:S01]  /*79e0*/  LDS R17, [R19+0x5300] ;  /* 0x0053000013117984 */ /* 0x000ee20000000800 */
[----:B----4-:R-:W-:-:S03]  /*79f0*/  FFMA R13, R40, R57, R13 ;  /* 0x00000039280d7223 */ /* 0x010fc6000000000d */
[----:B------:R-:W4:Y:S01]  /*7a00*/  LDS R8, [R19+0x5380] ;  /* 0x0053800013087984 */ /* 0x000f220000000800 */
[----:B-----5:R-:W-:Y:S01]  /*7a10*/  FFMA R13, R26, R41, R13 ;  /* 0x000000291a0d7223 */ /* 0x020fe2000000000d */
[-C--:B------:R-:W-:Y:S01]  /*7a20*/  FFMA R49, R48, R44.reuse, R29 ;  /* 0x0000002c30317223 */ /* 0x080fe2000000001d */
[----:B------:R-:W-:Y:S01]  /*7a30*/  FFMA R41, R57, R44, R12 ;  /* 0x0000002c39297223 */ /* 0x000fe2000000000c */
[----:B------:R-:W5:Y:S01]  /*7a40*/  LDS.128 R20, [R27+0x9b0] ;  /* 0x0009b0001b147984 */ /* 0x000f620000000c00 */
[----:B------:R-:W-:Y:S01]  /*7a50*/  FFMA R13, R44, R51, R13 ;  /* 0x000000332c0d7223 */ /* 0x000fe2000000000d */
[-C--:B------:R-:W-:Y:S01]  /*7a60*/  FFMA R18, R56, R45.reuse, R49 ;  /* 0x0000002d38127223 */ /* 0x080fe20000000031 */
[-C--:B------:R-:W-:Y:S01]  /*7a70*/  FFMA R12, R26, R45.reuse, R41 ;  /* 0x0000002d1a0c7223 */ /* 0x080fe20000000029 */
[----:B------:R-:W5:Y:S01]  /*7a80*/  LDS.128 R28, [R27+0x9d0] ;  /* 0x0009d0001b1c7984 */ /* 0x000f620000000c00 */
[----:B-1----:R-:W-:-:S03]  /*7a90*/  FFMA R0, R10, R45, R13 ;  /* 0x0000002d0a007223 */ /* 0x002fc6000000000d */
[----:B------:R-:W-:Y:S01]  /*7aa0*/  LDS R50, [R19+0x5480] ;  /* 0x0054800013327984 */ /* 0x000fe20000000800 */
[----:B------:R-:W-:Y:S01]  /*7ab0*/  FFMA R41, R25, R14, R0 ;  /* 0x0000000e19297223 */ /* 0x000fe20000000000 */
[-C--:B------:R-:W-:Y:S01]  /*7ac0*/  FFMA R39, R57, R52.reuse, R18 ;  /* 0x0000003439277223 */ /* 0x080fe20000000012 */
[-C--:B------:R-:W-:Y:S01]  /*7ad0*/  FFMA R13, R51, R52.reuse, R12 ;  /* 0x00000034330d7223 */ /* 0x080fe2000000000c */
[----:B------:R-:W-:Y:S01]  /*7ae0*/  FFMA R33, R48, R52, R33 ;  /* 0x0000003430217223 */ /* 0x000fe20000000021 */
[----:B------:R-:W-:Y:S01]  /*7af0*/  LDS R59, [R19+0x5800] ;  /* 0x00580000133b7984 */ /* 0x000fe20000000800 */
[----:B------:R-:W-:Y:S01]  /*7b00*/  FFMA R14, R16, R15, R41 ;  /* 0x0000000f100e7223 */ /* 0x000fe20000000029 */
[-C--:B------:R-:W-:Y:S01]  /*7b10*/  FFMA R12, R26, R53.reuse, R39 ;  /* 0x000000351a0c7223 */ /* 0x080fe20000000027 */
[-C--:B------:R-:W-:Y:S01]  /*7b20*/  FFMA R0, R10, R53.reuse, R13 ;  /* 0x000000350a007223 */ /* 0x080fe2000000000d */
[----:B------:R-:W-:Y:S01]  /*7b30*/  FFMA R18, R56, R53, R33 ;  /* 0x0000003538127223 */ /* 0x000fe20000000021 */
[----:B------:R-:W-:-:S02]  /*7b40*/  FFMA R39, R3, R42, R14 ;  /* 0x0000002a03277223 */ /* 0x000fc4000000000e */
[----:B------:R-:W-:Y:S01]  /*7b50*/  FFMA R41, R25, R42, R0 ;  /* 0x0000002a19297223 */ /* 0x000fe20000000000 */
[-C--:B--2---:R-:W-:Y:S01]  /*7b60*/  FFMA R33, R51, R4.reuse, R12 ;  /* 0x0000000433217223 */ /* 0x084fe2000000000c */
[-C--:B------:R-:W-:Y:S01]  /*7b70*/  FFMA R37, R48, R4.reuse, R37 ;  /* 0x0000000430257223 */ /* 0x080fe20000000025 */
[----:B------:R-:W1:Y:S01]  /*7b80*/  LDS.128 R12, [R27+0x9f0] ;  /* 0x0009f0001b0c7984 */ /* 0x000e620000000c00 */
[-C--:B------:R-:W-:Y:S01]  /*7b90*/  FFMA R32, R16, R43.reuse, R41 ;  /* 0x0000002b10207223 */ /* 0x080fe20000000029 */
[----:B---3--:R-:W-:Y:S01]  /*7ba0*/  FFMA R24, R2, R43, R39 ;  /* 0x0000002b02187223 */ /* 0x008fe20000000027 */
[-C--:B------:R-:W-:Y:S01]  /*7bb0*/  FFMA R0, R10, R5.reuse, R33 ;  /* 0x000000050a007223 */ /* 0x080fe20000000021 */
[----:B------:R-:W-:Y:S01]  /*7bc0*/  FFMA R33, R57, R4, R18 ;  /* 0x0000000439217223 */ /* 0x000fe20000000012 */
[-C--:B------:R-:W-:Y:S01]  /*7bd0*/  FFMA R41, R3, R46.reuse, R32 ;  /* 0x0000002e03297223 */ /* 0x080fe20000000020 */
[-C--:B------:R-:W-:Y:S01]  /*7be0*/  FFMA R39, R17, R46.reuse, R24 ;  /* 0x0000002e11277223 */ /* 0x080fe20000000018 */
[----:B------:R-:W-:Y:S01]  /*7bf0*/  FFMA R43, R25, R46, R0 ;  /* 0x0000002e192b7223 */ /* 0x000fe20000000000 */
[-C--:B------:R-:W-:Y:S01]  /*7c00*/  FFMA R0, R26, R5.reuse, R33 ;  /* 0x000000051a007223 */ /* 0x080fe20000000021 */
[----:B------:R-:W-:Y:S01]  /*7c10*/  FFMA R4, R56, R5, R37 ;  /* 0x0000000538047223 */ /* 0x000fe20000000025 */
[-C--:B----4-:R-:W-:Y:S01]  /*7c20*/  FFMA R61, R8, R47.reuse, R39 ;  /* 0x0000002f083d7223 */ /* 0x090fe20000000027 */
[-C--:B------:R-:W-:Y:S01]  /*7c30*/  FFMA R36, R16, R47.reuse, R43 ;  /* 0x0000002f10247223 */ /* 0x080fe2000000002b */
[----:B------:R-:W-:Y:S01]  /*7c40*/  FFMA R24, R2, R47, R41 ;  /* 0x0000002f02187223 */ /* 0x000fe20000000029 */
[-C--:B-----5:R-:W-:Y:S01]  /*7c50*/  FFMA R39, R48, R20.reuse, R35 ;  /* 0x0000001430277223 */ /* 0x0a0fe20000000023 */
[-C--:B------:R-:W-:Y:S01]  /*7c60*/  FFMA R5, R51, R20.reuse, R0 ;  /* 0x0000001433057223 */ /* 0x080fe20000000000 */
[----:B------:R-:W2:Y:S01]  /*7c70*/  LDS.128 R32, [R27+0xa10] ;  /* 0x000a10001b207984 */ /* 0x000ea20000000c00 */
        /* <DEDUP_REMOVED lines=9> */
[----:B------:R-:W-:Y:S01]  /*7d10*/  LDS R48, [R19+0x5400] ;  /* 0x0054000013307984 */ /* 0x000fe20000000800 */
[----:B------:R-:W-:Y:S01]  /*7d20*/  FFMA R24, R16, R55, R37 ;  /* 0x0000003710187223 */ /* 0x000fe20000000025 */
[----:B------:R-:W-:Y:S01]  /*7d30*/  FFMA R56, R56, R29, R9 ;  /* 0x0000001d38387223 */ /* 0x000fe20000000009 */
[-C--:B------:R-:W-:Y:S01]  /*7d40*/  FFMA R9, R57, R28.reuse, R18 ;  /* 0x0000001c39097223 */ /* 0x080fe20000000012 */
[----:B------:R-:W3:Y:S01]  /*7d50*/  LDS.128 R36, [R27+0xa20] ;  /* 0x000a20001b247984 */ /* 0x000ee20000000c00 */
[----:B------:R-:W-:Y:S01]  /*7d60*/  FFMA R20, R2, R55, R21 ;  /* 0x0000003702147223 */ /* 0x000fe20000000015 */
[----:B------:R-:W-:Y:S01]  /*7d70*/  FFMA R5, R51, R28, R4 ;  /* 0x0000001c33057223 */ /* 0x000fe20000000004 */
[-C--:B------:R-:W-:Y:S01]  /*7d80*/  FFMA R4, R26, R29.reuse, R9 ;  /* 0x0000001d1a047223 */ /* 0x080fe20000000009 */
[----:B------:R-:W4:Y:S01]  /*7d90*/  LDS.128 R40, [R27+0xa40] ;  /* 0x000a40001b287984 */ /* 0x000f220000000c00 */
[-C--:B------:R-:W-:Y:S01]  /*7da0*/  FFMA R9, R17, R6.reuse, R20 ;  /* 0x0000000611097223 */ /* 0x080fe20000000014 */
[----:B------:R-:W-:Y:S01]  /*7db0*/  FFMA R21, R3, R6, R24 ;  /* 0x0000000603157223 */ /* 0x000fe20000000018 */
[----:B------:R-:W-:Y:S01]  /*7dc0*/  FFMA R0, R10, R29, R5 ;  /* 0x0000001d0a007223 */ /* 0x000fe20000000005 */
[----:B------:R-:W5:Y:S01]  /*7dd0*/  LDS R24, [R19+0x5880] ;  /* 0x0058800013187984 */ /* 0x000f620000000800 */
[-C--:B------:R-:W-:Y:S01]  /*7de0*/  FFMA R29, R8, R7.reuse, R9 ;  /* 0x00000007081d7223 */ /* 0x080fe20000000009 */
[----:B-1----:R-:W-:Y:S01]  /*7df0*/  FFMA R57, R57, R12, R56 ;  /* 0x0000000c39397223 */ /* 0x002fe20000000038 */
        /* <DEDUP_REMOVED lines=8> */
[-C--:B------:R-:W-:Y:S01]  /*7e80*/  FFMA R7, R3, R22.reuse, R12 ;  /* 0x0000001603077223 */ /* 0x080fe2000000000c */
[----:B------:R-:W1:Y:S01]  /*7e90*/  LDS R0, [R19+0x5c80] ;  /* 0x005c800013007984 */ /* 0x000e620000000800 */
[-C--:B------:R-:W-:Y:S01]  /*7ea0*/  FFMA R5, R17, R22.reuse, R6 ;  /* 0x0000001611057223 */ /* 0x080fe20000000006 */
[----:B------:R-:W-:Y:S01]  /*7eb0*/  FFMA R13, R25, R22, R4 ;  /* 0x00000016190d7223 */ /* 0x000fe20000000004 */
[-C--:B------:R-:W-:Y:S01]  /*7ec0*/  FFMA R12, R2, R23.reuse, R7 ;  /* 0x00000017020c7223 */ /* 0x080fe20000000007 */
[----:B------:R-:W1:Y:S01]  /*7ed0*/  LDS.128 R52, [R27+0xa80] ;  /* 0x000a80001b347984 */ /* 0x000e620000000c00 */
[-C--:B------:R-:W-:Y:S01]  /*7ee0*/  FFMA R57, R8, R23.reuse, R5 ;  /* 0x0000001708397223 */ /* 0x080fe20000000005 */
[----:B--2---:R-:W-:Y:S01]  /*7ef0*/  FFMA R51, R51, R32, R26 ;  /* 0x0000002033337223 */ /* 0x004fe2000000001a */
[----:B------:R-:W-:Y:S01]  /*7f00*/  FFMA R20, R16, R23, R13 ;  /* 0x0000001710147223 */ /* 0x000fe2000000000d */
[----:B------:R-:W2:Y:S01]  /*7f10*/  LDS R49, [R19+0x5500] ;  /* 0x0055000013317984 */ /* 0x000ea20000000800 */
[-C--:B------:R-:W-:Y:S01]  /*7f20*/  FFMA R13, R17, R30.reuse, R12 ;  /* 0x0000001e110d7223 */ /* 0x080fe2000000000c */
[----:B------:R-:W-:Y:S01]  /*7f30*/  FFMA R10, R10, R33, R51 ;  /* 0x000000210a0a7223 */ /* 0x000fe20000000033 */
[-C--:B------:R-:W-:Y:S01]  /*7f40*/  FFMA R21, R3, R30.reuse, R20 ;  /* 0x0000001e03157223 */ /* 0x080fe20000000014 */
[----:B------:R-:W2:Y:S01]  /*7f50*/  LDS R18, [R19+0x5580] ;  /* 0x0055800013127984 */ /* 0x000ea20000000800 */
[-C--:B------:R-:W-:Y:S01]  /*7f60*/  FFMA R33, R8, R31.reuse, R13 ;  /* 0x0000001f08217223 */ /* 0x080fe2000000000d */
[----:B------:R-:W-:Y:S01]  /*7f70*/  FFMA R25, R25, R30, R10 ;  /* 0x0000001e19197223 */ /* 0x000fe2000000000a */
[-C--:B------:R-:W-:Y:S01]  /*7f80*/  FFMA R12, R2, R31.reuse, R21 ;  /* 0x0000001f020c7223 */ /* 0x080fe20000000015 */
[----:B------:R-:W2:Y:S02]  /*7f90*/  LDS.128 R4, [R27+0xaa0] ;  /* 0x000aa0001b047984 */ /* 0x000ea40000000c00 */
[----:B------:R-:W-:Y:S01]  /*7fa0*/  FFMA R16, R16, R31, R25 ;  /* 0x0000001f10107223 */ /* 0x000fe20000000019 */
[----:B------:R-:W-:Y:S01]  /*7fb0*/  FFMA R13, R17, R14, R12 ;  /* 0x0000000e110d7223 */ /* 0x000fe2000000000c */
[----:B------:R-:W2:Y:S01]  /*7fc0*/  LDS R51, [R19+0x5900] ;  /* 0x0059000013337984 */ /* 0x000ea20000000800 */
[----:B---3--:R-:W-:Y:S01]  /*7fd0*/  FFMA R36, R36, R48, R61 ;  /* 0x0000003024247223 */ /* 0x008fe2000000003d */
[----:B------:R-:W-:-:S02]  /*7fe0*/  FFMA R3, R3, R14, R16 ;  /* 0x0000000e03037223 */ /* 0x000fc40000000010 */
[----:B------:R-:W3:Y:S01]  /*7ff0*/  LDS R10, [R19+0x5980] ;  /* 0x00598000130a7984 */ /* 0x000ee20000000800 */
[----:B------:R-:W-:Y:S01]  /*8000*/  FFMA R37, R50, R37, R36 ;  /* 0x0000002532257223 */ /* 0x000fe20000000024 */
[----:B----4-:R-:W-:Y:S01]  /*8010*/  FFMA R63, R48, R40, R63 ;  /* 0x00000028303f7223 */ /* 0x010fe2000000003f */
[----:B------:R-:W-:Y:S01]  /*8020*/  FFMA R2, R2, R15, R3 ;  /* 0x0000000f02027223 */ /* 0x000fe20000000003 */
[----:B------:R-:W4:Y:S01]  /*8030*/  LDS R25, [R19+0x5d00] ;  /* 0x005d000013197984 */ /* 0x000f220000000800 */
[----:B------:R-:W-:Y:S01]  /*8040*/  FFMA R37, R40, R59, R37 ;  /* 0x0000003b28257223 */ /* 0x000fe20000000025 */
[----:B------:R-:W-:Y:S01]  /*8050*/  FFMA R12, R50, R41, R63 ;  /* 0x00000029320c7223 */ /* 0x000fe2000000003f */
[----:B------:R-:W-:Y:S01]  /*8060*/  FFMA R3, R8, R15, R13 ;  /* 0x0000000f08037223 */ /* 0x000fe2000000000d */
[----:B------:R-:W4:Y:S01]  /*8070*/  LDS R16, [R19+0x5d80] ;  /* 0x005d800013107984 */ /* 0x000f220000000800 */
[----:B-----5:R-:W-:Y:S01]  /*8080*/  FFMA R37, R24, R41, R37 ;  /* 0x0000002918257223 */ /* 0x020fe20000000025 */
[-C--:B-1----:R-:W-:Y:S01]  /*8090*/  FFMA R31, R48, R44.reuse, R29 ;  /* 0x0000002c301f7223 */ /* 0x082fe2000000001d */
[----:B------:R-:W-:Y:S01]  /*80a0*/  FFMA R29, R59, R44, R12 ;  /* 0x0000002c3b1d7223 */ /* 0x000fe2000000000c */
[----:B------:R-:W1:Y:S01]  /*80b0*/  LDS.128 R20, [R27+0xac0] ;  /* 0x000ac0001b147984 */ /* 0x000e620000000c00 */
[----:B------:R-:W-:Y:S01]  /*80c0*/  FFMA R37, R44, R9, R37 ;  /* 0x000000092c257223 */ /* 0x000fe20000000025 */
[----:B------:R-:W-:Y:S01]  /*80d0*/  FFMA R17, R17, R34, R2 ;  /* 0x0000002211117223 */ /* 0x000fe20000000002 */
[-C--:B------:R-:W-:Y:S01]  /*80e0*/  FFMA R28, R50, R45.reuse, R31 ;  /* 0x0000002d321c7223 */ /* 0x080fe2000000001f */
[----:B------:R-:W5:Y:S01]  /*80f0*/  LDS.128 R12, [R27+0xae0] ;  /* 0x000ae0001b0c7984 */ /* 0x000f620000000c00 */
[-C--:B------:R-:W-:Y:S01]  /*8100*/  FFMA R2, R0, R45.reuse, R37 ;  /* 0x0000002d00027223 */ /* 0x080fe20000000025 */
[----:B------:R-:W-:Y:S01]  /*8110*/  FFMA R26, R24, R45, R29 ;  /* 0x0000002d181a7223 */ /* 0x000fe2000000001d */
[----:B------:R-:W-:Y:S01]  /*8120*/  FFMA R17, R8, R35, R17 ;  /* 0x0000002308117223 */ /* 0x000fe20000000011 */
[-C--:B------:R-:W-:Y:S01]  /*8130*/  FFMA R31, R59, R52.reuse, R28 ;  /* 0x000000343b1f7223 */ /* 0x080fe2000000001c */
[-C--:B------:R-:W-:Y:S01]  /*8140*/  FFMA R57, R48, R52.reuse, R57 ;  /* 0x0000003430397223 */ /* 0x080fe20000000039 */
[----:B------:R-:W-:Y:S01]  /*8150*/  FFMA R29, R9, R52, R26 ;  /* 0x00000034091d7223 */ /* 0x000fe2000000001a */
[----:B------:R-:W-:Y:S01]  /*8160*/  LDS R56, [R19+0x5680] ;  /* 0x0056800013387984 */ /* 0x000fe20000000800 */
[C---:B--2---:R-:W-:Y:S01]  /*8170*/  FFMA R35, R49.reuse, R38, R2 ;  /* 0x0000002631237223 */ /* 0x044fe20000000002 */
[-C--:B------:R-:W-:Y:S01]  /*8180*/  FFMA R8, R24, R53.reuse, R31 ;  /* 0x0000003518087223 */ /* 0x080fe2000000001f */
[-C--:B------:R-:W-:Y:S01]  /*8190*/  FFMA R2, R0, R53.reuse, R29 ;  /* 0x0000003500027223 */ /* 0x080fe2000000001d */
[----:B------:R-:W-:Y:S01]  /*81a0*/  FFMA R26, R50, R53, R57 ;  /* 0x00000035321a7223 */ /* 0x000fe20000000039 */
[----:B------:R-:W-:Y:S01]  /*81b0*/  FFMA R28, R18, R39, R35 ;  /* 0x00000027121c7223 */ /* 0x000fe20000000023 */
[----:B------:R-:W-:Y:S01]  /*81c0*/  LDS R57, [R19+0x5a00] ;  /* 0x005a000013397984 */ /* 0x000fe20000000800 */
[----:B------:R-:W-:Y:S01]  /*81d0*/  FFMA R39, R49, R42, R2 ;  /* 0x0000002a31277223 */ /* 0x000fe20000000002 */
[----:B------:R-:W-:-:S03]  /*81e0*/  FFMA R35, R9, R4, R8 ;  /* 0x0000000409237223 */ /* 0x000fc60000000008 */
[----:B------:R-:W-:Y:S01]  /*81f0*/  FFMA R32, R18, R43, R39 ;  /* 0x0000002b12207223 */ /* 0x000fe20000000027 */
[----:B------:R-:W-:Y:S01]  /*8200*/  FFMA R37, R51, R42, R28 ;  /* 0x0000002a33257223 */ /* 0x000fe2000000001c */
[----:B------:R-:W-:Y:S01]  /*8210*/  FFMA R2, R0, R5, R35 ;  /* 0x0000000500027223 */ /* 0x000fe20000000023 */
[----:B------:R-:W2:Y:S01]  /*8220*/  LDS.128 R28, [R27+0xb00] ;  /* 0x000b00001b1c7984 */ /* 0x000ea20000000c00 */
[-C--:B------:R-:W-:Y:S01]  /*8230*/  FFMA R35, R48, R4.reuse, R33 ;  /* 0x0000000430237223 */ /* 0x080fe20000000021 */
[----:B---3--:R-:W-:Y:S01]  /*8240*/  FFMA R8, R10, R43, R37 ;  /* 0x0000002b0a087223 */ /* 0x008fe20000000025 */
[----:B------:R-:W-:Y:S01]  /*8250*/  FFMA R33, R59, R4, R26 ;  /* 0x000000043b217223 */ /* 0x000fe2000000001a */
[-C--:B------:R-:W-:Y:S01]  /*8260*/  FFMA R41, R49, R46.reuse, R2 ;  /* 0x0000002e31297223 */ /* 0x080fe20000000002 */
[-C--:B------:R-:W-:Y:S01]  /*8270*/  FFMA R39, R51, R46.reuse, R32 ;  /* 0x0000002e33277223 */ /* 0x080fe20000000020 */
[----:B----4-:R-:W-:Y:S01]  /*8280*/  FFMA R37, R25, R46, R8 ;  /* 0x0000002e19257223 */ /* 0x010fe20000000008 */
[-C--:B------:R-:W-:Y:S01]  /*8290*/  FFMA R2, R24, R5.reuse, R33 ;  /* 0x0000000518027223 */ /* 0x080fe20000000021 */
[----:B------:R-:W-:Y:S01]  /*82a0*/  FFMA R4, R50, R5, R35 ;  /* 0x0000000532047223 */ /* 0x000fe20000000023 */
[-C--:B------:R-:W-:Y:S01]  /*82b0*/  FFMA R26, R10, R47.reuse, R39 ;  /* 0x0000002f0a1a7223 */ /* 0x080fe20000000027 */
[-C--:B------:R-:W-:Y:S01]  /*82c0*/  FFMA R61, R16, R47.reuse, R37 ;  /* 0x0000002f103d7223 */ /* 0x080fe20000000025 */
[----:B------:R-:W3:Y:S01]  /*82d0*/  LDS.128 R32, [R27+0xb20] ;  /* 0x000b20001b207984 */ /* 0x000ee20000000c00 */
[----:B------:R-:W-:Y:S01]  /*82e0*/  FFMA R36, R18, R47, R41 ;  /* 0x0000002f12247223 */ /* 0x000fe20000000029 */
[-C--:B-1----:R-:W-:Y:S01]  /*82f0*/  FFMA R37, R48, R20.reuse, R3 ;  /* 0x0000001430257223 */ /* 0x082fe20000000003 */
[-C--:B------:R-:W-:Y:S01]  /*8300*/  FFMA R3, R9, R20.reuse, R2 ;  /* 0x0000001409037223 */ /* 0x080fe20000000002 */
[----:B------:R-:W-:Y:S01]  /*8310*/  FFMA R5, R59, R20, R4 ;  /* 0x000000143b057223 */ /* 0x000fe20000000004 */
[----:B------:R-:W-:Y:S01]  /*8320*/  LDS.128 R40, [R27+0xa50] ;  /* 0x000a50001b287984 */ /* 0x000fe20000000c00 */
[-C--:B------:R-:W-:Y:S01]  /*8330*/  FFMA R8, R50, R21.reuse, R37 ;  /* 0x0000001532087223 */ /* 0x080fe20000000025 */
[-C--:B------:R-:W-:Y:S01]  /*8340*/  FFMA R2, R0, R21.reuse, R3 ;  /* 0x0000001500027223 */ /* 0x080fe20000000003 */
[-C--:B------:R-:W-:Y:S01]  /*8350*/  FFMA R3, R25, R54.reuse, R26 ;  /* 0x0000003619037223 */ /* 0x080fe2000000001a */
[----:B------:R-:W-:Y:S01]  /*8360*/  FFMA R4, R24, R21, R5 ;  /* 0x0000001518047223 */ /* 0x000fe20000000005 */
[-C--:B------:R-:W-:Y:S01]  /*8370*/  FFMA R5, R51, R54.reuse, R36 ;  /* 0x0000003633057223 */ /* 0x080fe20000000024 */
[----:B------:R-:W-:Y:S01]  /*8380*/  FFMA R37, R49, R54, R2 ;  /* 0x0000003631257223 */ /* 0x000fe20000000002 */
[-C--:B-----5:R-:W-:Y:S01]  /*8390*/  FFMA R17, R48, R12.reuse, R17 ;  /* 0x0000000c30117223 */ /* 0x0a0fe20000000011 */
[-C--:B------:R-:W-:Y:S01]  /*83a0*/  FFMA R21, R16, R55.reuse, R3 ;  /* 0x0000003710157223 */ /* 0x080fe20000000003 */
[----:B------:R-:W1:Y:S01]  /*83b0*/  LDS R48, [R19+0x5600] ;  /* 0x0056000013307984 */ /* 0x000e620000000800 */
[-C--:B------:R-:W-:Y:S01]  /*83c0*/  FFMA R26, R18, R55.reuse, R37 ;  /* 0x00000037121a7223 */ /* 0x080fe20000000025 */
[-C--:B------:R-:W-:Y:S01]  /*83d0*/  FFMA R3, R9, R12.reuse, R4 ;  /* 0x0000000c09037223 */ /* 0x080fe20000000004 */
[----:B------:R-:W-:Y:S01]  /*83e0*/  FFMA R20, R10, R55, R5 ;  /* 0x000000370a147223 */ /* 0x000fe20000000005 */
[----:B------:R-:W4:Y:S01]  /*83f0*/  LDS.128 R36, [R27+0xa30] ;  /* 0x000a30001b247984 */ /* 0x000f220000000c00 */
        /* <DEDUP_REMOVED lines=8> */
[----:B------:R-:W5:Y:S01]  /*8480*/  LDS R26, [R19+0x5a80] ;  /* 0x005a8000131a7984 */ /* 0x000f620000000800 */
[-C--:B------:R-:W-:Y:S01]  /*8490*/  FFMA R8, R18, R7.reuse, R17 ;  /* 0x0000000712087223 */ /* 0x080fe20000000011 */
[-C--:B--2---:R-:W-:Y:S01]  /*84a0*/  FFMA R3, R9, R28.reuse, R4 ;  /* 0x0000001c09037223 */ /* 0x084fe20000000004 */
[----:B------:R-:W-:Y:S01]  /*84b0*/  FFMA R59, R59, R28, R50 ;  /* 0x0000001c3b3b7223 */ /* 0x000fe20000000032 */
[----:B------:R-:W2:Y:S01]  /*84c0*/  LDS R17, [R19+0x5e00] ;  /* 0x005e000013117984 */ /* 0x000ea20000000800 */
[----:B------:R-:W-:Y:S01]  /*84d0*/  FFMA R6, R10, R7, R13 ;  /* 0x000000070a067223 */ /* 0x000fe2000000000d */
[----:B------:R-:W-:Y:S01]  /*84e0*/  FFMA R4, R0, R29, R3 ;  /* 0x0000001d00047223 */ /* 0x000fe20000000003 */
[----:B------:R-:W-:Y:S01]  /*84f0*/  FFMA R63, R16, R7, R5 ;  /* 0x00000007103f7223 */ /* 0x000fe20000000005 */
[----:B------:R-:W2:Y:S01]  /*8500*/  LDS R2, [R19+0x5e80] ;  /* 0x005e800013027984 */ /* 0x000ea20000000800 */
[----:B------:R-:W-:Y:S01]  /*8510*/  FFMA R24, R24, R29, R59 ;  /* 0x0000001d18187223 */ /* 0x000fe2000000003b */
[-C--:B------:R-:W-:Y:S01]  /*8520*/  FFMA R7, R51, R22.reuse, R8 ;  /* 0x0000001633077223 */ /* 0x080fe20000000008 */
[-C--:B------:R-:W-:Y:S01]  /*8530*/  FFMA R5, R25, R22.reuse, R6 ;  /* 0x0000001619057223 */ /* 0x080fe20000000006 */
[----:B------:R-:W2:Y:S01]  /*8540*/  LDS.128 R52, [R27+0xa90] ;  /* 0x000a90001b347984 */ /* 0x000ea20000000c00 */
[----:B------:R-:W-:Y:S01]  /*8550*/  FFMA R13, R49, R22, R4 ;  /* 0x00000016310d7223 */ /* 0x000fe20000000004 */
[----:B---3--:R-:W-:Y:S01]  /*8560*/  FFMA R9, R9, R32, R24 ;  /* 0x0000002009097223 */ /* 0x008fe20000000018 */
[-C--:B------:R-:W-:Y:S01]  /*8570*/  FFMA R12, R10, R23.reuse, R7 ;  /* 0x000000170a0c7223 */ /* 0x080fe20000000007 */
[----:B------:R-:W3:Y:S01]  /*8580*/  LDS R3, [R19+0x5700] ;  /* 0x0057000013037984 */ /* 0x000ee20000000800 */
[-C--:B------:R-:W-:Y:S01]  /*8590*/  FFMA R29, R16, R23.reuse, R5 ;  /* 0x00000017101d7223 */ /* 0x080fe20000000005 */
[----:B------:R-:W-:Y:S01]  /*85a0*/  FFMA R20, R18, R23, R13 ;  /* 0x0000001712147223 */ /* 0x000fe2000000000d */
[----:B------:R-:W-:Y:S01]  /*85b0*/  FFMA R0, R0, R33, R9 ;  /* 0x0000002100007223 */ /* 0x000fe20000000009 */
[----:B------:R-:W3:Y:S01]  /*85c0*/  LDS R8, [R19+0x5780] ;  /* 0x0057800013087984 */ /* 0x000ee20000000800 */
[-C--:B------:R-:W-:Y:S01]  /*85d0*/  FFMA R13, R25, R14.reuse, R12 ;  /* 0x0000000e190d7223 */ /* 0x080fe2000000000c */
[-C--:B------:R-:W-:Y:S01]  /*85e0*/  FFMA R23, R51, R14.reuse, R20 ;  /* 0x0000000e33177223 */ /* 0x080fe20000000014 */
[----:B------:R-:W-:Y:S01]  /*85f0*/  FFMA R49, R49, R14, R0 ;  /* 0x0000000e31317223 */ /* 0x000fe20000000000 */
[----:B------:R-:W3:Y:S01]  /*8600*/  LDS.128 R4, [R27+0xab0] ;  /* 0x000ab0001b047984 */ /* 0x000ee20000000c00 */
[-C--:B------:R-:W-:Y:S01]  /*8610*/  FFMA R33, R16, R15.reuse, R13 ;  /* 0x0000000f10217223 */ /* 0x080fe2000000000d */
[-C--:B------:R-:W-:Y:S01]  /*8620*/  FFMA R12, R10, R15.reuse, R23 ;  /* 0x0000000f0a0c7223 */ /* 0x080fe20000000017 */
[----:B------:R-:W-:Y:S01]  /*8630*/  FFMA R18, R18, R15, R49 ;  /* 0x0000000f12127223 */ /* 0x000fe20000000031 */
[----:B------:R-:W3:Y:S01]  /*8640*/  LDS R9, [R19+0x5b00] ;  /* 0x005b000013097984 */ /* 0x000ee20000000800 */
[----:B-1----:R-:W-:Y:S01]  /*8650*/  FFMA R49, R48, R40, R21 ;  /* 0x0000002830317223 */ /* 0x002fe20000000015 */
[----:B------:R-:W-:Y:S01]  /*8660*/  FFMA R23, R25, R30, R12 ;  /* 0x0000001e19177223 */ /* 0x000fe2000000000c */
[----:B----4-:R-:W-:Y:S01]  /*8670*/  FFMA R36, R36, R48, R61 ;  /* 0x0000003024247223 */ /* 0x010fe2000000003d */
[----:B------:R-:W1:Y:S01]  /*8680*/  LDS R0, [R19+0x5b80] ;  /* 0x005b800013007984 */ /* 0x000e620000000800 */
[----:B------:R-:W-:Y:S01]  /*8690*/  FFMA R51, R51, R30, R18 ;  /* 0x0000001e33337223 */ /* 0x000fe20000000012 */
[C---:B------:R-:W-:Y:S01]  /*86a0*/  FFMA R20, R56.reuse, R41, R49 ;  /* 0x0000002938147223 */ /* 0x040fe20000000031 */
[----:B------:R-:W-:Y:S01]  /*86b0*/  FFMA R37, R56, R37, R36 ;  /* 0x0000002538257223 */ /* 0x000fe20000000024 */
[----:B------:R-:W4:Y:S01]  /*86c0*/  LDS R59, [R19+0x5f00] ;  /* 0x005f0000133b7984 */ /* 0x000f220000000800 */
[----:B------:R-:W-:Y:S01]  /*86d0*/  FFMA R10, R10, R31, R51 ;  /* 0x0000001f0a0a7223 */ /* 0x000fe20000000033 */
[----:B-----5:R-:W-:Y:S01]  /*86e0*/  FFMA R63, R48, R44, R63 ;  /* 0x0000002c303f7223 */ /* 0x020fe2000000003f */
[----:B------:R-:W-:Y:S01]  /*86f0*/  FFMA R21, R40, R57, R37 ;  /* 0x0000003928157223 */ /* 0x000fe20000000025 */
[----:B------:R-:W5:Y:S01]  /*8700*/  LDS.128 R12, [R27+0xad0] ;  /* 0x000ad0001b0c7984 */ /* 0x000f620000000c00 */
[----:B------:R-:W-:Y:S01]  /*8710*/  FFMA R37, R16, R31, R23 ;  /* 0x0000001f10257223 */ /* 0x000fe20000000017 */
[----:B------:R-:W-:Y:S01]  /*8720*/  FFMA R25, R25, R34, R10 ;  /* 0x0000002219197223 */ /* 0x000fe2000000000a */
[----:B------:R-:W-:Y:S01]  /*8730*/  FFMA R21, R26, R41, R21 ;  /* 0x000000291a157223 */ /* 0x000fe20000000015 */
[----:B------:R-:W5:Y:S01]  /*8740*/  LDS R18, [R19+0x5f80] ;  /* 0x005f800013127984 */ /* 0x000f620000000800 */
[C---:B------:R-:W-:Y:S01]  /*8750*/  FFMA R41, R57.reuse, R44, R20 ;  /* 0x0000002c39297223 */ /* 0x040fe20000000014 */
[----:B------:R-:W-:Y:S01]  /*8760*/  FFMA R28, R56, R45, R63 ;  /* 0x0000002d381c7223 */ /* 0x000fe2000000003f */
[----:B--2---:R-:W-:Y:S01]  /*8770*/  FFMA R31, R44, R17, R21 ;  /* 0x000000112c1f7223 */ /* 0x004fe20000000015 */
[----:B------:R-:W-:Y:S01]  /*8780*/  FFMA R25, R16, R35, R25 ;  /* 0x0000002310197223 */ /* 0x000fe20000000019 */
[-C--:B------:R-:W-:Y:S01]  /*8790*/  FFMA R24, R26, R45.reuse, R41 ;  /* 0x0000002d1a187223 */ /* 0x080fe20000000029 */
[----:B------:R-:W2:Y:S01]  /*87a0*/  LDS.128 R20, [R27+0xaf0] ;  /* 0x000af0001b147984 */ /* 0x000ea20000000c00 */
[----:B------:R-:W-:Y:S01]  /*87b0*/  FFMA R10, R2, R45, R31 ;  /* 0x0000002d020a7223 */ /* 0x000fe2000000001f */
[-C--:B------:R-:W-:Y:S01]  /*87c0*/  FFMA R35, R57, R52.reuse, R28 ;  /* 0x0000003439237223 */ /* 0x080fe2000000001c */
[-C--:B------:R-:W-:Y:S01]  /*87d0*/  FFMA R31, R17, R52.reuse, R24 ;  /* 0x00000034111f7223 */ /* 0x080fe20000000018 */
[----:B------:R-:W-:Y:S01]  /*87e0*/  FFMA R29, R48, R52, R29 ;  /* 0x00000034301d7223 */ /* 0x000fe2000000001d */
        /* <DEDUP_REMOVED lines=10> */
[----:B------:R-:W-:Y:S01]  /*8890*/  FFMA R39, R9, R42, R28 ;  /* 0x0000002a09277223 */ /* 0x000fe2000000001c */
[----:B------:R-:W-:Y:S01]  /*88a0*/  FFMA R10, R2, R5, R35 ;  /* 0x00000005020a7223 */ /* 0x000fe20000000023 */
[-C--:B------:R-:W-:Y:S01]  /*88b0*/  FFMA R35, R48, R4.reuse, R33 ;  /* 0x0000000430237223 */ /* 0x080fe20000000021 */
[----:B------:R-:W-:Y:S01]  /*88c0*/  FFMA R33, R57, R4, R24 ;  /* 0x0000000439217223 */ /* 0x000fe20000000018 */
[----:B------:R-:W3:Y:S01]  /*88d0*/  LDS.128 R28, [R27+0xb10] ;  /* 0x000b10001b1c7984 */ /* 0x000ee20000000c00 */
[----:B-1----:R-:W-:Y:S01]  /*88e0*/  FFMA R16, R0, R43, R39 ;  /* 0x0000002b00107223 */ /* 0x002fe20000000027 */
[-C--:B------:R-:W-:Y:S01]  /*88f0*/  FFMA R43, R3, R46.reuse, R10 ;  /* 0x0000002e032b7223 */ /* 0x080fe2000000000a */
[-C--:B------:R-:W-:Y:S01]  /*8900*/  FFMA R4, R26, R5.reuse, R33 ;  /* 0x000000051a047223 */ /* 0x080fe20000000021 */
[----:B------:R-:W-:Y:S01]  /*8910*/  FFMA R10, R56, R5, R35 ;  /* 0x00000005380a7223 */ /* 0x000fe20000000023 */
[-C--:B----4-:R-:W-:Y:S01]  /*8920*/  FFMA R39, R59, R46.reuse, R16 ;  /* 0x0000002e3b277223 */ /* 0x090fe20000000010 */
[----:B------:R-:W-:Y:S01]  /*8930*/  FFMA R41, R9, R46, R32 ;  /* 0x0000002e09297223 */ /* 0x000fe20000000020 */
[-C--:B------:R-:W-:Y:S01]  /*8940*/  FFMA R24, R8, R47.reuse, R43 ;  /* 0x0000002f08187223 */ /* 0x080fe2000000002b */
[-C--:B-----5:R-:W-:Y:S01]  /*8950*/  FFMA R5, R17, R12.reuse, R4 ;  /* 0x0000000c11057223 */ /* 0x0a0fe20000000004 */
[----:B------:R-:W1:Y:S01]  /*8960*/  LDS.128 R32, [R27+0xb30] ;  /* 0x000b30001b207984 */ /* 0x000e620000000c00 */
        /* <DEDUP_REMOVED lines=14> */
[-C--:B--2---:R-:W-:Y:S01]  /*8a50*/  FFMA R25, R48, R20.reuse, R25 ;  /* 0x0000001430197223 */ /* 0x084fe20000000019 */
[----:B------:R-:W2:Y:S01]  /*8a60*/  LDS.128 R36, [R27+0xb40] ;  /* 0x000b40001b247984 */ /* 0x000ea20000000c00 */
[-C--:B------:R-:W-:Y:S01]  /*8a70*/  FFMA R13, R57, R20.reuse, R12 ;  /* 0x00000014390d7223 */ /* 0x080fe2000000000c */
[----:B------:R-:W-:Y:S01]  /*8a80*/  FFMA R5, R17, R20, R10 ;  /* 0x0000001411057223 */ /* 0x000fe2000000000a */
[-C--:B------:R-:W-:Y:S01]  /*8a90*/  FFMA R56, R56, R21.reuse, R25 ;  /* 0x0000001538387223 */ /* 0x080fe20000000019 */
[----:B------:R-:W4:Y:S01]  /*8aa0*/  LDS.128 R44, [R27+0xb60] ;  /* 0x000b60001b2c7984 */ /* 0x000f220000000c00 */
[-C--:B------:R-:W-:Y:S01]  /*8ab0*/  FFMA R10, R26, R21.reuse, R13 ;  /* 0x000000151a0a7223 */ /* 0x080fe2000000000d */
[----:B------:R-:W-:Y:S01]  /*8ac0*/  FFMA R4, R2, R21, R5 ;  /* 0x0000001502047223 */ /* 0x000fe20000000005 */
[-C--:B------:R-:W-:Y:S01]  /*8ad0*/  FFMA R21, R9, R6.reuse, R24 ;  /* 0x0000000609157223 */ /* 0x080fe20000000018 */
[----:B------:R-:W5:Y:S01]  /*8ae0*/  LDS R55, [R19+0x6400] ;  /* 0x0064000013377984 */ /* 0x000f620000000800 */
[-C--:B------:R-:W-:Y:S01]  /*8af0*/  FFMA R13, R59, R6.reuse, R16 ;  /* 0x000000063b0d7223 */ /* 0x080fe20000000010 */
[----:B------:R-:W-:Y:S01]  /*8b00*/  FFMA R25, R3, R6, R4 ;  /* 0x0000000603197223 */ /* 0x000fe20000000004 */
[-C--:B------:R-:W-:Y:S01]  /*8b10*/  FFMA R6, R0, R7.reuse, R21 ;  /* 0x0000000700067223 */ /* 0x080fe20000000015 */
[----:B------:R-:W5:Y:S01]  /*8b20*/  LDS R24, [R19+0x6480] ;  /* 0x0064800013187984 */ /* 0x000f620000000800 */
[-C--:B------:R-:W-:Y:S01]  /*8b30*/  FFMA R21, R18, R7.reuse, R13 ;  /* 0x0000000712157223 */ /* 0x080fe2000000000d */
[-C--:B---3--:R-:W-:Y:S01]  /*8b40*/  FFMA R57, R57, R28.reuse, R56 ;  /* 0x0000001c39397223 */ /* 0x088fe20000000038 */
[----:B------:R-:W-:Y:S01]  /*8b50*/  FFMA R5, R17, R28, R10 ;  /* 0x0000001c11057223 */ /* 0x000fe2000000000a */
[----:B------:R-:W3:Y:S01]  /*8b60*/  LDS.128 R48, [R27+0xb80] ;  /* 0x000b80001b307984 */ /* 0x000ee20000000c00 */
[----:B------:R-:W-:Y:S01]  /*8b70*/  FFMA R10, R8, R7, R25 ;  /* 0x00000007080a7223 */ /* 0x000fe20000000019 */
[-C--:B------:R-:W-:Y:S01]  /*8b80*/  FFMA R26, R26, R29.reuse, R57 ;  /* 0x0000001d1a1a7223 */ /* 0x080fe20000000039 */
[----:B------:R-:W-:Y:S01]  /*8b90*/  FFMA R4, R2, R29, R5 ;  /* 0x0000001d02047223 */ /* 0x000fe20000000005 */
[----:B------:R-:W3:Y:S01]  /*8ba0*/  LDS R16, [R19+0x6880] ;  /* 0x0068800013107984 */ /* 0x000ee20000000800 */
[-C--:B------:R-:W-:Y:S01]  /*8bb0*/  FFMA R7, R9, R14.reuse, R10 ;  /* 0x0000000e09077223 */ /* 0x080fe2000000000a */
[----:B------:R-:W-:Y:S01]  /*8bc0*/  FFMA R5, R59, R14, R6 ;  /* 0x0000000e3b057223 */ /* 0x000fe20000000006 */
[----:B-1----:R-:W-:Y:S01]  /*8bd0*/  FFMA R17, R17, R32, R26 ;  /* 0x0000002011117223 */ /* 0x002fe2000000001a */
[----:B------:R-:W1:Y:S01]  /*8be0*/  LDS R25, [R19+0x6100] ;  /* 0x0061000013197984 */ /* 0x000e620000000800 */
[C---:B------:R-:W-:Y:S01]  /*8bf0*/  FFMA R13, R3.reuse, R14, R4 ;  /* 0x0000000e030d7223 */ /* 0x040fe20000000004 */
[----:B------:R-:W-:Y:S01]  /*8c00*/  FFMA R12, R0, R15, R7 ;  /* 0x0000000f000c7223 */ /* 0x000fe20000000007 */
[----:B------:R-:W-:Y:S01]  /*8c10*/  FFMA R2, R2, R33, R17 ;  /* 0x0000002102027223 */ /* 0x000fe20000000011 */
[----:B------:R-:W1:Y:S01]  /*8c20*/  LDS.128 R40, [R27+0xba0] ;  /* 0x000ba0001b287984 */ /* 0x000e620000000c00 */
[-C--:B------:R-:W-:Y:S01]  /*8c30*/  FFMA R29, R18, R15.reuse, R5 ;  /* 0x0000000f121d7223 */ /* 0x080fe20000000005 */
[C---:B------:R-:W-:Y:S01]  /*8c40*/  FFMA R14, R8.reuse, R15, R13 ;  /* 0x0000000f080e7223 */ /* 0x040fe2000000000d */
[-C--:B------:R-:W-:Y:S01]  /*8c50*/  FFMA R3, R3, R22.reuse, R2 ;  /* 0x0000001603037223 */ /* 0x080fe20000000002 */
[----:B------:R-:W1:Y:S01]  /*8c60*/  LDS R10, [R19+0x6180] ;  /* 0x00618000130a7984 */ /* 0x000e620000000800 */
[-C--:B------:R-:W-:Y:S01]  /*8c70*/  FFMA R13, R59, R22.reuse, R12 ;  /* 0x000000163b0d7223 */ /* 0x080fe2000000000c */
[C---:B------:R-:W-:Y:S01]  /*8c80*/  FFMA R15, R9.reuse, R22, R14 ;  /* 0x00000016090f7223 */ /* 0x040fe2000000000e */
[-C--:B------:R-:W-:Y:S01]  /*8c90*/  FFMA R8, R8, R23.reuse, R3 ;  /* 0x0000001708087223 */ /* 0x080fe20000000003 */
[----:B------:R-:W1:Y:S01]  /*8ca0*/  LDS R17, [R19+0x6500] ;  /* 0x0065000013117984 */ /* 0x000e620000000800 */
[-C--:B------:R-:W-:Y:S01]  /*8cb0*/  FFMA R33, R18, R23.reuse, R13 ;  /* 0x0000001712217223 */ /* 0x080fe2000000000d */
[----:B------:R-:W-:Y:S01]  /*8cc0*/  FFMA R12, R0, R23, R15 ;  /* 0x00000017000c7223 */ /* 0x000fe2000000000f */
[----:B------:R-:W-:Y:S01]  /*8cd0*/  FFMA R9, R9, R30, R8 ;  /* 0x0000001e09097223 */ /* 0x000fe20000000008 */
[----:B------:R-:W1:Y:S01]  /*8ce0*/  LDS.128 R4, [R27+0xbc0] ;  /* 0x000bc0001b047984 */ /* 0x000e620000000c00 */
[----:B--2---:R-:W-:Y:S01]  /*8cf0*/  FFMA R61, R36, R54, R61 ;  /* 0x00000036243d7223 */ /* 0x004fe2000000003d */
[C---:B------:R-:W-:Y:S01]  /*8d00*/  FFMA R23, R59.reuse, R30, R12 ;  /* 0x0000001e3b177223 */ /* 0x040fe2000000000c */
[----:B------:R-:W-:Y:S01]  /*8d10*/  FFMA R0, R0, R31, R9 ;  /* 0x0000001f00007223 */ /* 0x000fe20000000009 */
[----:B------:R-:W2:Y:S01]  /*8d20*/  LDS R2, [R19+0x6580] ;  /* 0x0065800013027984 */ /* 0x000ea20000000800 */
[----:B------:R-:W-:Y:S01]  /*8d30*/  FFMA R37, R52, R37, R61 ;  /* 0x0000002534257223 */ /* 0x000fe2000000003d */
[----:B----4-:R-:W-:Y:S01]  /*8d40*/  FFMA R63, R54, R44, R63 ;  /* 0x0000002c363f7223 */ /* 0x010fe2000000003f */
[----:B------:R-:W-:Y:S01]  /*8d50*/  FFMA R9, R18, R31, R23 ;  /* 0x0000001f12097223 */ /* 0x000fe20000000017 */
[----:B------:R-:W4:Y:S01]  /*8d60*/  LDS R3, [R19+0x6900] ;  /* 0x0069000013037984 */ /* 0x000f220000000800 */
[----:B-----5:R-:W-:Y:S01]  /*8d70*/  FFMA R37, R44, R55, R37 ;  /* 0x000000372c257223 */ /* 0x020fe20000000025 */
[-C--:B------:R-:W-:Y:S01]  /*8d80*/  FFMA R20, R52, R45.reuse, R63 ;  /* 0x0000002d34147223 */ /* 0x080fe2000000003f */
[----:B------:R-:W-:Y:S01]  /*8d90*/  FFMA R59, R59, R34, R0 ;  /* 0x000000223b3b7223 */ /* 0x000fe20000000000 */
[----:B------:R-:W5:Y:S01]  /*8da0*/  LDS R8, [R19+0x6980] ;  /* 0x0069800013087984 */ /* 0x000f620000000800 */
[----:B------:R-:W-:-:S03]  /*8db0*/  FFMA R37, R24, R45, R37 ;  /* 0x0000002d18257223 */ /* 0x000fc60000000025 */
[----:B------:R-:W5:Y:S01]  /*8dc0*/  LDS.128 R12, [R27+0xbe0] ;  /* 0x000be0001b0c7984 */ /* 0x000f620000000c00 */
[----:B---3--:R-:W-:Y:S01]  /*8dd0*/  FFMA R37, R48, R53, R37 ;  /* 0x0000003530257223 */ /* 0x008fe20000000025 */
[-C--:B------:R-:W-:Y:S01]  /*8de0*/  FFMA R45, R54, R48.reuse, R21 ;  /* 0x00000030362d7223 */ /* 0x080fe20000000015 */
[----:B------:R-:W-:Y:S02]  /*8df0*/  FFMA R31, R55, R48, R20 ;  /* 0x00000030371f7223 */ /* 0x000fe40000000014 */
[-C--:B------:R-:W-:Y:S01]  /*8e00*/  FFMA R0, R16, R49.reuse, R37 ;  /* 0x0000003110007223 */ /* 0x080fe20000000025 */
[----:B------:R-:W3:Y:S01]  /*8e10*/  LDS.128 R20, [R27+0xc00] ;  /* 0x000c00001b147984 */ /* 0x000ee20000000c00 */
[-C--:B------:R-:W-:Y:S01]  /*8e20*/  FFMA R28, R52, R49.reuse, R45 ;  /* 0x00000031341c7223 */ /* 0x080fe2000000002d */
[----:B------:R-:W-:Y:S01]  /*8e30*/  FFMA R26, R24, R49, R31 ;  /* 0x00000031181a7223 */ /* 0x000fe2000000001f */
[----:B-1----:R-:W-:Y:S01]  /*8e40*/  FFMA R37, R25, R38, R0 ;  /* 0x0000002619257223 */ /* 0x002fe20000000000 */
        /* <DEDUP_REMOVED lines=9> */
[-C--:B------:R-:W-:Y:S01]  /*8ee0*/  FFMA R37, R17, R46.reuse, R28 ;  /* 0x0000002e11257223 */ /* 0x080fe2000000001c */
[----:B------:R-:W-:Y:S01]  /*8ef0*/  FFMA R39, R25, R46, R0 ;  /* 0x0000002e19277223 */ /* 0x000fe20000000000 */
[----:B------:R-:W1:Y:S01]  /*8f00*/  LDS.128 R28, [R27+0xc20] ;  /* 0x000c20001b1c7984 */ /* 0x000e620000000c00 */
[----:B------:R-:W-:-:S02]  /*8f10*/  FFMA R35, R53, R4, R18 ;  /* 0x0000000435237223 */ /* 0x000fc40000000012 */
[----:B------:R-:W-:Y:S02]  /*8f20*/  FFMA R32, R10, R47, R39 ;  /* 0x0000002f0a207223 */ /* 0x000fe40000000027 */
[----:B------:R-:W-:Y:S01]  /*8f30*/  FFMA R0, R16, R5, R35 ;  /* 0x0000000510007223 */ /* 0x000fe20000000023 */
[-C--:B------:R-:W-:Y:S01]  /*8f40*/  FFMA R35, R54, R4.reuse, R33 ;  /* 0x0000000436237223 */ /* 0x080fe20000000021 */
[----:B--2---:R-:W-:Y:S01]  /*8f50*/  FFMA R18, R2, R47, R37 ;  /* 0x0000002f02127223 */ /* 0x004fe20000000025 */
[----:B------:R-:W-:Y:S01]  /*8f60*/  FFMA R33, R55, R4, R26 ;  /* 0x0000000437217223 */ /* 0x000fe2000000001a */
[-C--:B------:R-:W-:Y:S01]  /*8f70*/  FFMA R41, R25, R50.reuse, R0 ;  /* 0x0000003219297223 */ /* 0x080fe20000000000 */
[-C--:B------:R-:W-:Y:S01]  /*8f80*/  FFMA R39, R17, R50.reuse, R32 ;  /* 0x0000003211277223 */ /* 0x080fe20000000020 */
[----:B----4-:R-:W-:Y:S01]  /*8f90*/  FFMA R37, R3, R50, R18 ;  /* 0x0000003203257223 */ /* 0x010fe20000000012 */
[-C--:B------:R-:W-:Y:S01]  /*8fa0*/  FFMA R4, R52, R5.reuse, R35 ;  /* 0x0000000534047223 */ /* 0x080fe20000000023 */
[----:B------:R-:W-:Y:S01]  /*8fb0*/  FFMA R0, R24, R5, R33 ;  /* 0x0000000518007223 */ /* 0x000fe20000000021 */
[-C--:B------:R-:W-:Y:S01]  /*8fc0*/  FFMA R26, R10, R51.reuse, R41 ;  /* 0x000000330a1a7223 */ /* 0x080fe20000000029 */
[----:B------:R-:W2:Y:S01]  /*8fd0*/  LDS.128 R32, [R27+0xc40] ;  /* 0x000c40001b207984 */ /* 0x000ea20000000c00 */
[-C--:B-----5:R-:W-:Y:S01]  /*8fe0*/  FFMA R61, R8, R51.reuse, R37 ;  /* 0x00000033083d7223 */ /* 0x0a0fe20000000025 */
[-C--:B------:R-:W-:Y:S01]  /*8ff0*/  FFMA R37, R54, R12.reuse, R9 ;  /* 0x0000000c36257223 */ /* 0x080fe20000000009 */
[-C--:B------:R-:W-:Y:S01]  /*9000*/  FFMA R9, R55, R12.reuse, R4 ;  /* 0x0000000c37097223 */ /* 0x080fe20000000004 */
[----:B------:R-:W-:Y:S01]  /*9010*/  FFMA R5, R53, R12, R0 ;  /* 0x0000000c35057223 */ /* 0x000fe20000000000 */
[----:B------:R-:W-:Y:S01]  /*9020*/  FFMA R18, R2, R51, R39 ;  /* 0x0000003302127223 */ /* 0x000fe20000000027 */
[-C--:B------:R-:W-:Y:S01]  /*9030*/  FFMA R12, R52, R13.reuse, R37 ;  /* 0x0000000d340c7223 */ /* 0x080fe20000000025 */
[----:B------:R-:W-:Y:S01]  /*9040*/  FFMA R51, R17, R42, R26 ;  /* 0x0000002a11337223 */ /* 0x000fe2000000001a */
[----:B------:R-:W4:Y:S01]  /*9050*/  LDS.128 R36, [R27+0xb50] ;  /* 0x000b50001b247984 */ /* 0x000f220000000c00 */
[-C--:B------:R-:W-:Y:S01]  /*9060*/  FFMA R0, R16, R13.reuse, R5 ;  /* 0x0000000d10007223 */ /* 0x080fe20000000005 */
[----:B---3--:R-:W-:Y:S01]  /*9070*/  FFMA R41, R54, R20, R45 ;  /* 0x0000001436297223 */ /* 0x008fe2000000002d */
[----:B------:R-:W-:Y:S01]  /*9080*/  FFMA R4, R24, R13, R9 ;  /* 0x0000000d18047223 */ /* 0x000fe20000000009 */
[----:B------:R-:W3:Y:S01]  /*9090*/  LDS.128 R44, [R27+0xb70] ;  /* 0x000b70001b2c7984 */ /* 0x000ee20000000c00 */
[-C--:B------:R-:W-:Y:S01]  /*90a0*/  FFMA R57, R25, R42.reuse, R0 ;  /* 0x0000002a19397223 */ /* 0x080fe20000000000 */
[----:B------:R-:W-:Y:S01]  /*90b0*/  FFMA R49, R3, R42, R18 ;  /* 0x0000002a03317223 */ /* 0x000fe20000000012 */
[-C--:B------:R-:W-:Y:S01]  /*90c0*/  FFMA R13, R55, R20.reuse, R12 ;  /* 0x00000014370d7223 */ /* 0x080fe2000000000c */
[----:B------:R-:W5:Y:S01]  /*90d0*/  LDS R26, [R19+0x6280] ;  /* 0x00628000131a7984 */ /* 0x000f620000000800 */
[----:B------:R-:W-:Y:S01]  /*90e0*/  FFMA R5, R53, R20, R4 ;  /* 0x0000001435057223 */ /* 0x000fe20000000004 */
[----:B------:R-:W-:Y:S01]  /*90f0*/  FFMA R40, R10, R43, R57 ;  /* 0x0000002b0a287223 */ /* 0x000fe20000000039 */
[----:B------:R-:W-:Y:S01]  /*9100*/  FFMA R52, R52, R21, R41 ;  /* 0x0000001534347223 */ /* 0x000fe20000000029 */
[----:B------:R-:W5:Y:S01]  /*9110*/  LDS R9, [R19+0x6600] ;  /* 0x0066000013097984 */ /* 0x000f620000000800 */
[----:B------:R-:W-:Y:S01]  /*9120*/  FFMA R20, R8, R43, R49 ;  /* 0x0000002b08147223 */ /* 0x000fe20000000031 */
[-C--:B------:R-:W-:Y:S01]  /*9130*/  FFMA R4, R24, R21.reuse, R13 ;  /* 0x0000001518047223 */ /* 0x080fe2000000000d */
[----:B------:R-:W-:Y:S01]  /*9140*/  FFMA R0, R16, R21, R5 ;  /* 0x0000001510007223 */ /* 0x000fe20000000005 */
[----:B------:R-:W5:Y:S01]  /*9150*/  LDS R18, [R19+0x6680] ;  /* 0x0066800013127984 */ /* 0x000f620000000800 */
[C---:B------:R-:W-:Y:S01]  /*9160*/  FFMA R12, R2.reuse, R43, R51 ;  /* 0x0000002b020c7223 */ /* 0x040fe20000000033 */
[----:B------:R-:W-:Y:S01]  /*9170*/  FFMA R49, R17, R6, R40 ;  /* 0x0000000611317223 */ /* 0x000fe20000000028 */
[----:B-1----:R-:W-:Y:S01]  /*9180*/  FFMA R13, R55, R28, R52 ;  /* 0x0000001c370d7223 */ /* 0x002fe20000000034 */
[----:B------:R-:W1:Y:S01]  /*9190*/  LDS.128 R40, [R27+0xb90] ;  /* 0x000b90001b287984 */ /* 0x000e620000000c00 */
[-C--:B------:R-:W-:Y:S01]  /*91a0*/  FFMA R51, R25, R6.reuse, R0 ;  /* 0x0000000619337223 */ /* 0x080fe20000000000 */
[----:B------:R-:W-:Y:S01]  /*91b0*/  FFMA R21, R3, R6, R12 ;  /* 0x0000000603157223 */ /* 0x000fe2000000000c */
[----:B------:R-:W-:Y:S01]  /*91c0*/  FFMA R5, R53, R28, R4 ;  /* 0x0000001c35057223 */ /* 0x000fe20000000004 */
[----:B------:R-:W1:Y:S01]  /*91d0*/  LDS R55, [R19+0x6a00] ;  /* 0x006a000013377984 */ /* 0x000e620000000800 */
[-C--:B------:R-:W-:Y:S01]  /*91e0*/  FFMA R12, R2, R7.reuse, R49 ;  /* 0x00000007020c7223 */ /* 0x080fe20000000031 */
[----:B------:R-:W-:Y:S01]  /*91f0*/  FFMA R52, R10, R7, R51 ;  /* 0x000000070a347223 */ /* 0x000fe20000000033 */
[-C--:B------:R-:W-:Y:S01]  /*9200*/  FFMA R4, R16, R29.reuse, R5 ;  /* 0x0000001d10047223 */ /* 0x080fe20000000005 */
[----:B------:R-:W1:Y:S01]  /*9210*/  LDS R0, [R19+0x6a80] ;  /* 0x006a800013007984 */ /* 0x000e620000000800 */
[----:B------:R-:W-:Y:S01]  /*9220*/  FFMA R6, R24, R29, R13 ;  /* 0x0000001d18067223 */ /* 0x000fe2000000000d */
[----:B------:R-:W-:Y:S01]  /*9230*/  FFMA R28, R8, R7, R21 ;  /* 0x00000007081c7223 */ /* 0x000fe20000000015 */
[-C--:B------:R-:W-:Y:S01]  /*9240*/  FFMA R13, R17, R14.reuse, R52 ;  /* 0x0000000e110d7223 */ /* 0x080fe20000000034 */
[----:B------:R-:W1:Y:S01]  /*9250*/  LDS.128 R48, [R27+0xbb0] ;  /* 0x000bb0001b307984 */ /* 0x000e620000000c00 */
[-C--:B------:R-:W-:Y:S01]  /*9260*/  FFMA R7, R3, R14.reuse, R12 ;  /* 0x0000000e03077223 */ /* 0x080fe2000000000c */
[----:B------:R-:W-:Y:S01]  /*9270*/  FFMA R21, R25, R14, R4 ;  /* 0x0000000e19157223 */ /* 0x000fe20000000004 */
[----:B--2---:R-:W-:Y:S01]  /*9280*/  FFMA R5, R53, R32, R6 ;  /* 0x0000002035057223 */ /* 0x004fe20000000006 */
[----:B------:R-:W2:Y:S01]  /*9290*/  LDS R57, [R19+0x6300] ;  /* 0x0063000013397984 */ /* 0x000ea20000000800 */
[-C--:B------:R-:W-:Y:S01]  /*92a0*/  FFMA R6, R2, R15.reuse, R13 ;  /* 0x0000000f02067223 */ /* 0x080fe2000000000d */
[-C--:B------:R-:W-:Y:S01]  /*92b0*/  FFMA R32, R8, R15.reuse, R7 ;  /* 0x0000000f08207223 */ /* 0x080fe20000000007 */
[----:B------:R-:W-:Y:S01]  /*92c0*/  FFMA R52, R10, R15, R21 ;  /* 0x0000000f0a347223 */ /* 0x000fe20000000015 */
[----:B------:R-:W2:Y:S01]  /*92d0*/  LDS R24, [R19+0x6380] ;  /* 0x0063800013187984 */ /* 0x000ea20000000800 */
[----:B------:R-:W-:Y:S01]  /*92e0*/  FFMA R4, R16, R33, R5 ;  /* 0x0000002110047223 */ /* 0x000fe20000000005 */
[----:B----4-:R-:W-:Y:S01]  /*92f0*/  FFMA R61, R36, R59, R61 ;  /* 0x0000003b243d7223 */ /* 0x010fe2000000003d */
[-C--:B------:R-:W-:Y:S01]  /*9300*/  FFMA R5, R17, R22.reuse, R52 ;  /* 0x0000001611057223 */ /* 0x080fe20000000034 */
[----:B------:R-:W4:Y:S01]  /*9310*/  LDS R53, [R19+0x6700] ;  /* 0x0067000013357984 */ /* 0x000f220000000800 */
[-C--:B------:R-:W-:Y:S01]  /*9320*/  FFMA R29, R25, R22.reuse, R4 ;  /* 0x00000016191d7223 */ /* 0x080fe20000000004 */
[----:B------:R-:W-:Y:S01]  /*9330*/  FFMA R21, R3, R22, R6 ;  /* 0x0000001603157223 */ /* 0x000fe20000000006 */
[----:B---3--:R-:W-:Y:S01]  /*9340*/  FFMA R33, R59, R44, R20 ;  /* 0x0000002c3b217223 */ /* 0x008fe20000000014 */
[----:B------:R-:W3:Y:S01]  /*9350*/  LDS.128 R12, [R27+0xbd0] ;  /* 0x000bd0001b0c7984 */ /* 0x000ee20000000c00 */
[----:B-----5:R-:W-:Y:S01]  /*9360*/  FFMA R37, R26, R37, R61 ;  /* 0x000000251a257223 */ /* 0x020fe2000000003d */
[-C--:B------:R-:W-:Y:S01]  /*9370*/  FFMA R20, R2, R23.reuse, R5 ;  /* 0x0000001702147223 */ /* 0x080fe20000000005 */
[----:B------:R-:W-:Y:S01]  /*9380*/  FFMA R22, R10, R23, R29 ;  /* 0x000000170a167223 */ /* 0x000fe2000000001d */
[----:B------:R-:W5:Y:S01]  /*9390*/  LDS R16, [R19+0x6780] ;  /* 0x0067800013107984 */ /* 0x000f620000000800 */
[----:B------:R-:W-:Y:S01]  /*93a0*/  FFMA R37, R44, R9, R37 ;  /* 0x000000092c257223 */ /* 0x000fe20000000025 */
[----:B------:R-:W-:Y:S01]  /*93b0*/  FFMA R36, R8, R23, R21 ;  /* 0x0000001708247223 */ /* 0x000fe20000000015 */
[-C--:B------:R-:W-:Y:S01]  /*93c0*/  FFMA R21, R3, R30.reuse, R20 ;  /* 0x0000001e03157223 */ /* 0x080fe20000000014 */
[----:B------:R-:W5:Y:S01]  /*93d0*/  LDS R25, [R19+0x6b00] ;  /* 0x006b000013197984 */ /* 0x000f620000000800 */
[-C--:B------:R-:W-:Y:S01]  /*93e0*/  FFMA R20, R26, R45.reuse, R33 ;  /* 0x0000002d1a147223 */ /* 0x080fe20000000021 */
[----:B------:R-:W-:Y:S01]  /*93f0*/  FFMA R37, R18, R45, R37 ;  /* 0x0000002d12257223 */ /* 0x000fe20000000025 */
[----:B------:R-:W-:Y:S01]  /*9400*/  FFMA R17, R17, R30, R22 ;  /* 0x0000001e11117223 */ /* 0x000fe20000000016 */
[----:B------:R-:W5:Y:S01]  /*9410*/  LDS.128 R4, [R27+0xbf0] ;  /* 0x000bf0001b047984 */ /* 0x000f620000000c00 */
[-C--:B-1----:R-:W-:Y:S01]  /*9420*/  FFMA R29, R9, R40.reuse, R20 ;  /* 0x00000028091d7223 */ /* 0x082fe20000000014 */
[-C--:B------:R-:W-:Y:S01]  /*9430*/  FFMA R44, R8, R31.reuse, R21 ;  /* 0x0000001f082c7223 */ /* 0x080fe20000000015 */
[----:B------:R-:W-:Y:S01]  /*9440*/  FFMA R2, R2, R31, R17 ;  /* 0x0000001f02027223 */ /* 0x000fe20000000011 */
[----:B------:R-:W1:Y:S01]  /*9450*/  LDS R10, [R19+0x6b80] ;  /* 0x006b8000130a7984 */ /* 0x000e620000000800 */
[----:B------:R-:W-:Y:S01]  /*9460*/  FFMA R37, R40, R55, R37 ;  /* 0x0000003728257223 */ /* 0x000fe20000000025 */
[-C--:B------:R-:W-:Y:S01]  /*9470*/  FFMA R52, R18, R41.reuse, R29 ;  /* 0x0000002912347223 */ /* 0x080fe2000000001d */
[----:B------:R-:W-:Y:S01]  /*9480*/  FFMA R29, R59, R40, R28 ;  /* 0x000000283b1d7223 */ /* 0x000fe2000000001c */
[----:B------:R-:W-:Y:S01]  /*9490*/  FFMA R3, R3, R34, R2 ;  /* 0x0000002203037223 */ /* 0x000fe20000000002 */
[-C--:B------:R-:W-:Y:S01]  /*94a0*/  FFMA R30, R0, R41.reuse, R37 ;  /* 0x00000029001e7223 */ /* 0x080fe20000000025 */
[----:B------:R-:W1:Y:S01]  /*94b0*/  LDS.128 R20, [R27+0xc10] ;  /* 0x000c10001b147984 */ /* 0x000e620000000c00 */
[----:B------:R-:W-:Y:S01]  /*94c0*/  FFMA R28, R26, R41, R29 ;  /* 0x000000291a1c7223 */ /* 0x000fe2000000001d */
[----:B------:R-:W-:Y:S01]  /*94d0*/  FFMA R17, R55, R48, R52 ;  /* 0x0000003037117223 */ /* 0x000fe20000000034 */
[----:B------:R-:W-:-:S02]  /*94e0*/  FFMA R8, R8, R35, R3 ;  /* 0x0000002308087223 */ /* 0x000fc40000000003 */
[----:B------:R-:W-:Y:S01]  /*94f0*/  FFMA R3, R9, R48, R28 ;  /* 0x0000003009037223 */ /* 0x000fe2000000001c */
[----:B--2---:R-:W-:Y:S01]  /*9500*/  FFMA R31, R57, R38, R30 ;  /* 0x00000026391f7223 */ /* 0x004fe2000000001e */
[----:B------:R-:W-:Y:S01]  /*9510*/  FFMA R2, R0, R49, R17 ;  /* 0x0000003100027223 */ /* 0x000fe20000000011 */
[----:B------:R-:W-:Y:S02]  /*9520*/  FFMA R17, R59, R48, R32 ;  /* 0x000000303b117223 */ /* 0x000fe40000000020 */
[----:B------:R-:W-:Y:S01]  /*9530*/  FFMA R30, R24, R39, R31 ;  /* 0x00000027181e7223 */ /* 0x000fe2000000001f */
[-C--:B------:R-:W-:Y:S01]  /*9540*/  FFMA R31, R57, R46.reuse, R2 ;  /* 0x0000002e391f7223 */ /* 0x080fe20000000002 */
[-C--:B------:R-:W-:Y:S01]  /*9550*/  FFMA R28, R26, R49.reuse, R17 ;  /* 0x000000311a1c7223 */ /* 0x080fe20000000011 */
[----:B------:R-:W-:Y:S01]  /*9560*/  FFMA R2, R18, R49, R3 ;  /* 0x0000003112027223 */ /* 0x000fe20000000003 */
[----:B----4-:R-:W-:Y:S01]  /*9570*/  FFMA R29, R53, R46, R30 ;  /* 0x0000002e351d7223 */ /* 0x010fe2000000001e */
[-C--:B------:R-:W-:Y:S01]  /*9580*/  FFMA R38, R24, R47.reuse, R31 ;  /* 0x0000002f18267223 */ /* 0x080fe2000000001f */
[-C--:B---3--:R-:W-:Y:S01]  /*9590*/  FFMA R33, R59, R12.reuse, R36 ;  /* 0x0000000c3b217223 */ /* 0x088fe20000000024 */
[-C--:B------:R-:W-:Y:S01]  /*95a0*/  FFMA R3, R55, R12.reuse, R2 ;  /* 0x0000000c37037223 */ /* 0x080fe20000000002 */
[----:B------:R-:W-:Y:S01]  /*95b0*/  FFMA R17, R9, R12, R28 ;  /* 0x0000000c09117223 */ /* 0x000fe2000000001c */
[-C--:B------:R-:W-:Y:S01]  /*95c0*/  FFMA R35, R53, R42.reuse, R38 ;  /* 0x0000002a35237223 */ /* 0x080fe20000000026 */
[----:B-----5:R-:W-:Y:S01]  /*95d0*/  FFMA R34, R16, R47, R29 ;  /* 0x0000002f10227223 */ /* 0x020fe2000000001d */
        /* <DEDUP_REMOVED lines=11> */
[----:B-1----:R-:W-:Y:S01]  /*9690*/  FFMA R61, R10, R43, R33 ;  /* 0x0000002b0a3d7223 */ /* 0x002fe20000000021 */
[----:B------:R-:W-:Y:S01]  /*96a0*/  FFMA R2, R0, R5, R3 ;  /* 0x0000000500027223 */ /* 0x000fe20000000003 */
[----:B------:R-:W1:Y:S01]  /*96b0*/  LDS.128 R32, [R27+0xc50] ;  /* 0x000c50001b207984 */ /* 0x000e620000000c00 */
[----:B------:R-:W-:-:S04]  /*96c0*/  DEPBAR.LE SB0, 0x0 ;  /* 0x000080000000791a */ /* 0x000fc80000000000 */
[----:B------:R-:W-:Y:S01]  /*96d0*/  BAR.SYNC.DEFER_BLOCKING 0x0 ;  /* 0x0000000000007b1d */ /* 0x000fe20000010000 */
        /* <DEDUP_REMOVED lines=16> */
[----:B------:R-:W-:-:S02]  /*97e0*/  FFMA R2, R0, R21, R3 ;  /* 0x0000001500027223 */ /* 0x000fc40000000003 */
[-C--:B------:R-:W-:Y:S02]  /*97f0*/  FFMA R51, R10, R15.reuse, R13 ;  /* 0x0000000f0a337223 */ /* 0x080fe4000000000d */
[----:B------:R-:W-:Y:S01]  /*9800*/  FFMA R21, R57, R14, R2 ;  /* 0x0000000e39157223 */ /* 0x000fe20000000002 */
[-C--:B--2---:R-:W-:Y:S01]  /*9810*/  FFMA R5, R9, R28.reuse, R26 ;  /* 0x0000001c09057223 */ /* 0x084fe2000000001a */
[----:B------:R-:W-:Y:S01]  /*9820*/  LDS R48, [R19+0x6c00] ;  /* 0x006c000013307984 */ /* 0x000fe20000000800 */
[----:B------:R-:W-:Y:S01]  /*9830*/  FFMA R3, R55, R28, R4 ;  /* 0x0000001c37037223 */ /* 0x000fe20000000004 */
[----:B------:R-:W-:Y:S01]  /*9840*/  FFMA R20, R24, R15, R21 ;  /* 0x0000000f18147223 */ /* 0x000fe20000000015 */
[-C--:B------:R-:W-:Y:S01]  /*9850*/  FFMA R18, R18, R29.reuse, R5 ;  /* 0x0000001d12127223 */ /* 0x080fe20000000005 */
[----:B------:R-:W2:Y:S01]  /*9860*/  LDS.128 R36, [R27+0xd80] ;  /* 0x000d80001b247984 */ /* 0x000ea20000000c00 */
[----:B------:R-:W-:Y:S01]  /*9870*/  FFMA R4, R0, R29, R3 ;  /* 0x0000001d00047223 */ /* 0x000fe20000000003 */
[-C--:B------:R-:W-:Y:S01]  /*9880*/  FFMA R17, R53, R6.reuse, R20 ;  /* 0x0000000635117223 */ /* 0x080fe20000000014 */
[-C--:B------:R-:W-:Y:S01]  /*9890*/  FFMA R5, R25, R6.reuse, R8 ;  /* 0x0000000619057223 */ /* 0x080fe20000000008 */
[----:B------:R-:W3:Y:S01]  /*98a0*/  LDS R50, [R19+0x6c80] ;  /* 0x006c800013327984 */ /* 0x000ee20000000800 */
[----:B------:R-:W-:Y:S01]  /*98b0*/  FFMA R21, R57, R6, R4 ;  /* 0x0000000639157223 */ /* 0x000fe20000000004 */
[----:B-1----:R-:W-:-:S02]  /*98c0*/  FFMA R55, R55, R32, R18 ;  /* 0x0000002037377223 */ /* 0x002fc40000000012 */
[----:B------:R-:W1:Y:S01]  /*98d0*/  LDS.128 R40, [R27+0xda0] ;  /* 0x000da0001b287984 */ /* 0x000e620000000c00 */
        /* <DEDUP_REMOVED lines=16> */
[----:B------:R-:W-:Y:S01]  /*99e0*/  FFMA R16, R16, R31, R53 ;  /* 0x0000001f10107223 */ /* 0x000fe20000000035 */
[----:B------:R-:W5:Y:S03]  /*99f0*/  LDS R2, [R19+0x7480] ;  /* 0x0074800013027984 */ /* 0x000f660000000800 */
[----:B------:R-:W-:Y:S01]  /*9a00*/  FFMA R25, R25, R34, R16 ;  /* 0x0000002219197223 */ /* 0x000fe20000000010 */
[----:B------:R-:W5:Y:S03]  /*9a10*/  LDS.128 R12, [R27+0xde0] ;  /* 0x000de0001b0c7984 */ /* 0x000f660000000c00 */
[----:B------:R-:W-:Y:S01]  /*9a20*/  FFMA R25, R10, R35, R25 ;  /* 0x000000230a197223 */ /* 0x000fe20000000019 */
[----:B------:R-:W5:Y:S04]  /*9a30*/  LDS R3, [R19+0x6d00] ;  /* 0x006d000013037984 */ /* 0x000f680000000800 */
[----:B------:R-:W5:Y:S01]  /*9a40*/  LDS R8, [R19+0x6d80] ;  /* 0x006d800013087984 */ /* 0x000f620000000800 */
[----:B--2---:R-:W-:-:S03]  /*9a50*/  FFMA R36, R36, R48, R61 ;  /* 0x0000003024247223 */ /* 0x004fc6000000003d */
[----:B------:R-:W2:Y:S01]  /*9a60*/  LDS.128 R4, [R27+0xe00] ;  /* 0x000e00001b047984 */ /* 0x000ea20000000c00 */
[----:B---3--:R-:W-:-:S03]  /*9a70*/  FFMA R37, R50, R37, R36 ;  /* 0x0000002532257223 */ /* 0x008fc60000000024 */
[----:B------:R-:W3:Y:S01]  /*9a80*/  LDS R17, [R19+0x7100] ;  /* 0x0071000013117984 */ /* 0x000ee20000000800 */
[----:B-1----:R-:W-:-:S03]  /*9a90*/  FFMA R63, R48, R40, R63 ;  /* 0x00000028303f7223 */ /* 0x002fc6000000003f */
[----:B------:R-:W1:Y:S01]  /*9aa0*/  LDS R0, [R19+0x7180] ;  /* 0x0071800013007984 */ /* 0x000e620000000800 */
[----:B----4-:R-:W-:Y:S01]  /*9ab0*/  FFMA R33, R40, R49, R37 ;  /* 0x0000003128217223 */ /* 0x010fe20000000025 */
[----:B------:R-:W-:Y:S01]  /*9ac0*/  FFMA R24, R50, R41, R63 ;  /* 0x0000002932187223 */ /* 0x000fe2000000003f */
[----:B------:R-:W-:Y:S01]  /*9ad0*/  FFMA R37, R10, R31, R29 ;  /* 0x0000001f0a257223 */ /* 0x000fe2000000001d */
        /* <DEDUP_REMOVED lines=20> */
[----:B------:R-:W5:Y:S01]  /*9c20*/  LDS.128 R32, [R27+0xe60] ;  /* 0x000e60001b207984 */ /* 0x000f620000000c00 */
[----:B------:R-:W-:Y:S01]  /*9c30*/  FFMA R41, R3, R42, R10 ;  /* 0x0000002a03297223 */ /* 0x000fe2000000000a */
[-C--:B--2---:R-:W-:Y:S01]  /*9c40*/  FFMA R13, R9, R4.reuse, R12 ;  /* 0x00000004090d7223 */ /* 0x084fe2000000000c */
[----:B------:R-:W-:Y:S01]  /*9c50*/  FFMA R57, R48, R4, R57 ;  /* 0x0000000430397223 */ /* 0x000fe20000000039 */
[----:B------:R-:W-:Y:S01]  /*9c60*/  LDS R54, [R19+0x6e80] ;  /* 0x006e800013367984 */ /* 0x000fe20000000800 */
[----:B---3--:R-:W-:Y:S01]  /*9c70*/  FFMA R39, R17, R42, R24 ;  /* 0x0000002a11277223 */ /* 0x008fe20000000018 */
[----:B------:R-:W-:Y:S01]  /*9c80*/  FFMA R10, R2, R5, R13 ;  /* 0x00000005020a7223 */ /* 0x000fe2000000000d */
[-C--:B------:R-:W-:Y:S01]  /*9c90*/  FFMA R24, R8, R43.reuse, R41 ;  /* 0x0000002b08187223 */ /* 0x080fe20000000029 */
[----:B------:R-:W-:Y:S01]  /*9ca0*/  FFMA R13, R49, R4, R16 ;  /* 0x00000004310d7223 */ /* 0x000fe20000000010 */
[----:B-1----:R-:W-:Y:S01]  /*9cb0*/  FFMA R12, R0, R43, R39 ;  /* 0x0000002b000c7223 */ /* 0x002fe20000000027 */
        /* <DEDUP_REMOVED lines=9> */
[-C--:B------:R-:W-:Y:S01]  /*9d50*/  FFMA R41, R48, R20.reuse, R37 ;  /* 0x0000001430297223 */ /* 0x080fe20000000025 */
[----:B------:R-:W-:-:S02]  /*9d60*/  FFMA R5, R9, R20, R4 ;  /* 0x0000001409057223 */ /* 0x000fc40000000004 */
        /* <DEDUP_REMOVED lines=9> */
[----:B------:R-:W2:Y:S01]  /*9e00*/  LDS.128 R40, [R27+0xdb0] ;  /* 0x000db0001b287984 */ /* 0x000ea20000000c00 */
[-C--:B------:R-:W-:Y:S01]  /*9e10*/  FFMA R16, R0, R15.reuse, R13 ;  /* 0x0000000f00107223 */ /* 0x080fe2000000000d */
[----:B------:R-:W-:Y:S01]  /*9e20*/  FFMA R20, R8, R15, R21 ;  /* 0x0000000f08147223 */ /* 0x000fe20000000015 */
[-C--:B------:R-:W-:Y:S01]  /*9e30*/  FFMA R21, R49, R28.reuse, R12 ;  /* 0x0000001c31157223 */ /* 0x080fe2000000000c */
[-C--:B------:R-:W-:Y:S01]  /*9e40*/  FFMA R25, R48, R28.reuse, R25 ;  /* 0x0000001c30197223 */ /* 0x080fe20000000019 */
[----:B------:R-:W3:Y:S01]  /*9e50*/  LDS.128 R12, [R27+0xd90] ;  /* 0x000d90001b0c7984 */ /* 0x000ee20000000c00 */
[----:B------:R-:W-:Y:S01]  /*9e60*/  FFMA R5, R9, R28, R10 ;  /* 0x0000001c09057223 */ /* 0x000fe2000000000a */
[-C--:B------:R-:W-:Y:S01]  /*9e70*/  FFMA R10, R26, R29.reuse, R21 ;  /* 0x0000001d1a0a7223 */ /* 0x080fe20000000015 */
[-C--:B------:R-:W-:Y:S01]  /*9e80*/  FFMA R50, R50, R29.reuse, R25 ;  /* 0x0000001d32327223 */ /* 0x080fe20000000019 */
[----:B------:R-:W4:Y:S01]  /*9e90*/  LDS R24, [R19+0x7280] ;  /* 0x0072800013187984 */ /* 0x000f220000000800 */
[----:B------:R-:W-:Y:S01]  /*9ea0*/  FFMA R4, R2, R29, R5 ;  /* 0x0000001d02047223 */ /* 0x000fe20000000005 */
[----:B------:R-:W-:Y:S01]  /*9eb0*/  FFMA R25, R17, R6, R20 ;  /* 0x0000000611197223 */ /* 0x000fe20000000014 */
[----:B------:R-:W-:Y:S01]  /*9ec0*/  FFMA R49, R49, R32, R50 ;  /* 0x0000002031317223 */ /* 0x000fe20000000032 */
[----:B------:R-:W5:Y:S01]  /*9ed0*/  LDS.128 R44, [R27+0xdd0] ;  /* 0x000dd0001b2c7984 */ /* 0x000f620000000c00 */
[----:B------:R-:W-:Y:S01]  /*9ee0*/  FFMA R51, R3, R6, R4 ;  /* 0x0000000603337223 */ /* 0x000fe20000000004 */
[----:B------:R-:W-:Y:S01]  /*9ef0*/  FFMA R5, R9, R32, R10 ;  /* 0x0000002009057223 */ /* 0x000fe2000000000a */
[----:B------:R-:W-:Y:S01]  /*9f00*/  FFMA R21, R55, R6, R16 ;  /* 0x0000000637157223 */ /* 0x000fe20000000010 */
[----:B------:R-:W5:Y:S01]  /*9f10*/  LDS R53, [R19+0x7600] ;  /* 0x0076000013357984 */ /* 0x000f620000000800 */
[----:B------:R-:W-:Y:S01]  /*9f20*/  FFMA R16, R8, R7, R51 ;  /* 0x0000000708107223 */ /* 0x000fe20000000033 */
[----:B------:R-:W-:Y:S01]  /*9f30*/  FFMA R26, R26, R33, R49 ;  /* 0x000000211a1a7223 */ /* 0x000fe20000000031 */
[----:B------:R-:W-:Y:S01]  /*9f40*/  FFMA R6, R0, R7, R25 ;  /* 0x0000000700067223 */ /* 0x000fe20000000019 */
[----:B------:R-:W5:Y:S01]  /*9f50*/  LDS R10, [R19+0x7680] ;  /* 0x00768000130a7984 */ /* 0x000f620000000800 */
[----:B------:R-:W-:Y:S01]  /*9f60*/  FFMA R4, R2, R33, R5 ;  /* 0x0000002102047223 */ /* 0x000fe20000000005 */
[----:B------:R-:W-:Y:S01]  /*9f70*/  FFMA R29, R18, R7, R21 ;  /* 0x00000007121d7223 */ /* 0x000fe20000000015 */
[-C--:B------:R-:W-:Y:S01]  /*9f80*/  FFMA R7, R17, R22.reuse, R16 ;  /* 0x0000001611077223 */ /* 0x080fe20000000010 */
[----:B------:R-:W-:Y:S01]  /*9f90*/  LDS R25, [R19+0x6f00] ;  /* 0x006f000013197984 */ /* 0x000fe20000000800 */
[-C--:B------:R-:W-:Y:S01]  /*9fa0*/  FFMA R21, R3, R22.reuse, R4 ;  /* 0x0000001603157223 */ /* 0x080fe20000000004 */
[----:B------:R-:W-:Y:S01]  /*9fb0*/  FFMA R5, R55, R22, R6 ;  /* 0x0000001637057223 */ /* 0x000fe20000000006 */
[-C--:B------:R-:W-:Y:S01]  /*9fc0*/  FFMA R20, R0, R23.reuse, R7 ;  /* 0x0000001700147223 */ /* 0x080fe20000000007 */
[----:B------:R-:W5:Y:S01]  /*9fd0*/  LDS.128 R48, [R27+0xdf0] ;  /* 0x000df0001b307984 */ /* 0x000f620000000c00 */
[-C--:B------:R-:W-:Y:S01]  /*9fe0*/  FFMA R22, R8, R23.reuse, R21 ;  /* 0x0000001708167223 */ /* 0x080fe20000000015 */
[----:B-1----:R-:W-:Y:S01]  /*9ff0*/  FFMA R9, R9, R36, R26 ;  /* 0x0000002409097223 */ /* 0x002fe2000000001a */
        /* <DEDUP_REMOVED lines=10> */
[----:B--2---:R-:W-:Y:S01]  /*a0a0*/  FFMA R61, R52, R40, R61 ;  /* 0x00000028343d7223 */ /* 0x004fe2000000003d */
[----:B------:R-:W-:Y:S01]  /*a0b0*/  FFMA R8, R8, R31, R3 ;  /* 0x0000001f08087223 */ /* 0x000fe20000000003 */
[----:B------:R-:W-:Y:S01]  /*a0c0*/  FFMA R31, R55, R34, R20 ;  /* 0x00000022371f7223 */ /* 0x000fe20000000014 */
[----:B------:R-:W2:Y:S01]  /*a0d0*/  LDS R2, [R19+0x7380] ;  /* 0x0073800013027984 */ /* 0x000ea20000000800 */
[----:B---3--:R-:W-:Y:S01]  /*a0e0*/  FFMA R12, R12, R52, R59 ;  /* 0x000000340c0c7223 */ /* 0x008fe2000000003b */
[----:B------:R-:W-:-:S02]  /*a0f0*/  FFMA R17, R17, R34, R8 ;  /* 0x0000002211117223 */ /* 0x000fc40000000008 */
[----:B------:R-:W3:Y:S01]  /*a100*/  LDS R3, [R19+0x7700] ;  /* 0x0077000013037984 */ /* 0x000ee20000000800 */
[----:B------:R-:W-:Y:S01]  /*a110*/  FFMA R13, R54, R13, R12 ;  /* 0x0000000d360d7223 */ /* 0x000fe2000000000c */
[----:B------:R-:W-:Y:S01]  /*a120*/  FFMA R0, R0, R35, R17 ;  /* 0x0000002300007223 */ /* 0x000fe20000000011 */
[----:B------:R-:W-:Y:S01]  /*a130*/  FFMA R12, R54, R41, R61 ;  /* 0x00000029360c7223 */ /* 0x000fe2000000003d */
[----:B------:R-:W3:Y:S01]  /*a140*/  LDS R8, [R19+0x7780] ;  /* 0x0077800013087984 */ /* 0x000ee20000000800 */
[----:B------:R-:W-:Y:S01]  /*a150*/  FFMA R13, R40, R57, R13 ;  /* 0x00000039280d7223 */ /* 0x000fe2000000000d */
[----:B------:R-:W-:Y:S01]  /*a160*/  FFMA R35, R18, R35, R31 ;  /* 0x0000002312237223 */ /* 0x000fe2000000001f */
[----:B------:R-:W-:Y:S01]  /*a170*/  FFMA R55, R55, R38, R0 ;  /* 0x0000002637377223 */ /* 0x000fe20000000000 */
[----:B------:R-:W3:Y:S01]  /*a180*/  LDS.128 R20, [R27+0xe30] ;  /* 0x000e30001b147984 */ /* 0x000ee20000000c00 */
[----:B----4-:R-:W-:Y:S01]  /*a190*/  FFMA R13, R24, R41, R13 ;  /* 0x00000029180d7223 */ /* 0x010fe2000000000d */
[-C--:B-----5:R-:W-:Y:S01]  /*a1a0*/  FFMA R41, R52, R44.reuse, R29 ;  /* 0x0000002c34297223 */ /* 0x0a0fe2000000001d */
[C---:B------:R-:W-:Y:S01]  /*a1b0*/  FFMA R17, R57.reuse, R44, R12 ;  /* 0x0000002c39117223 */ /* 0x040fe2000000000c */
[----:B------:R-:W4:Y:S01]  /*a1c0*/  LDS.128 R28, [R27+0xe50] ;  /* 0x000e50001b1c7984 */ /* 0x000f220000000c00 */
[----:B------:R-:W-:Y:S01]  /*a1d0*/  FFMA R13, R44, R53, R13 ;  /* 0x000000352c0d7223 */ /* 0x000fe2000000000d */
[-C--:B------:R-:W-:Y:S01]  /*a1e0*/  FFMA R26, R54, R45.reuse, R41 ;  /* 0x0000002d361a7223 */ /* 0x080fe20000000029 */
[----:B------:R-:W-:Y:S01]  /*a1f0*/  FFMA R12, R24, R45, R17 ;  /* 0x0000002d180c7223 */ /* 0x000fe20000000011 */
[----:B------:R-:W-:Y:S01]  /*a200*/  FFMA R39, R18, R39, R55 ;  /* 0x0000002712277223 */ /* 0x000fe20000000037 */
[----:B------:R-:W-:Y:S01]  /*a210*/  FFMA R0, R10, R45, R13 ;  /* 0x0000002d0a007223 */ /* 0x000fe2000000000d */
[----:B------:R-:W-:Y:S01]  /*a220*/  LDS R56, [R19+0x7880] ;  /* 0x0078800013387984 */ /* 0x000fe20000000800 */
[----:B------:R-:W-:-:S02]  /*a230*/  FFMA R17, R57, R48, R26 ;  /* 0x0000003039117223 */ /* 0x000fc4000000001a */
[----:B------:R-:W-:Y:S01]  /*a240*/  FFMA R41, R25, R14, R0 ;  /* 0x0000000e19297223 */ /* 0x000fe20000000000 */
[-C--:B------:R-:W-:Y:S01]  /*a250*/  FFMA R33, R52, R48.reuse, R33 ;  /* 0x0000003034217223 */ /* 0x080fe20000000021 */
[----:B------:R-:W-:Y:S01]  /*a260*/  FFMA R13, R53, R48, R12 ;  /* 0x00000030350d7223 */ /* 0x000fe2000000000c */
[----:B------:R-:W-:Y:S01]  /*a270*/  FFMA R12, R24, R49, R17 ;  /* 0x00000031180c7223 */ /* 0x000fe20000000011 */
[----:B-1----:R-:W-:Y:S01]  /*a280*/  FFMA R14, R16, R15, R41 ;  /* 0x0000000f100e7223 */ /* 0x002fe20000000029 */
[-C--:B------:R-:W-:Y:S01]  /*a290*/  FFMA R18, R54, R49.reuse, R33 ;  /* 0x0000003136127223 */ /* 0x080fe20000000021 */
[----:B------:R-:W-:Y:S01]  /*a2a0*/  FFMA R0, R10, R49, R13 ;  /* 0x000000310a007223 */ /* 0x000fe2000000000d */
[----:B------:R-:W-:Y:S01]  /*a2b0*/  LDS R59, [R19+0x7c00] ;  /* 0x007c0000133b7984 */ /* 0x000fe20000000800 */
[-C--:B------:R-:W-:Y:S02]  /*a2c0*/  FFMA R33, R9, R42.reuse, R14 ;  /* 0x0000002a09217223 */ /* 0x080fe4000000000e */
[----:B------:R-:W-:Y:S01]  /*a2d0*/  FFMA R41, R25, R42, R0 ;  /* 0x0000002a19297223 */ /* 0x000fe20000000000 */
[-C--:B------:R-:W-:Y:S01]  /*a2e0*/  FFMA R17, R53, R4.reuse, R12 ;  /* 0x0000000435117223 */ /* 0x080fe2000000000c */
[-C--:B------:R-:W-:Y:S01]  /*a2f0*/  FFMA R37, R52, R4.reuse, R37 ;  /* 0x0000000434257223 */ /* 0x080fe20000000025 */
[----:B------:R-:W1:Y:S01]  /*a300*/  LDS.128 R12, [R27+0xe70] ;  /* 0x000e70001b0c7984 */ /* 0x000e620000000c00 */
[-C--:B------:R-:W-:Y:S01]  /*a310*/  FFMA R32, R16, R43.reuse, R41 ;  /* 0x0000002b10207223 */ /* 0x080fe20000000029 */
[----:B--2---:R-:W-:Y:S01]  /*a320*/  FFMA R26, R2, R43, R33 ;  /* 0x0000002b021a7223 */ /* 0x004fe20000000021 */
[-C--:B------:R-:W-:Y:S01]  /*a330*/  FFMA R0, R10, R5.reuse, R17 ;  /* 0x000000050a007223 */ /* 0x080fe20000000011 */
[----:B------:R-:W-:Y:S01]  /*a340*/  FFMA R17, R57, R4, R18 ;  /* 0x0000000439117223 */ /* 0x000fe20000000012 */
[-C--:B------:R-:W-:Y:S01]  /*a350*/  FFMA R4, R54, R5.reuse, R37 ;  /* 0x0000000536047223 */ /* 0x080fe20000000025 */
[-C--:B---3--:R-:W-:Y:S01]  /*a360*/  FFMA R33, R3, R46.reuse, R26 ;  /* 0x0000002e03217223 */ /* 0x088fe2000000001a */
[-C--:B------:R-:W-:Y:S01]  /*a370*/  FFMA R41, R9, R46.reuse, R32 ;  /* 0x0000002e09297223 */ /* 0x080fe20000000020 */
[----:B------:R-:W-:Y:S01]  /*a380*/  FFMA R43, R25, R46, R0 ;  /* 0x0000002e192b7223 */ /* 0x000fe20000000000 */
[----:B------:R-:W-:Y:S01]  /*a390*/  FFMA R0, R24, R5, R17 ;  /* 0x0000000518007223 */ /* 0x000fe20000000011 */
[-C--:B------:R-:W-:Y:S01]  /*a3a0*/  FFMA R61, R8, R47.reuse, R33 ;  /* 0x0000002f083d7223 */ /* 0x080fe20000000021 */
[-C--:B------:R-:W-:Y:S01]  /*a3b0*/  FFMA R26, R2, R47.reuse, R41 ;  /* 0x0000002f021a7223 */ /* 0x080fe20000000029 */
[----:B------:R-:W-:Y:S01]  /*a3c0*/  FFMA R36, R16, R47, R43 ;  /* 0x0000002f10247223 */ /* 0x000fe2000000002b */
[----:B------:R-:W-:Y:S01]  /*a3d0*/  LDS R55, [R19+0x7900] ;  /* 0x0079000013377984 */ /* 0x000fe20000000800 */
[CC--:B------:R-:W-:Y:S01]  /*a3e0*/  FFMA R37, R52.reuse, R20.reuse, R35 ;  /* 0x0000001434257223 */ /* 0x0c0fe20000000023 */
[-C--:B------:R-:W-:Y:S01]  /*a3f0*/  FFMA R5, R53, R20.reuse, R0 ;  /* 0x0000001435057223 */ /* 0x080fe20000000000 */
[----:B------:R-:W-:Y:S01]  /*a400*/  FFMA R17, R57, R20, R4 ;  /* 0x0000001439117223 */ /* 0x000fe20000000004 */
[----:B------:R-:W2:Y:S01]  /*a410*/  LDS.128 R32, [R27+0xe90] ;  /* 0x000e90001b207984 */ /* 0x000ea20000000c00 */
[----:B----4-:R-:W-:Y:S01]  /*a420*/  FFMA R39, R52, R28, R39 ;  /* 0x0000001c34277223 */ /* 0x010fe20000000027 */
[-C--:B------:R-:W-:Y:S01]  /*a430*/  FFMA R18, R54, R21.reuse, R37 ;  /* 0x0000001536127223 */ /* 0x080fe20000000025 */
[-C--:B------:R-:W-:Y:S01]  /*a440*/  FFMA R0, R10, R21.reuse, R5 ;  /* 0x000000150a007223 */ /* 0x080fe20000000005 */
[----:B------:R-:W-:Y:S01]  /*a450*/  FFMA R4, R24, R21, R17 ;  /* 0x0000001518047223 */ /* 0x000fe20000000011 */
[-C--:B------:R-:W-:Y:S01]  /*a460*/  FFMA R17, R9, R50.reuse, R36 ;  /* 0x0000003209117223 */ /* 0x080fe20000000024 */
[----:B------:R-:W-:Y:S01]  /*a470*/  FFMA R54, R54, R29, R39 ;  /* 0x0000001d36367223 */ /* 0x000fe20000000027 */
[----:B------:R-:W-:Y:S01]  /*a480*/  LDS R52, [R19+0x7800] ;  /* 0x0078000013347984 */ /* 0x000fe20000000800 */
[-C--:B------:R-:W-:Y:S01]  /*a490*/  FFMA R5, R3, R50.reuse, R26 ;  /* 0x0000003203057223 */ /* 0x080fe2000000001a */
[----:B------:R-:W-:Y:S01]  /*a4a0*/  FFMA R21, R25, R50, R0 ;  /* 0x0000003219157223 */ /* 0x000fe20000000000 */
[-C--:B------:R-:W-:Y:S01]  /*a4b0*/  FFMA R20, R2, R51.reuse, R17 ;  /* 0x0000003302147223 */ /* 0x080fe20000000011 */
[----:B------:R-:W3:Y:S01]  /*a4c0*/  LDS.128 R36, [R27+0xea0] ;  /* 0x000ea0001b247984 */ /* 0x000ee20000000c00 */
[-C--:B------:R-:W-:Y:S01]  /*a4d0*/  FFMA R17, R57, R28.reuse, R18 ;  /* 0x0000001c39117223 */ /* 0x080fe20000000012 */
[-C--:B------:R-:W-:Y:S01]  /*a4e0*/  FFMA R63, R8, R51.reuse, R5 ;  /* 0x00000033083f7223 */ /* 0x080fe20000000005 */
[----:B------:R-:W-:Y:S01]  /*a4f0*/  FFMA R26, R16, R51, R21 ;  /* 0x00000033101a7223 */ /* 0x000fe20000000015 */
[----:B------:R-:W-:Y:S01]  /*a500*/  FFMA R5, R53, R28, R4 ;  /* 0x0000001c35057223 */ /* 0x000fe20000000004 */
[----:B------:R-:W4:Y:S01]  /*a510*/  LDS.128 R40, [R27+0xec0] ;  /* 0x000ec0001b287984 */ /* 0x000f220000000c00 */
[-C--:B------:R-:W-:Y:S01]  /*a520*/  FFMA R4, R24, R29.reuse, R17 ;  /* 0x0000001d18047223 */ /* 0x080fe20000000011 */
[-C--:B------:R-:W-:Y:S01]  /*a530*/  FFMA R17, R3, R6.reuse, R20 ;  /* 0x0000000603117223 */ /* 0x080fe20000000014 */
[----:B------:R-:W-:Y:S01]  /*a540*/  FFMA R0, R10, R29, R5 ;  /* 0x0000001d0a007223 */ /* 0x000fe20000000005 */
[-C--:B------:R-:W-:Y:S01]  /*a550*/  FFMA R21, R9, R6.reuse, R26 ;  /* 0x0000000609157223 */ /* 0x080fe2000000001a */
[----:B------:R-:W5:Y:S01]  /*a560*/  LDS.128 R44, [R27+0xee0] ;  /* 0x000ee0001b2c7984 */ /* 0x000f620000000c00 */
[-C--:B------:R-:W-:Y:S01]  /*a570*/  FFMA R29, R8, R7.reuse, R17 ;  /* 0x00000007081d7223 */ /* 0x080fe20000000011 */
[----:B------:R-:W-:Y:S01]  /*a580*/  FFMA R49, R25, R6, R0 ;  /* 0x0000000619317223 */ /* 0x000fe20000000000 */
[-C--:B-1----:R-:W-:Y:S01]  /*a590*/  FFMA R57, R57, R12.reuse, R54 ;  /* 0x0000000c39397223 */ /* 0x082fe20000000036 */
[----:B------:R-:W1:Y:S01]  /*a5a0*/  LDS R26, [R19+0x7c80] ;  /* 0x007c8000131a7984 */ /* 0x000e620000000800 */
        /* <DEDUP_REMOVED lines=19> */
[----:B------:R-:W2:Y:S01]  /*a6e0*/  LDS.128 R4, [R27+0xf20] ;  /* 0x000f20001b047984 */ /* 0x000ea20000000c00 */
[-C--:B------:R-:W-:Y:S01]  /*a6f0*/  FFMA R33, R8, R31.reuse, R13 ;  /* 0x0000001f08217223 */ /* 0x080fe2000000000d */
[----:B------:R-:W-:Y:S01]  /*a700*/  FFMA R12, R2, R31, R21 ;  /* 0x0000001f020c7223 */ /* 0x000fe20000000015 */
[----:B------:R-:W-:Y:S01]  /*a710*/  FFMA R25, R25, R30, R10 ;  /* 0x0000001e19197223 */ /* 0x000fe2000000000a */
[----:B------:R-:W2:Y:S01]  /*a720*/  LDS R53, [R19+0x7d00] ;  /* 0x007d000013357984 */ /* 0x000ea20000000800 */
[----:B---3--:R-:W-:-:S02]  /*a730*/  FFMA R36, R36, R52, R61 ;  /* 0x0000003424247223 */ /* 0x008fc4000000003d */
[----:B------:R-:W-:Y:S01]  /*a740*/  FFMA R16, R16, R31, R25 ;  /* 0x0000001f10107223 */ /* 0x000fe20000000019 */
[----:B------:R-:W3:Y:S01]  /*a750*/  LDS R10, [R19+0x7d80] ;  /* 0x007d8000130a7984 */ /* 0x000ee20000000800 */
[-C--:B------:R-:W-:Y:S01]  /*a760*/  FFMA R13, R3, R14.reuse, R12 ;  /* 0x0000000e030d7223 */ /* 0x080fe2000000000c */
[----:B------:R-:W-:Y:S01]  /*a770*/  FFMA R37, R56, R37, R36 ;  /* 0x0000002538257223 */ /* 0x000fe20000000024 */
[----:B------:R-:W-:Y:S01]  /*a780*/  FFMA R9, R9, R14, R16 ;  /* 0x0000000e09097223 */ /* 0x000fe20000000010 */
[----:B------:R-:W3:Y:S01]  /*a790*/  LDS R25, [R19+0x8100] ;  /* 0x0081000013197984 */ /* 0x000ee20000000800 */
[----:B----4-:R-:W-:Y:S01]  /*a7a0*/  FFMA R63, R52, R40, R63 ;  /* 0x00000028343f7223 */ /* 0x010fe2000000003f */
[----:B------:R-:W-:Y:S01]  /*a7b0*/  FFMA R37, R40, R59, R37 ;  /* 0x0000003b28257223 */ /* 0x000fe20000000025 */
[----:B------:R-:W-:Y:S01]  /*a7c0*/  FFMA R2, R2, R15, R9 ;  /* 0x0000000f02027223 */ /* 0x000fe20000000009 */
[----:B------:R-:W4:Y:S01]  /*a7d0*/  LDS.128 R20, [R27+0xf40] ;  /* 0x000f40001b147984 */ /* 0x000f220000000c00 */
[----:B------:R-:W-:Y:S01]  /*a7e0*/  FFMA R12, R56, R41, R63 ;  /* 0x00000029380c7223 */ /* 0x000fe2000000003f */
[-C--:B-----5:R-:W-:Y:S01]  /*a7f0*/  FFMA R31, R52, R44.reuse, R29 ;  /* 0x0000002c341f7223 */ /* 0x0a0fe2000000001d */
[----:B------:R-:W-:Y:S01]  /*a800*/  FFMA R9, R8, R15, R13 ;  /* 0x0000000f08097223 */ /* 0x000fe2000000000d */
[----:B------:R-:W5:Y:S01]  /*a810*/  LDS R16, [R19+0x8180] ;  /* 0x0081800013107984 */ /* 0x000f620000000800 */
[----:B-1----:R-:W-:Y:S01]  /*a820*/  FFMA R37, R26, R41, R37 ;  /* 0x000000291a257223 */ /* 0x002fe20000000025 */
[----:B------:R-:W-:Y:S01]  /*a830*/  FFMA R29, R59, R44, R12 ;  /* 0x0000002c3b1d7223 */ /* 0x000fe2000000000c */
[----:B------:R-:W-:Y:S01]  /*a840*/  FFMA R28, R56, R45, R31 ;  /* 0x0000002d381c7223 */ /* 0x000fe2000000001f */
[----:B------:R-:W1:Y:S01]  /*a850*/  LDS.128 R12, [R27+0xf60] ;  /* 0x000f60001b0c7984 */ /* 0x000e620000000c00 */
[----:B------:R-:W-:Y:S01]  /*a860*/  FFMA R37, R44, R17, R37 ;  /* 0x000000112c257223 */ /* 0x000fe20000000025 */
[----:B------:R-:W-:Y:S01]  /*a870*/  FFMA R3, R3, R34, R2 ;  /* 0x0000002203037223 */ /* 0x000fe20000000002 */
[-C--:B------:R-:W-:Y:S01]  /*a880*/  FFMA R24, R26, R45.reuse, R29 ;  /* 0x0000002d1a187223 */ /* 0x080fe2000000001d */
[----:B------:R-:W-:Y:S01]  /*a890*/  LDS R54, [R19+0x7a00] ;  /* 0x007a000013367984 */ /* 0x000fe20000000800 */
[----:B------:R-:W-:Y:S01]  /*a8a0*/  FFMA R2, R0, R45, R37 ;  /* 0x0000002d00027223 */ /* 0x000fe20000000025 */
[----:B------:R-:W-:Y:S01]  /*a8b0*/  FFMA R3, R8, R35, R3 ;  /* 0x0000002308037223 */ /* 0x000fe20000000003 */
[-C--:B------:R-:W-:Y:S01]  /*a8c0*/  FFMA R31, R59, R48.reuse, R28 ;  /* 0x000000303b1f7223 */ /* 0x080fe2000000001c */
[----:B------:R-:W-:Y:S01]  /*a8d0*/  FFMA R29, R17, R48, R24 ;  /* 0x00000030111d7223 */ /* 0x000fe20000000018 */
[----:B------:R-:W-:Y:S01]  /*a8e0*/  FFMA R35, R55, R38, R2 ;  /* 0x0000002637237223 */ /* 0x000fe20000000002 */
[----:B------:R-:W-:Y:S01]  /*a8f0*/  FFMA R57, R52, R48, R57 ;  /* 0x0000003034397223 */ /* 0x000fe20000000039 */
[-C--:B------:R-:W-:Y:S01]  /*a900*/  FFMA R8, R26, R49.reuse, R31 ;  /* 0x000000311a087223 */ /* 0x080fe2000000001f */
[----:B------:R-:W-:Y:S01]  /*a910*/  FFMA R2, R0, R49, R29 ;  /* 0x0000003100027223 */ /* 0x000fe2000000001d */
[----:B--2---:R-:W-:Y:S01]  /*a920*/  FFMA R28, R18, R39, R35 ;  /* 0x00000027121c7223 */ /* 0x004fe20000000023 */
[----:B------:R-:W-:Y:S01]  /*a930*/  FFMA R24, R56, R49, R57 ;  /* 0x0000003138187223 */ /* 0x000fe20000000039 */
[----:B------:R-:W-:Y:S01]  /*a940*/  FFMA R35, R17, R4, R8 ;  /* 0x0000000411237223 */ /* 0x000fe20000000008 */
[-C--:B------:R-:W-:Y:S01]  /*a950*/  FFMA R39, R55, R42.reuse, R2 ;  /* 0x0000002a37277223 */ /* 0x080fe20000000002 */
[----:B------:R-:W-:Y:S01]  /*a960*/  LDS R57, [R19+0x7e00] ;  /* 0x007e000013397984 */ /* 0x000fe20000000800 */
[----:B------:R-:W-:Y:S01]  /*a970*/  FFMA R37, R53, R42, R28 ;  /* 0x0000002a35257223 */ /* 0x000fe2000000001c */
[----:B------:R-:W-:Y:S01]  /*a980*/  FFMA R2, R0, R5, R35 ;  /* 0x0000000500027223 */ /* 0x000fe20000000023 */
[-C--:B------:R-:W-:Y:S01]  /*a990*/  FFMA R35, R52, R4.reuse, R33 ;  /* 0x0000000434237223 */ /* 0x080fe20000000021 */
[----:B------:R-:W2:Y:S01]  /*a9a0*/  LDS.128 R28, [R27+0xf80] ;  /* 0x000f80001b1c7984 */ /* 0x000ea20000000c00 */
[----:B------:R-:W-:Y:S01]  /*a9b0*/  FFMA R33, R59, R4, R24 ;  /* 0x000000043b217223 */ /* 0x000fe20000000018 */
[-C--:B---3--:R-:W-:Y:S01]  /*a9c0*/  FFMA R8, R10, R43.reuse, R37 ;  /* 0x0000002b0a087223 */ /* 0x088fe20000000025 */
[----:B------:R-:W-:Y:S01]  /*a9d0*/  FFMA R32, R18, R43, R39 ;  /* 0x0000002b12207223 */ /* 0x000fe20000000027 */
[-C--:B------:R-:W-:Y:S01]  /*a9e0*/  FFMA R41, R55, R46.reuse, R2 ;  /* 0x0000002e37297223 */ /* 0x080fe20000000002 */
[-C--:B------:R-:W-:Y:S01]  /*a9f0*/  FFMA R2, R26, R5.reuse, R33 ;  /* 0x000000051a027223 */ /* 0x080fe20000000021 */
[-C--:B------:R-:W-:Y:S01]  /*aa00*/  FFMA R37, R25, R46.reuse, R8 ;  /* 0x0000002e19257223 */ /* 0x080fe20000000008 */
[----:B------:R-:W-:Y:S01]  /*aa10*/  FFMA R4, R56, R5, R35 ;  /* 0x0000000538047223 */ /* 0x000fe20000000023 */
[----:B------:R-:W-:Y:S01]  /*aa20*/  FFMA R39, R53, R46, R32 ;  /* 0x0000002e35277223 */ /* 0x000fe20000000020 */
[-C--:B----4-:R-:W-:Y:S01]  /*aa30*/  FFMA R5, R17, R20.reuse, R2 ;  /* 0x0000001411057223 */ /* 0x090fe20000000002 */
[----:B------:R-:W3:Y:S01]  /*aa40*/  LDS.128 R32, [R27+0xfa0] ;  /* 0x000fa0001b207984 */ /* 0x000ee20000000c00 */
[-C--:B------:R-:W-:Y:S01]  /*aa50*/  FFMA R36, R18, R47.reuse, R41 ;  /* 0x0000002f12247223 */ /* 0x080fe20000000029 */
[-C--:B------:R-:W-:Y:S01]  /*aa60*/  FFMA R24, R10, R47.reuse, R39 ;  /* 0x0000002f0a187223 */ /* 0x080fe20000000027 */
[----:B-----5:R-:W-:Y:S01]  /*aa70*/  FFMA R61, R16, R47, R37 ;  /* 0x0000002f103d7223 */ /* 0x020fe20000000025 */
[-C--:B------:R-:W-:Y:S01]  /*aa80*/  FFMA R37, R52, R20.reuse, R9 ;  /* 0x0000001434257223 */ /* 0x080fe20000000009 */
[-C--:B------:R-:W-:Y:S01]  /*aa90*/  FFMA R2, R0, R21.reuse, R5 ;  /* 0x0000001500027223 */ /* 0x080fe20000000005 */
[----:B------:R-:W-:Y:S01]  /*aaa0*/  FFMA R9, R59, R20, R4 ;  /* 0x000000143b097223 */ /* 0x000fe20000000004 */
[-C--:B------:R-:W-:Y:S01]  /*aab0*/  FFMA R5, R25, R50.reuse, R24 ;  /* 0x0000003219057223 */ /* 0x080fe20000000018 */
[-C--:B------:R-:W-:Y:S01]  /*aac0*/  FFMA R8, R56, R21.reuse, R37 ;  /* 0x0000001538087223 */ /* 0x080fe20000000025 */
[-C--:B------:R-:W-:Y:S01]  /*aad0*/  FFMA R37, R55, R50.reuse, R2 ;  /* 0x0000003237257223 */ /* 0x080fe20000000002 */
[----:B------:R-:W-:Y:S01]  /*aae0*/  FFMA R4, R26, R21, R9 ;  /* 0x000000151a047223 */ /* 0x000fe20000000009 */
[----:B------:R-:W-:Y:S01]  /*aaf0*/  FFMA R9, R53, R50, R36 ;  /* 0x0000003235097223 */ /* 0x000fe20000000024 */
[-C--:B-1----:R-:W-:Y:S01]  /*ab00*/  FFMA R3, R52, R12.reuse, R3 ;  /* 0x0000000c34037223 */ /* 0x082fe20000000003 */
[-C--:B------:R-:W-:Y:S01]  /*ab10*/  FFMA R24, R18, R51.reuse, R37 ;  /* 0x0000003312187223 */ /* 0x080fe20000000025 */
[----:B------:R-:W-:Y:S01]  /*ab20*/  LDS R52, [R19+0x7a80] ;  /* 0x007a800013347984 */ /* 0x000fe20000000800 */
[----:B------:R-:W-:Y:S01]  /*ab30*/  FFMA R21, R16, R51, R5 ;  /* 0x0000003310157223 */ /* 0x000fe20000000005 */
[----:B------:R-:W-:Y:S01]  /*ab40*/  FFMA R56, R56, R13, R3 ;  /* 0x0000000d38387223 */ /* 0x000fe20000000003 */
[-C--:B------:R-:W-:Y:S01]  /*ab50*/  FFMA R3, R17, R12.reuse, R4 ;  /* 0x0000000c11037223 */ /* 0x080fe20000000004 */
[----:B------:R-:W1:Y:S01]  /*ab60*/  LDS.128 R36, [R27+0xeb0] ;  /* 0x000eb0001b247984 */ /* 0x000e620000000c00 */
[----:B------:R-:W-:Y:S01]  /*ab70*/  FFMA R20, R10, R51, R9 ;  /* 0x000000330a147223 */ /* 0x000fe20000000009 */
[----:B------:R-:W-:Y:S01]  /*ab80*/  FFMA R5, R59, R12, R8 ;  /* 0x0000000c3b057223 */ /* 0x000fe20000000008 */
[-C--:B------:R-:W-:Y:S01]  /*ab90*/  FFMA R2, R0, R13.reuse, R3 ;  /* 0x0000000d00027223 */ /* 0x080fe20000000003 */
[----:B------:R-:W4:Y:S01]  /*aba0*/  LDS.128 R40, [R27+0xed0] ;  /* 0x000ed0001b287984 */ /* 0x000f220000000c00 */
[-C--:B------:R-:W-:Y:S01]  /*abb0*/  FFMA R9, R53, R6.reuse, R24 ;  /* 0x0000000635097223 */ /* 0x080fe20000000018 */
[----:B------:R-:W-:Y:S01]  /*abc0*/  FFMA R4, R26, R13, R5 ;  /* 0x0000000d1a047223 */ /* 0x000fe20000000005 */
[-C--:B------:R-:W-:Y:S01]  /*abd0*/  FFMA R5, R25, R6.reuse, R20 ;  /* 0x0000000619057223 */ /* 0x080fe20000000014 */
[----:B------:R-:W5:Y:S01]  /*abe0*/  LDS R24, [R19+0x7e80] ;  /* 0x007e800013187984 */ /* 0x000f620000000800 */
[----:B------:R-:W-:Y:S01]  /*abf0*/  FFMA R13, R55, R6, R2 ;  /* 0x00000006370d7223 */ /* 0x000fe20000000002 */
[-C--:B------:R-:W-:Y:S01]  /*ac00*/  FFMA R6, R10, R7.reuse, R9 ;  /* 0x000000070a067223 */ /* 0x080fe20000000009 */
[-C--:B------:R-:W-:Y:S01]  /*ac10*/  FFMA R63, R16, R7.reuse, R5 ;  /* 0x00000007103f7223 */ /* 0x080fe20000000005 */
[----:B------:R-:W5:Y:S01]  /*ac20*/  LDS.128 R44, [R27+0xef0] ;  /* 0x000ef0001b2c7984 */ /* 0x000f620000000c00 */
[-C--:B--2---:R-:W-:Y:S01]  /*ac30*/  FFMA R3, R17, R28.reuse, R4 ;  /* 0x0000001c11037223 */ /* 0x084fe20000000004 */
[----:B------:R-:W-:Y:S01]  /*ac40*/  FFMA R59, R59, R28, R56 ;  /* 0x0000001c3b3b7223 */ /* 0x000fe20000000038 */
[----:B------:R-:W-:Y:S01]  /*ac50*/  FFMA R8, R18, R7, R13 ;  /* 0x0000000712087223 */ /* 0x000fe2000000000d */
[----:B------:R-:W2:Y:S01]  /*ac60*/  LDS R9, [R19+0x8200] ;  /* 0x0082000013097984 */ /* 0x000ea20000000800 */
[-C--:B------:R-:W-:Y:S01]  /*ac70*/  FFMA R4, R0, R29.reuse, R3 ;  /* 0x0000001d00047223 */ /* 0x080fe20000000003 */
[----:B------:R-:W-:Y:S01]  /*ac80*/  FFMA R26, R26, R29, R59 ;  /* 0x0000001d1a1a7223 */ /* 0x000fe2000000003b */
[-C--:B------:R-:W-:Y:S01]  /*ac90*/  FFMA R7, R53, R22.reuse, R8 ;  /* 0x0000001635077223 */ /* 0x080fe20000000008 */
[----:B------:R-:W2:Y:S01]  /*aca0*/  LDS R2, [R19+0x8280] ;  /* 0x0082800013027984 */ /* 0x000ea20000000800 */
[----:B------:R-:W-:Y:S01]  /*acb0*/  FFMA R5, R25, R22, R6 ;  /* 0x0000001619057223 */ /* 0x000fe20000000006 */
[----:B---3--:R-:W-:Y:S01]  /*acc0*/  FFMA R17, R17, R32, R26 ;  /* 0x0000002011117223 */ /* 0x008fe2000000001a */
[C---:B------:R-:W-:Y:S01]  /*acd0*/  FFMA R13, R55.reuse, R22, R4 ;  /* 0x00000016370d7223 */ /* 0x040fe20000000004 */
[----:B------:R-:W3:Y:S01]  /*ace0*/  LDS R3, [R19+0x7b00] ;  /* 0x007b000013037984 */ /* 0x000ee20000000800 */
[----:B------:R-:W-:Y:S01]  /*acf0*/  FFMA R12, R10, R23, R7 ;  /* 0x000000170a0c7223 */ /* 0x000fe20000000007 */
[----:B------:R-:W-:Y:S01]  /*ad00*/  FFMA R0, R0, R33, R17 ;  /* 0x0000002100007223 */ /* 0x000fe20000000011 */
[-C--:B------:R-:W-:Y:S01]  /*ad10*/  FFMA R29, R16, R23.reuse, R5 ;  /* 0x00000017101d7223 */ /* 0x080fe20000000005 */
[----:B------:R-:W3:Y:S01]  /*ad20*/  LDS.128 R48, [R27+0xf10] ;  /* 0x000f10001b307984 */ /* 0x000ee20000000c00 */
[C---:B------:R-:W-:Y:S01]  /*ad30*/  FFMA R20, R18.reuse, R23, R13 ;  /* 0x0000001712147223 */ /* 0x040fe2000000000d */
[-C--:B------:R-:W-:Y:S01]  /*ad40*/  FFMA R55, R55, R14.reuse, R0 ;  /* 0x0000000e37377223 */ /* 0x080fe20000000000 */
[-C--:B------:R-:W-:Y:S01]  /*ad50*/  FFMA R13, R25, R14.reuse, R12 ;  /* 0x0000000e190d7223 */ /* 0x080fe2000000000c */
[----:B------:R-:W3:Y:S01]  /*ad60*/  LDS R8, [R19+0x7b80] ;  /* 0x007b800013087984 */ /* 0x000ee20000000800 */
[C---:B------:R-:W-:Y:S01]  /*ad70*/  FFMA R23, R53.reuse, R14, R20 ;  /* 0x0000000e35177223 */ /* 0x040fe20000000014 */
[-C--:B------:R-:W-:Y:S01]  /*ad80*/  FFMA R18, R18, R15.reuse, R55 ;  /* 0x0000000f12127223 */ /* 0x080fe20000000037 */
[-C--:B------:R-:W-:Y:S01]  /*ad90*/  FFMA R33, R16, R15.reuse, R13 ;  /* 0x0000000f10217223 */ /* 0x080fe2000000000d */
[----:B------:R-:W3:Y:S01]  /*ada0*/  LDS R17, [R19+0x7f00] ;  /* 0x007f000013117984 */ /* 0x000ee20000000800 */
[----:B------:R-:W-:Y:S01]  /*adb0*/  FFMA R12, R10, R15, R23 ;  /* 0x0000000f0a0c7223 */ /* 0x000fe20000000017 */
[----:B------:R-:W-:-:S02]  /*adc0*/  FFMA R53, R53, R30, R18 ;  /* 0x0000001e35357223 */ /* 0x000fc40000000012 */
[----:B------:R-:W3:Y:S01]  /*add0*/  LDS.128 R4, [R27+0xf30] ;  /* 0x000f30001b047984 */ /* 0x000ee20000000c00 */
[----:B-1----:R-:W-:Y:S01]  /*ade0*/  FFMA R61, R36, R54, R61 ;  /* 0x00000036243d7223 */ /* 0x002fe2000000003d */
[C---:B------:R-:W-:Y:S01]  /*adf0*/  FFMA R23, R25.reuse, R30, R12 ;  /* 0x0000001e19177223 */ /* 0x040fe2000000000c */
[----:B------:R-:W-:Y:S01]  /*ae00*/  FFMA R10, R10, R31, R53 ;  /* 0x0000001f0a0a7223 */ /* 0x000fe20000000035 */
[----:B------:R-:W1:Y:S01]  /*ae10*/  LDS R0, [R19+0x7f80] ;  /* 0x007f800013007984 */ /* 0x000e620000000800 */
        /* <DEDUP_REMOVED lines=9> */
[-C--:B------:R-:W-:Y:S01]  /*aeb0*/  FFMA R41, R57, R44.reuse, R20 ;  /* 0x0000002c39297223 */ /* 0x080fe20000000014 */
[----:B------:R-:W-:Y:S01]  /*aec0*/  FFMA R63, R54, R44, R63 ;  /* 0x0000002c363f7223 */ /* 0x000fe2000000003f */
[----:B------:R-:W5:Y:S01]  /*aed0*/  LDS.128 R12, [R27+0xf50] ;  /* 0x000f50001b0c7984 */ /* 0x000f620000000c00 */
[----:B--2---:R-:W-:Y:S01]  /*aee0*/  FFMA R31, R44, R9, R21 ;  /* 0x000000092c1f7223 */ /* 0x004fe20000000015 */
[-C--:B------:R-:W-:Y:S01]  /*aef0*/  FFMA R26, R24, R45.reuse, R41 ;  /* 0x0000002d181a7223 */ /* 0x080fe20000000029 */
[-C--:B------:R-:W-:Y:S01]  /*af00*/  FFMA R28, R52, R45.reuse, R63 ;  /* 0x0000002d341c7223 */ /* 0x080fe2000000003f */
[----:B------:R-:W2:Y:S01]  /*af10*/  LDS.128 R20, [R27+0xf70] ;  /* 0x000f70001b147984 */ /* 0x000ea20000000c00 */
[----:B------:R-:W-:Y:S01]  /*af20*/  FFMA R10, R2, R45, R31 ;  /* 0x0000002d020a7223 */ /* 0x000fe2000000001f */
[----:B------:R-:W-:-:S02]  /*af30*/  FFMA R41, R16, R35, R25 ;  /* 0x0000002310297223 */ /* 0x000fc40000000019 */
[----:B------:R-:W-:Y:S01]  /*af40*/  LDS R53, [R19+0x8800] ;  /* 0x0088000013357984 */ /* 0x000fe20000000800 */
[----:B---3--:R-:W-:Y:S01]  /*af50*/  FFMA R35, R3, R38, R10 ;  /* 0x0000002603237223 */ /* 0x008fe2000000000a */
        /* <DEDUP_REMOVED lines=9> */
[----:B------:R-:W-:Y:S01]  /*aff0*/  LDS R48, [R19+0x8480] ;  /* 0x0084800013307984 */ /* 0x000fe20000000800 */
[----:B------:R-:W-:Y:S01]  /*b000*/  FFMA R39, R3, R42, R10 ;  /* 0x0000002a03277223 */ /* 0x000fe2000000000a */
[----:B------:R-:W-:-:S02]  /*b010*/  FFMA R25, R9, R4, R16 ;  /* 0x0000000409197223 */ /* 0x000fc40000000010 */
[----:B------:R-:W3:Y:S01]  /*b020*/  LDS.128 R28, [R27+0xf90] ;  /* 0x000f90001b1c7984 */ /* 0x000ee20000000c00 */
[-C--:B------:R-:W-:Y:S01]  /*b030*/  FFMA R32, R8, R43.reuse, R39 ;  /* 0x0000002b08207223 */ /* 0x080fe20000000027 */
[-C--:B------:R-:W-:Y:S01]  /*b040*/  FFMA R33, R54, R4.reuse, R33 ;  /* 0x0000000436217223 */ /* 0x080fe20000000021 */
[----:B-1----:R-:W-:Y:S01]  /*b050*/  FFMA R16, R0, R43, R35 ;  /* 0x0000002b00107223 */ /* 0x002fe20000000023 */
        /* <DEDUP_REMOVED lines=9> */
[----:B------:R-:W1:Y:S01]  /*b0f0*/  LDS.128 R32, [R27+0xfb0] ;  /* 0x000fb0001b207984 */ /* 0x000e620000000c00 */
[----:B------:R-:W-:Y:S01]  /*b100*/  FFMA R26, R8, R47, R43 ;  /* 0x0000002f081a7223 */ /* 0x000fe2000000002b */
[-C--:B-----5:R-:W-:Y:S01]  /*b110*/  FFMA R37, R54, R12.reuse, R37 ;  /* 0x0000000c36257223 */ /* 0x0a0fe20000000025 */
[-C--:B------:R-:W-:Y:S01]  /*b120*/  FFMA R25, R57, R12.reuse, R10 ;  /* 0x0000000c39197223 */ /* 0x080fe2000000000a */
[----:B------:R-:W-:Y:S01]  /*b130*/  FFMA R5, R9, R12, R4 ;  /* 0x0000000c09057223 */ /* 0x000fe20000000004 */
[----:B------:R-:W-:Y:S01]  /*b140*/  LDS R49, [R19+0x8c00] ;  /* 0x008c000013317984 */ /* 0x000fe20000000800 */
[-C--:B------:R-:W-:Y:S01]  /*b150*/  FFMA R12, R52, R13.reuse, R37 ;  /* 0x0000000d340c7223 */ /* 0x080fe20000000025 */
[-C--:B------:R-:W-:Y:S01]  /*b160*/  FFMA R10, R24, R13.reuse, R25 ;  /* 0x0000000d180a7223 */ /* 0x080fe20000000019 */
[----:B------:R-:W-:Y:S01]  /*b170*/  FFMA R4, R2, R13, R5 ;  /* 0x0000000d02047223 */ /* 0x000fe20000000005 */
[----:B------:R-:W-:Y:S01]  /*b180*/  LDS R25, [R19+0x8400] ;  /* 0x0084000013197984 */ /* 0x000fe20000000800 */
        /* <DEDUP_REMOVED lines=8> */
[----:B------:R-:W4:Y:S01]  /*b210*/  LDS.128 R40, [R27+0xfe0] ;  /* 0x000fe0001b287984 */ /* 0x000f220000000c00 */
[----:B------:R-:W-:Y:S01]  /*b220*/  FFMA R50, R18, R51, R5 ;  /* 0x0000003312327223 */ /* 0x000fe20000000005 */
[-C--:B------:R-:W-:Y:S01]  /*b230*/  FFMA R13, R57, R20.reuse, R12 ;  /* 0x00000014390d7223 */ /* 0x080fe2000000000c */
[----:B------:R-:W-:Y:S01]  /*b240*/  FFMA R5, R9, R20, R10 ;  /* 0x0000001409057223 */ /* 0x000fe2000000000a */
[----:B------:R-:W5:Y:S02]  /*b250*/  LDS R26, [R19+0x8880] ;  /* 0x00888000131a7984 */ /* 0x000f640000000800 */
[-C--:B------:R-:W-:Y:S01]  /*b260*/  FFMA R10, R24, R21.reuse, R13 ;  /* 0x00000015180a7223 */ /* 0x080fe2000000000d */
[----:B------:R-:W-:Y:S01]  /*b270*/  FFMA R4, R2, R21, R5 ;  /* 0x0000001502047223 */ /* 0x000fe20000000005 */
[-C--:B------:R-:W-:Y:S01]  /*b280*/  FFMA R21, R17, R6.reuse, R44 ;  /* 0x0000000611157223 */ /* 0x080fe2000000002c */
[-C--:B------:R-:W-:Y:S01]  /*b290*/  FFMA R13, R55, R6.reuse, R16 ;  /* 0x00000006370d7223 */ /* 0x080fe20000000010 */
[----:B------:R-:W5:Y:S01]  /*b2a0*/  LDS.128 R44, [R27+0x1000] ;  /* 0x001000001b2c7984 */ /* 0x000f620000000c00 */
[----:B------:R-:W-:Y:S01]  /*b2b0*/  FFMA R51, R3, R6, R4 ;  /* 0x0000000603337223 */ /* 0x000fe20000000004 */
[-C--:B---3--:R-:W-:Y:S01]  /*b2c0*/  FFMA R5, R9, R28.reuse, R10 ;  /* 0x0000001c09057223 */ /* 0x088fe2000000000a */
[----:B------:R-:W-:Y:S01]  /*b2d0*/  FFMA R57, R57, R28, R52 ;  /* 0x0000001c39397223 */ /* 0x000fe20000000034 */
[----:B------:R-:W3:Y:S01]  /*b2e0*/  LDS R16, [R19+0x8c80] ;  /* 0x008c800013107984 */ /* 0x000ee20000000800 */
[-C--:B------:R-:W-:Y:S01]  /*b2f0*/  FFMA R20, R0, R7.reuse, R21 ;  /* 0x0000000700147223 */ /* 0x080fe20000000015 */
[-C--:B------:R-:W-:Y:S01]  /*b300*/  FFMA R52, R18, R7.reuse, R13 ;  /* 0x0000000712347223 */ /* 0x080fe2000000000d */
[----:B------:R-:W-:Y:S01]  /*b310*/  FFMA R28, R8, R7, R51 ;  /* 0x00000007081c7223 */ /* 0x000fe20000000033 */
[-C--:B------:R-:W-:Y:S01]  /*b320*/  FFMA R12, R2, R29.reuse, R5 ;  /* 0x0000001d020c7223 */ /* 0x080fe20000000005 */
[----:B------:R-:W3:Y:S01]  /*b330*/  LDS R51, [R19+0x8500] ;  /* 0x0085000013337984 */ /* 0x000ee20000000800 */
[----:B------:R-:W-:Y:S01]  /*b340*/  FFMA R24, R24, R29, R57 ;  /* 0x0000001d18187223 */ /* 0x000fe20000000039 */
[-C--:B------:R-:W-:Y:S01]  /*b350*/  FFMA R29, R17, R14.reuse, R28 ;  /* 0x0000000e111d7223 */ /* 0x080fe2000000001c */
[----:B------:R-:W-:Y:S01]  /*b360*/  FFMA R21, R55, R14, R20 ;  /* 0x0000000e37157223 */ /* 0x000fe20000000014 */
[----:B------:R-:W3:Y:S01]  /*b370*/  LDS.128 R4, [R27+0x1020] ;  /* 0x001020001b047984 */ /* 0x000ee20000000c00 */
[----:B-1----:R-:W-:Y:S01]  /*b380*/  FFMA R13, R9, R32, R24 ;  /* 0x00000020090d7223 */ /* 0x002fe20000000018 */
[----:B------:R-:W-:Y:S01]  /*b390*/  FFMA R57, R3, R14, R12 ;  /* 0x0000000e03397223 */ /* 0x000fe2000000000c */
[-C--:B------:R-:W-:Y:S01]  /*b3a0*/  FFMA R28, R0, R15.reuse, R29 ;  /* 0x0000000f001c7223 */ /* 0x080fe2000000001d */
[----:B------:R-:W1:Y:S01]  /*b3b0*/  LDS R10, [R19+0x8580] ;  /* 0x00858000130a7984 */ /* 0x000e620000000800 */
[-C--:B------:R-:W-:Y:S01]  /*b3c0*/  FFMA R24, R18, R15.reuse, R21 ;  /* 0x0000000f12187223 */ /* 0x080fe20000000015 */
[----:B------:R-:W-:Y:S01]  /*b3d0*/  FFMA R32, R8, R15, R57 ;  /* 0x0000000f08207223 */ /* 0x000fe20000000039 */
[----:B------:R-:W-:Y:S01]  /*b3e0*/  FFMA R20, R2, R33, R13 ;  /* 0x0000002102147223 */ /* 0x000fe2000000000d */
[----:B------:R-:W1:Y:S01]  /*b3f0*/  LDS R9, [R19+0x8900] ;  /* 0x0089000013097984 */ /* 0x000e620000000800 */
[-C--:B------:R-:W-:Y:S01]  /*b400*/  FFMA R21, R55, R22.reuse, R28 ;  /* 0x0000001637157223 */ /* 0x080fe2000000001c */
[-C--:B------:R-:W-:Y:S01]  /*b410*/  FFMA R29, R17, R22.reuse, R32 ;  /* 0x00000016111d7223 */ /* 0x080fe20000000020 */
[----:B------:R-:W-:Y:S01]  /*b420*/  FFMA R3, R3, R22, R20 ;  /* 0x0000001603037223 */ /* 0x000fe20000000014 */
[----:B------:R-:W1:Y:S01]  /*b430*/  LDS R2, [R19+0x8980] ;  /* 0x0089800013027984 */ /* 0x000e620000000800 */
[----:B--2---:R-:W-:Y:S01]  /*b440*/  FFMA R59, R36, R25, R59 ;  /* 0x00000019243b7223 */ /* 0x004fe2000000003b */
[-C--:B------:R-:W-:Y:S01]  /*b450*/  FFMA R28, R0, R23.reuse, R29 ;  /* 0x00000017001c7223 */ /* 0x080fe2000000001d */
[----:B------:R-:W-:Y:S01]  /*b460*/  FFMA R36, R18, R23, R21 ;  /* 0x0000001712247223 */ /* 0x000fe20000000015 */
[----:B------:R-:W2:Y:S01]  /*b470*/  LDS.128 R12, [R27+0x1040] ;  /* 0x001040001b0c7984 */ /* 0x000ea20000000c00 */
[----:B------:R-:W-:Y:S01]  /*b480*/  FFMA R37, R48, R37, R59 ;  /* 0x0000002530257223 */ /* 0x000fe2000000003b */
[----:B----4-:R-:W-:Y:S01]  /*b490*/  FFMA R33, R25, R40, R50 ;  /* 0x0000002819217223 */ /* 0x010fe20000000032 */
[----:B------:R-:W-:Y:S01]  /*b4a0*/  FFMA R8, R8, R23, R3 ;  /* 0x0000001708087223 */ /* 0x000fe20000000003 */
[-C--:B------:R-:W-:Y:S01]  /*b4b0*/  FFMA R29, R55, R30.reuse, R28 ;  /* 0x0000001e371d7223 */ /* 0x080fe2000000001c */
[----:B------:R-:W-:Y:S01]  /*b4c0*/  FFMA R37, R40, R53, R37 ;  /* 0x0000003528257223 */ /* 0x000fe20000000025 */
[----:B------:R-:W4:Y:S01]  /*b4d0*/  LDS R3, [R19+0x8d00] ;  /* 0x008d000013037984 */ /* 0x000f220000000800 */
[-C--:B------:R-:W-:Y:S01]  /*b4e0*/  FFMA R28, R48, R41.reuse, R33 ;  /* 0x00000029301c7223 */ /* 0x080fe20000000021 */
[----:B------:R-:W-:Y:S01]  /*b4f0*/  FFMA R17, R17, R30, R8 ;  /* 0x0000001e11117223 */ /* 0x000fe20000000008 */
[----:B-----5:R-:W-:Y:S01]  /*b500*/  FFMA R37, R26, R41, R37 ;  /* 0x000000291a257223 */ /* 0x020fe20000000025 */
[----:B------:R-:W5:Y:S01]  /*b510*/  LDS.128 R20, [R27+0x1060] ;  /* 0x001060001b147984 */ /* 0x000f620000000c00 */
[-C--:B------:R-:W-:Y:S01]  /*b520*/  FFMA R33, R53, R44.reuse, R28 ;  /* 0x0000002c35217223 */ /* 0x080fe2000000001c */
[----:B------:R-:W-:Y:S01]  /*b530*/  FFMA R40, R18, R31, R29 ;  /* 0x0000001f12287223 */ /* 0x000fe2000000001d */
[----:B------:R-:W-:Y:S01]  /*b540*/  FFMA R37, R44, R49, R37 ;  /* 0x000000312c257223 */ /* 0x000fe20000000025 */
[----:B------:R-:W-:Y:S01]  /*b550*/  FFMA R0, R0, R31, R17 ;  /* 0x0000001f00007223 */ /* 0x000fe20000000011 */
[-C--:B------:R-:W-:Y:S01]  /*b560*/  FFMA R50, R26, R45.reuse, R33 ;  /* 0x0000002d1a327223 */ /* 0x080fe20000000021 */
[----:B------:R-:W5:Y:S01]  /*b570*/  LDS.128 R28, [R27+0x1080] ;  /* 0x001080001b1c7984 */ /* 0x000f620000000c00 */
[-C--:B---3--:R-:W-:Y:S01]  /*b580*/  FFMA R32, R16, R45.reuse, R37 ;  /* 0x0000002d10207223 */ /* 0x088fe20000000025 */
[----:B------:R-:W-:Y:S01]  /*b590*/  FFMA R33, R25, R44, R52 ;  /* 0x0000002c19217223 */ /* 0x000fe20000000034 */
[----:B------:R-:W-:Y:S01]  /*b5a0*/  FFMA R55, R55, R34, R0 ;  /* 0x0000002237377223 */ /* 0x000fe20000000000 */
[----:B------:R-:W3:Y:S01]  /*b5b0*/  LDS R8, [R19+0x8d80] ;  /* 0x008d800013087984 */ /* 0x000ee20000000800 */
[----:B------:R-:W-:Y:S01]  /*b5c0*/  FFMA R37, R51, R38, R32 ;  /* 0x0000002633257223 */ /* 0x000fe20000000020 */
[----:B------:R-:W-:Y:S01]  /*b5d0*/  FFMA R38, R48, R45, R33 ;  /* 0x0000002d30267223 */ /* 0x000fe20000000021 */
[----:B------:R-:W-:Y:S01]  /*b5e0*/  FFMA R18, R18, R35, R55 ;  /* 0x0000002312127223 */ /* 0x000fe20000000037 */
[----:B------:R-:W-:Y:S01]  /*b5f0*/  FFMA R17, R49, R4, R50 ;  /* 0x0000000431117223 */ /* 0x000fe20000000032 */
[----:B------:R-:W3:Y:S01]  /*b600*/  LDS.128 R32, [R27+0x10a0] ;  /* 0x0010a0001b207984 */ /* 0x000ee20000000c00 */
[----:B-1----:R-:W-:-:S02]  /*b610*/  FFMA R44, R10, R39, R37 ;  /* 0x000000270a2c7223 */ /* 0x002fc40000000025 */
[-C--:B------:R-:W-:Y:S01]  /*b620*/  FFMA R0, R16, R5.reuse, R17 ;  /* 0x0000000510007223 */ /* 0x080fe20000000011 */
[-C--:B------:R-:W-:Y:S01]  /*b630*/  FFMA R37, R25, R4.reuse, R24 ;  /* 0x0000000419257223 */ /* 0x080fe20000000018 */
[----:B------:R-:W-:Y:S01]  /*b640*/  FFMA R17, R53, R4, R38 ;  /* 0x0000000435117223 */ /* 0x000fe20000000026 */
[-C--:B------:R-:W-:Y:S01]  /*b650*/  FFMA R39, R9, R42.reuse, R44 ;  /* 0x0000002a09277223 */ /* 0x080fe2000000002c */
[----:B------:R-:W-:Y:S01]  /*b660*/  FFMA R41, R51, R42, R0 ;  /* 0x0000002a33297223 */ /* 0x000fe20000000000 */
[-C--:B------:R-:W-:Y:S01]  /*b670*/  FFMA R4, R48, R5.reuse, R37 ;  /* 0x0000000530047223 */ /* 0x080fe20000000025 */
[----:B------:R-:W-:Y:S01]  /*b680*/  FFMA R0, R26, R5, R17 ;  /* 0x000000051a007223 */ /* 0x000fe20000000011 */
[-C--:B------:R-:W-:Y:S01]  /*b690*/  FFMA R24, R2, R43.reuse, R39 ;  /* 0x0000002b02187223 */ /* 0x080fe20000000027 */
[----:B------:R-:W-:Y:S01]  /*b6a0*/  FFMA R42, R10, R43, R41 ;  /* 0x0000002b0a2a7223 */ /* 0x000fe20000000029 */
[----:B------:R-:W-:Y:S01]  /*b6b0*/  LDS R62, [R19+0x8680] ;  /* 0x00868000133e7984 */ /* 0x000fe20000000800 */
[-C--:B--2---:R-:W-:Y:S01]  /*b6c0*/  FFMA R41, R25, R12.reuse, R36 ;  /* 0x0000000c19297223 */ /* 0x084fe20000000024 */
[----:B------:R-:W-:-:S02]  /*b6d0*/  FFMA R5, R49, R12, R0 ;  /* 0x0000000c31057223 */ /* 0x000fc40000000000 */
[----:B------:R-:W1:Y:S01]  /*b6e0*/  LDS.128 R36, [R27+0x10c0] ;  /* 0x0010c0001b247984 */ /* 0x000e620000000c00 */
[----:B------:R-:W-:Y:S01]  /*b6f0*/  FFMA R17, R53, R12, R4 ;  /* 0x0000000c35117223 */ /* 0x000fe20000000004 */
[-C--:B------:R-:W-:Y:S01]  /*b700*/  FFMA R12, R48, R13.reuse, R41 ;  /* 0x0000000d300c7223 */ /* 0x080fe20000000029 */
[-C--:B------:R-:W-:Y:S01]  /*b710*/  FFMA R0, R16, R13.reuse, R5 ;  /* 0x0000000d10007223 */ /* 0x080fe20000000005 */
[-C--:B------:R-:W-:Y:S01]  /*b720*/  FFMA R43, R9, R46.reuse, R42 ;  /* 0x0000002e092b7223 */ /* 0x080fe2000000002a */
[----:B------:R-:W-:Y:S01]  /*b730*/  FFMA R4, R26, R13, R17 ;  /* 0x0000000d1a047223 */ /* 0x000fe20000000011 */
[-C--:B----4-:R-:W-:Y:S01]  /*b740*/  FFMA R41, R3, R46.reuse, R24 ;  /* 0x0000002e03297223 */ /* 0x090fe20000000018 */
[----:B------:R-:W-:Y:S01]  /*b750*/  FFMA R45, R51, R46, R0 ;  /* 0x0000002e332d7223 */ /* 0x000fe20000000000 */
[-C--:B-----5:R-:W-:Y:S01]  /*b760*/  FFMA R13, R53, R20.reuse, R12 ;  /* 0x00000014350d7223 */ /* 0x0a0fe2000000000c */
        /* <DEDUP_REMOVED lines=13> */
[C---:B---3--:R-:W-:Y:S01]  /*b840*/  FFMA R61, R8.reuse, R47, R41 ;  /* 0x0000002f083d7223 */ /* 0x048fe20000000029 */
[-C--:B------:R-:W-:Y:S01]  /*b850*/  FFMA R63, R8, R7.reuse, R5 ;  /* 0x00000007083f7223 */ /* 0x080fe20000000005 */
[----:B------:R-:W-:Y:S01]  /*b860*/  FFMA R50, R10, R7, R17 ;  /* 0x000000070a327223 */ /* 0x000fe20000000011 */
[-C--:B------:R-:W-:Y:S01]  /*b870*/  FFMA R25, R48, R29.reuse, R25 ;  /* 0x0000001d30197223 */ /* 0x080fe20000000019 */
[----:B------:R-:W2:Y:S01]  /*b880*/  LDS.128 R4, [R27+0xfd0] ;  /* 0x000fd0001b047984 */ /* 0x000ea20000000c00 */
[C---:B------:R-:W-:Y:S01]  /*b890*/  FFMA R17, R53.reuse, R28, R20 ;  /* 0x0000001c35117223 */ /* 0x040fe20000000014 */
[-C--:B------:R-:W-:Y:S01]  /*b8a0*/  FFMA R0, R16, R29.reuse, R13 ;  /* 0x0000001d10007223 */ /* 0x080fe2000000000d */
[----:B------:R-:W-:Y:S01]  /*b8b0*/  FFMA R18, R53, R32, R25 ;  /* 0x0000002035127223 */ /* 0x000fe20000000019 */
[----:B------:R-:W3:Y:S01]  /*b8c0*/  LDS.128 R40, [R27+0xff0] ;  /* 0x000ff0001b287984 */ /* 0x000ee20000000c00 */
[----:B------:R-:W-:Y:S01]  /*b8d0*/  FFMA R12, R26, R29, R17 ;  /* 0x0000001d1a0c7223 */ /* 0x000fe20000000011 */
[-C--:B------:R-:W-:Y:S01]  /*b8e0*/  FFMA R21, R9, R14.reuse, R50 ;  /* 0x0000000e09157223 */ /* 0x080fe20000000032 */
[----:B------:R-:W-:Y:S01]  /*b8f0*/  FFMA R25, R51, R14, R0 ;  /* 0x0000000e33197223 */ /* 0x000fe20000000000 */
[----:B------:R-:W4:Y:S01]  /*b900*/  LDS.128 R44, [R27+0x1010] ;  /* 0x001010001b2c7984 */ /* 0x000f220000000c00 */
[----:B------:R-:W-:Y:S01]  /*b910*/  FFMA R13, R49, R32, R12 ;  /* 0x00000020310d7223 */ /* 0x000fe2000000000c */
[----:B------:R-:W-:Y:S01]  /*b920*/  FFMA R17, R3, R14, R24 ;  /* 0x0000000e03117223 */ /* 0x000fe20000000018 */
[-C--:B------:R-:W-:Y:S01]  /*b930*/  FFMA R12, R2, R15.reuse, R21 ;  /* 0x0000000f020c7223 */ /* 0x080fe20000000015 */
[----:B------:R-:W5:Y:S01]  /*b940*/  LDS R65, [R19+0x8a00] ;  /* 0x008a000013417984 */ /* 0x000f620000000800 */
[----:B------:R-:W-:Y:S01]  /*b950*/  FFMA R14, R10, R15, R25 ;  /* 0x0000000f0a0e7223 */ /* 0x000fe20000000019 */
[-C--:B------:R-:W-:Y:S01]  /*b960*/  FFMA R18, R26, R33.reuse, R18 ;  /* 0x000000211a127223 */ /* 0x080fe20000000012 */
[----:B------:R-:W-:Y:S01]  /*b970*/  FFMA R0, R16, R33, R13 ;  /* 0x0000002110007223 */ /* 0x000fe2000000000d */
[----:B------:R-:W5:Y:S01]  /*b980*/  LDS.128 R52, [R27+0x1030] ;  /* 0x001030001b347984 */ /* 0x000f620000000c00 */
[----:B------:R-:W-:Y:S01]  /*b990*/  FFMA R17, R8, R15, R17 ;  /* 0x0000000f08117223 */ /* 0x000fe20000000011 */
[----:B-1----:R-:W-:Y:S01]  /*b9a0*/  FFMA R49, R49, R36, R18 ;  /* 0x0000002431317223 */ /* 0x002fe20000000012 */
[-C--:B------:R-:W-:Y:S01]  /*b9b0*/  FFMA R21, R3, R22.reuse, R12 ;  /* 0x0000001603157223 */ /* 0x080fe2000000000c */
[----:B------:R-:W1:Y:S01]  /*b9c0*/  LDS R24, [R19+0x8a80] ;  /* 0x008a800013187984 */ /* 0x000e620000000800 */
[-C--:B------:R-:W-:Y:S01]  /*b9d0*/  FFMA R25, R9, R22.reuse, R14 ;  /* 0x0000001609197223 */ /* 0x080fe2000000000e */
[C---:B------:R-:W-:Y:S01]  /*b9e0*/  FFMA R29, R51.reuse, R22, R0 ;  /* 0x00000016331d7223 */ /* 0x040fe20000000000 */
[----:B------:R-:W-:Y:S01]  /*b9f0*/  FFMA R37, R16, R37, R49 ;  /* 0x0000002510257223 */ /* 0x000fe20000000031 */
[----:B------:R-:W1:Y:S01]  /*ba00*/  LDS.128 R12, [R27+0x1050] ;  /* 0x001050001b0c7984 */ /* 0x000e620000000c00 */
[-C--:B------:R-:W-:Y:S01]  /*ba10*/  FFMA R0, R2, R23.reuse, R25 ;  /* 0x0000001702007223 */ /* 0x080fe20000000019 */
[-C--:B------:R-:W-:Y:S01]  /*ba20*/  FFMA R16, R10, R23.reuse, R29 ;  /* 0x000000170a107223 */ /* 0x080fe2000000001d */
[-C--:B------:R-:W-:Y:S01]  /*ba30*/  FFMA R37, R51, R30.reuse, R37 ;  /* 0x0000001e33257223 */ /* 0x080fe20000000025 */
        /* <DEDUP_REMOVED lines=9> */
[----:B------:R-:W-:Y:S01]  /*bad0*/  FFMA R33, R8, R31, R0 ;  /* 0x0000001f08217223 */ /* 0x000fe20000000000 */
[C---:B------:R-:W-:Y:S01]  /*bae0*/  FFMA R9, R3.reuse, R34, R10 ;  /* 0x0000002203097223 */ /* 0x040fe2000000000a */
[-C--:B------:R-:W-:Y:S01]  /*baf0*/  FFMA R2, R2, R35.reuse, R29 ;  /* 0x0000002302027223 */ /* 0x080fe2000000001d */
[----:B------:R-:W1:Y:S01]  /*bb00*/  LDS.128 R48, [R27+0x1090] ;  /* 0x001090001b307984 */ /* 0x000e620000000c00 */
[----:B--2---:R-:W-:Y:S01]  /*bb10*/  FFMA R4, R4, R60, R61 ;  /* 0x0000003c04047223 */ /* 0x004fe2000000003d */
[----:B------:R-:W-:Y:S01]  /*bb20*/  FFMA R9, R8, R35, R9 ;  /* 0x0000002308097223 */ /* 0x000fe20000000009 */
[----:B------:R-:W-:Y:S01]  /*bb30*/  FFMA R3, R3, R38, R2 ;  /* 0x0000002603037223 */ /* 0x000fe20000000002 */
[----:B------:R-:W2:Y:S01]  /*bb40*/  LDS.128 R20, [R27+0x10b0] ;  /* 0x0010b0001b147984 */ /* 0x000ea20000000c00 */
[----:B---3--:R-:W-:Y:S01]  /*bb50*/  FFMA R63, R60, R40, R63 ;  /* 0x000000283c3f7223 */ /* 0x008fe2000000003f */
[----:B------:R-:W-:Y:S01]  /*bb60*/  FFMA R5, R62, R5, R4 ;  /* 0x000000053e057223 */ /* 0x000fe20000000004 */
[----:B------:R-:W-:Y:S01]  /*bb70*/  FFMA R3, R8, R39, R3 ;  /* 0x0000002708037223 */ /* 0x000fe20000000003 */
[----:B----4-:R-:W-:Y:S01]  /*bb80*/  FFMA R17, R60, R44, R17 ;  /* 0x0000002c3c117223 */ /* 0x010fe20000000011 */
[----:B------:R-:W3:Y:S01]  /*bb90*/  LDS R8, [R19+0x8700] ;  /* 0x0087000013087984 */ /* 0x000ee20000000800 */
[----:B------:R-:W-:-:S02]  /*bba0*/  FFMA R0, R62, R41, R63 ;  /* 0x000000293e007223 */ /* 0x000fc4000000003f */
[----:B------:R-:W-:Y:S01]  /*bbb0*/  FFMA R2, R62, R45, R17 ;  /* 0x0000002d3e027223 */ /* 0x000fe20000000011 */
[----:B------:R-:W4:Y:S01]  /*bbc0*/  LDS.128 R28, [R27+0x10d0] ;  /* 0x0010d0001b1c7984 */ /* 0x000f220000000c00 */
[----:B-----5:R-:W-:Y:S01]  /*bbd0*/  FFMA R40, R40, R65, R5 ;  /* 0x0000004128287223 */ /* 0x020fe20000000005 */
[C---:B------:R-:W-:Y:S01]  /*bbe0*/  FFMA R0, R65.reuse, R44, R0 ;  /* 0x0000002c41007223 */ /* 0x040fe20000000000 */
[-C--:B------:R-:W-:Y:S01]  /*bbf0*/  FFMA R25, R60, R52.reuse, R25 ;  /* 0x000000343c197223 */ /* 0x080fe20000000019 */
[----:B------:R-:W5:Y:S01]  /*bc00*/  LDS R10, [R19+0x8780] ;  /* 0x00878000130a7984 */ /* 0x000f620000000800 */
[C---:B------:R-:W-:Y:S01]  /*bc10*/  FFMA R5, R65.reuse, R52, R2 ;  /* 0x0000003441057223 */ /* 0x040fe20000000002 */
[----:B-1----:R-:W-:Y:S01]  /*bc20*/  FFMA R0, R24, R45, R0 ;  /* 0x0000002d18007223 */ /* 0x002fe20000000000 */
[-C--:B------:R-:W-:Y:S02]  /*bc30*/  FFMA R4, R62, R53.reuse, R25 ;  /* 0x000000353e047223 */ /* 0x080fe40000000019 */
[----:B------:R-:W-:Y:S01]  /*bc40*/  FFMA R2, R24, R53, R5 ;  /* 0x0000003518027223 */ /* 0x000fe20000000005 */
[----:B------:R-:W1:Y:S01]  /*bc50*/  LDS R25, [R19+0x8b00] ;  /* 0x008b000013197984 */ /* 0x000e620000000800 */
[-C--:B------:R-:W-:Y:S01]  /*bc60*/  FFMA R33, R60, R12.reuse, R33 ;  /* 0x0000000c3c217223 */ /* 0x080fe20000000021 */
[----:B------:R-:W-:Y:S01]  /*bc70*/  FFMA R17, R65, R12, R4 ;  /* 0x0000000c41117223 */ /* 0x000fe20000000004 */
[----:B------:R-:W-:Y:S01]  /*bc80*/  FFMA R41, R24, R41, R40 ;  /* 0x0000002918297223 */ /* 0x000fe20000000028 */
[----:B------:R-:W-:Y:S01]  /*bc90*/  LDS R27, [R19+0x8f00] ;  /* 0x008f0000131b7984 */ /* 0x000fe20000000800 */
[C---:B------:R-:W-:Y:S01]  /*bca0*/  FFMA R0, R67.reuse, R52, R0 ;  /* 0x0000003443007223 */ /* 0x040fe20000000000 */
[----:B------:R-:W-:Y:S01]  /*bcb0*/  FFMA R5, R67, R12, R2 ;  /* 0x0000000c43057223 */ /* 0x000fe20000000002 */
[----:B------:R-:W-:Y:S01]  /*bcc0*/  FFMA R2, R62, R13, R33 ;  /* 0x0000000d3e027223 */ /* 0x000fe20000000021 */
[----:B------:R-:W1:Y:S01]  /*bcd0*/  LDS R12, [R19+0x8b80] ;  /* 0x008b8000130c7984 */ /* 0x000e620000000800 */
[-C--:B------:R-:W-:Y:S01]  /*bce0*/  FFMA R9, R60, R56.reuse, R9 ;  /* 0x000000383c097223 */ /* 0x080fe20000000009 */
[----:B------:R-:W-:Y:S01]  /*bcf0*/  FFMA R44, R44, R67, R41 ;  /* 0x000000432c2c7223 */ /* 0x000fe20000000029 */
[----:B------:R-:W-:Y:S01]  /*bd00*/  FFMA R53, R18, R53, R0 ;  /* 0x0000003512357223 */ /* 0x000fe20000000000 */
[-C--:B------:R-:W-:Y:S01]  /*bd10*/  FFMA R0, R24, R13.reuse, R17 ;  /* 0x0000000d18007223 */ /* 0x080fe20000000011 */
[----:B------:R-:W-:Y:S01]  /*bd20*/  FFMA R5, R18, R13, R5 ;  /* 0x0000000d12057223 */ /* 0x000fe20000000005 */
[-C--:B------:R-:W-:Y:S01]  /*bd30*/  FFMA R13, R62, R57.reuse, R9 ;  /* 0x000000393e0d7223 */ /* 0x080fe20000000009 */
[----:B------:R-:W-:Y:S01]  /*bd40*/  FFMA R9, R65, R56, R2 ;  /* 0x0000003841097223 */ /* 0x000fe20000000002 */
[----:B------:R-:W-:Y:S01]  /*bd50*/  FFMA R60, R60, R48, R3 ;  /* 0x000000303c3c7223 */ /* 0x000fe20000000003 */
        /* <DEDUP_REMOVED lines=8> */
[----:B------:R2:W1:Y:S01]  /*bde0*/  LDS R0, [R19+0x8f80] ;  /* 0x008f800013007984 */ /* 0x0004620000000800 */
[----:B---3--:R-:W-:Y:S01]  /*bdf0*/  FFMA R2, R8, R42, R53 ;  /* 0x0000002a08027223 */ /* 0x008fe20000000035 */
[C---:B------:R-:W-:Y:S01]  /*be00*/  FFMA R20, R67.reuse, R20, R13 ;  /* 0x0000001443147223 */ /* 0x040fe2000000000d */
[----:B------:R-:W-:Y:S01]  /*be10*/  FFMA R17, R24, R21, R4 ;  /* 0x0000001518117223 */ /* 0x000fe20000000004 */
[----:B------:R-:W-:Y:S01]  /*be20*/  FFMA R4, R8, R46, R5 ;  /* 0x0000002e08047223 */ /* 0x000fe20000000005 */
[C---:B------:R-:W-:Y:S01]  /*be30*/  FFMA R45, R18.reuse, R45, R44 ;  /* 0x0000002d122d7223 */ /* 0x040fe2000000002c */
[C---:B------:R-:W-:Y:S01]  /*be40*/  FFMA R9, R18.reuse, R49, R9 ;  /* 0x0000003112097223 */ /* 0x040fe20000000009 */
[----:B----4-:R-:W-:Y:S01]  /*be50*/  FFMA R28, R67, R28, R17 ;  /* 0x0000001c431c7223 */ /* 0x010fe20000000011 */
[----:B------:R-:W-:Y:S01]  /*be60*/  FFMA R21, R18, R21, R20 ;  /* 0x0000001512157223 */ /* 0x000fe20000000014 */
[----:B------:R-:W-:Y:S01]  /*be70*/  FFMA R16, R8, R54, R3 ;  /* 0x0000003608107223 */ /* 0x000fe20000000003 */
[----:B-----5:R-:W-:Y:S01]  /*be80*/  FFMA R5, R10, R43, R2 ;  /* 0x0000002b0a057223 */ /* 0x020fe20000000002 */
[----:B------:R-:W-:Y:S01]  /*be90*/  FFMA R29, R18, R29, R28 ;  /* 0x0000001d121d7223 */ /* 0x000fe2000000001c */
[----:B------:R-:W3:Y:S01]  /*bea0*/  LDC.64 R2, c[0x0][0x390] ;  /* 0x0000e400ff027b82 */ /* 0x000ee20000000a00 */
        /* <DEDUP_REMOVED lines=8> */
[C---:B--2---:R-:W-:Y:S01]  /*bf30*/  FFMA R19, R10.reuse, R59, R20 ;  /* 0x0000003b0a137223 */ /* 0x044fe20000000014 */
[----:B------:R-:W-:Y:S01]  /*bf40*/  FFMA R21, R10, R51, R8 ;  /* 0x000000330a157223 */ /* 0x000fe20000000008 */
[C---:B-1----:R-:W-:Y:S01]  /*bf50*/  FFMA R42, R25.reuse, R42, R7 ;  /* 0x0000002a192a7223 */ /* 0x042fe20000000007 */
[C---:B------:R-:W-:Y:S01]  /*bf60*/  FFMA R4, R25.reuse, R46, R5 ;  /* 0x0000002e19047223 */ /* 0x040fe20000000005 */
        /* <DEDUP_REMOVED lines=21> */
[----:B------:R-:W-:Y:S01]  /*c0c0*/  FFMA R15, R0, R15, R14 ;  /* 0x0000000f000f7223 */ /* 0x000fe2000000000e */
[----:B---3--:R-:W-:-:S04]  /*c0d0*/  IMAD.WIDE.U32 R2, R11, 0x4, R2 ;  /* 0x000000040b027825 */ /* 0x008fc800078e0002 */
[C---:B------:R-:W-:Y:S01]  /*c0e0*/  FFMA R59, R0.reuse, R59, R58 ;  /* 0x0000003b003b7223 */ /* 0x040fe2000000003a */
[C---:B------:R-:W-:Y:S01]  /*c0f0*/  FFMA R51, R0.reuse, R51, R50 ;  /* 0x0000003300337223 */ /* 0x040fe20000000032 */
[C---:B------:R-:W-:Y:S01]  /*c100*/  FFMA R23, R0.reuse, R23, R22 ;  /* 0x0000001700177223 */ /* 0x040fe20000000016 */
[----:B------:R-:W-:Y:S01]  /*c110*/  FFMA R31, R0, R31, R30 ;  /* 0x0000001f001f7223 */ /* 0x000fe2000000001e */
[----:B------:R-:W-:Y:S04]  /*c120*/  STG.E desc[UR4][R2.64], R47 ;  /* 0x0000002f02007986 */ /* 0x000fe8000c101904 */
[----:B------:R-:W-:Y:S04]  /*c130*/  STG.E desc[UR4][R2.64+0x400], R55 ;  /* 0x0004003702007986 */ /* 0x000fe8000c101904 */
[----:B------:R-:W-:Y:S04]  /*c140*/  STG.E desc[UR4][R2.64+0x800], R15 ;  /* 0x0008000f02007986 */ /* 0x000fe8000c101904 */
[----:B------:R-:W-:Y:S04]  /*c150*/  STG.E desc[UR4][R2.64+0xc00], R59 ;  /* 0x000c003b02007986 */ /* 0x000fe8000c101904 */
[----:B------:R-:W-:Y:S04]  /*c160*/  STG.E desc[UR4][R2.64+0x1000], R51 ;  /* 0x0010003302007986 */ /* 0x000fe8000c101904 */
[----:B------:R-:W-:Y:S04]  /*c170*/  STG.E desc[UR4][R2.64+0x1400], R23 ;  /* 0x0014001702007986 */ /* 0x000fe8000c101904 */
[----:B------:R-:W-:Y:S01]  /*c180*/  STG.E desc[UR4][R2.64+0x1800], R31 ;  /* 0x0018001f02007986 */ /* 0x000fe2000c101904 */
[----:B------:R-:W-:Y:S05]  /*c190*/  EXIT ;  /* 0x000000000000794d */ /* 0x000fea0003800000 */
.L_x_5:
[----:B------:R-:W-:-:S00]  /*c1a0*/  BRA `(.L_x_5) ;  /* 0xfffffffc00fc7947 */ /* 0x000fc0000383ffff */
[----:B------:R-:W-:-:S00]  /*c1b0*/  NOP ;  /* 0x0000000000007918 */ /* 0x000fc00000000000 */
        /* <DEDUP_REMOVED lines=12> */
.L_x_6:


//--------------------- .nv.shared.main_kernel0   --------------------------
	.section	.nv.shared.main_kernel0,"aw",@nobits
	.sectionflags	@""
	.align	4
.nv.shared.main_kernel0:
	.zero		42496


//--------------------- .nv.shared.reserved.0     --------------------------
	.section	.nv.shared.reserved.0,"aw",@nobits
	.weak		__nv_reservedSMEM_offset_0_alias
	.size		__nv_reservedSMEM_offset_0_alias, 0, 64
	.other		__nv_reservedSMEM_offset_0_alias,@"STO_CUDA_RESERVED_SHARED STV_DEFAULT"
__nv_reservedSMEM_offset_0_alias:
	.zero		0
	.zero		64


//--------------------- .nv.constant0.main_kernel0 --------------------------
	.section	.nv.constant0.main_kernel0,"a",@progbits
	.sectionflags	@""
	.align	4
.nv.constant0.main_kernel0:
	.zero		920


//--------------------- SYMBOLS --------------------------

	.type		.nv.reservedSmem.offset0,@object
	.size		.nv.reservedSmem.offset0,0x4
	.type		.nv.reservedSmem.cap,@object
	.size		.nv.reservedSmem.cap,0x4
